	.target	sm_90a

	.elftype	@"ET_EXEC"


//--------------------- .note.nv.tkinfo           --------------------------
	.section	.note.nv.tkinfo,"",@"SHT_NOTE"
	.sectionflags	@"SHF_NOTE_NV_TKINFO"
	.tkinfo
        /*0018*/ 	.word	0x00000002
        /*0030*/ 	.string	""
        /*0030*/ 	.string	"ptxas"
        /*0030*/ 	.string	"Cuda compilation tools, release 13.0, V13.0.88"
        /*0030*/ 	.string	"Build cuda_13.0.r13.0/compiler.36424714_0"
        /*0030*/ 	.string	"-v  -suppress-debug-info  -lineinfo  -arch sm_90a "



//--------------------- .note.nv.cuinfo           --------------------------
	.section	.note.nv.cuinfo,"",@"SHT_NOTE"
	.sectionflags	@"SHF_NOTE_NV_CUINFO"
        /*0018*/ 	.short	0x0002
        /*001a*/ 	.short	0x005a
        /*001c*/ 	.short	0x0082
	.zero		2


//--------------------- .nv.info                  --------------------------
	.section	.nv.info,"",@"SHT_CUDA_INFO"
	.align	4


	//----- nvinfo : EIATTR_REGCOUNT
	.align		4
        /*0000*/ 	.byte	0x04, 0x2f
        /*0002*/ 	.short	(.L_1 - .L_0)
	.align		4
.L_0:
        /*0004*/ 	.word	index@(matmul_kernel)
        /*0008*/ 	.word	0x00000040


	//----- nvinfo : EIATTR_FRAME_SIZE
	.align		4
.L_1:
        /*000c*/ 	.byte	0x04, 0x11
        /*000e*/ 	.short	(.L_3 - .L_2)
	.align		4
.L_2:
        /*0010*/ 	.word	index@(matmul_kernel)
        /*0014*/ 	.word	0x00001dd0


	//----- nvinfo : EIATTR_MIN_STACK_SIZE
	.align		4
.L_3:
        /*0018*/ 	.byte	0x04, 0x12
        /*001a*/ 	.short	(.L_5 - .L_4)
	.align		4
.L_4:
        /*001c*/ 	.word	index@(matmul_kernel)
        /*0020*/ 	.word	0x00001dd0
.L_5:


//--------------------- .nv.compat                --------------------------
	.section	.nv.compat,"",@"SHT_CUDA_COMPAT_INFO"
	.align	4
        /*0000*/ 	.byte	0x02, 0x09, 0x01, 0x00, 0x02, 0x02, 0x02, 0x00, 0x02, 0x05, 0x05, 0x00, 0x03, 0x07, 0x01, 0x01
        /*0010*/ 	.byte	0x02, 0x03, 0x00, 0x00, 0x02, 0x06, 0x01, 0x00, 0x04, 0x0b, 0x08, 0x00, 0x00, 0x00, 0x00, 0x00
        /*0020*/ 	.byte	0x00, 0x00, 0x00, 0x00


//--------------------- .nv.info.matmul_kernel    --------------------------
	.section	.nv.info.matmul_kernel,"",@"SHT_CUDA_INFO"
	.sectionflags	@""
	.align	4


	//----- nvinfo : EIATTR_CUDA_API_VERSION
	.align		4
        /*0000*/ 	.byte	0x04, 0x37
        /*0002*/ 	.short	(.L_7 - .L_6)
.L_6:
        /*0004*/ 	.word	0x00000082


	//----- nvinfo : EIATTR_KPARAM_INFO
	.align		4
.L_7:
        /*0008*/ 	.byte	0x04, 0x17
        /*000a*/ 	.short	(.L_9 - .L_8)
.L_8:
        /*000c*/ 	.word	0x00000000
        /*0010*/ 	.short	0x000d
        /*0012*/ 	.short	0x0048
        /*0014*/ 	.byte	0x00, 0xf4, 0x21, 0x00


	//----- nvinfo : EIATTR_KPARAM_INFO
	.align		4
.L_9:
        /*0018*/ 	.byte	0x04, 0x17
        /*001a*/ 	.short	(.L_11 - .L_10)
.L_10:
        /*001c*/ 	.word	0x00000000
        /*0020*/ 	.short	0x000c
        /*0022*/ 	.short	0x0040
        /*0024*/ 	.byte	0x00, 0xf4, 0x21, 0x00


	//----- nvinfo : EIATTR_KPARAM_INFO
	.align		4
.L_11:
        /*0028*/ 	.byte	0x04, 0x17
        /*002a*/ 	.short	(.L_13 - .L_12)
.L_12:
        /*002c*/ 	.word	0x00000000
        /*0030*/ 	.short	0x000b
        /*0032*/ 	.short	0x0038
        /*0034*/ 	.byte	0x00, 0xf0, 0x11, 0x00


	//----- nvinfo : EIATTR_KPARAM_INFO
	.align		4
.L_13:
        /*0038*/ 	.byte	0x04, 0x17
        /*003a*/ 	.short	(.L_15 - .L_14)
.L_14:
        /*003c*/ 	.word	0x00000000
        /*0040*/ 	.short	0x000a
        /*0042*/ 	.short	0x0034
        /*0044*/ 	.byte	0x00, 0xf0, 0x11, 0x00


	//----- nvinfo : EIATTR_KPARAM_INFO
	.align		4
.L_15:
        /*0048*/ 	.byte	0x04, 0x17
        /*004a*/ 	.short	(.L_17 - .L_16)
.L_16:
        /*004c*/ 	.word	0x00000000
        /*0050*/ 	.short	0x0009
        /*0052*/ 	.short	0x0030
        /*0054*/ 	.byte	0x00, 0xf0, 0x11, 0x00


	//----- nvinfo : EIATTR_KPARAM_INFO
	.align		4
.L_17:
        /*0058*/ 	.byte	0x04, 0x17
        /*005a*/ 	.short	(.L_19 - .L_18)
.L_18:
        /*005c*/ 	.word	0x00000000
        /*0060*/ 	.short	0x0008
        /*0062*/ 	.short	0x002c
        /*0064*/ 	.byte	0x00, 0xf0, 0x11, 0x00


	//----- nvinfo : EIATTR_KPARAM_INFO
	.align		4
.L_19:
        /*0068*/ 	.byte	0x04, 0x17
        /*006a*/ 	.short	(.L_21 - .L_20)
.L_20:
        /*006c*/ 	.word	0x00000000
        /*0070*/ 	.short	0x0007
        /*0072*/ 	.short	0x0028
        /*0074*/ 	.byte	0x00, 0xf0, 0x11, 0x00


	//----- nvinfo : EIATTR_KPARAM_INFO
	.align		4
.L_21:
        /*0078*/ 	.byte	0x04, 0x17
        /*007a*/ 	.short	(.L_23 - .L_22)
.L_22:
        /*007c*/ 	.word	0x00000000
        /*0080*/ 	.short	0x0006
        /*0082*/ 	.short	0x0024
        /*0084*/ 	.byte	0x00, 0xf0, 0x11, 0x00


	//----- nvinfo : EIATTR_KPARAM_INFO
	.align		4
.L_23:
        /*0088*/ 	.byte	0x04, 0x17
        /*008a*/ 	.short	(.L_25 - .L_24)
.L_24:
        /*008c*/ 	.word	0x00000000
        /*0090*/ 	.short	0x0005
        /*0092*/ 	.short	0x0020
        /*0094*/ 	.byte	0x00, 0xf0, 0x11, 0x00


	//----- nvinfo : EIATTR_KPARAM_INFO
	.align		4
.L_25:
        /*0098*/ 	.byte	0x04, 0x17
        /*009a*/ 	.short	(.L_27 - .L_26)
.L_26:
        /*009c*/ 	.word	0x00000000
        /*00a0*/ 	.short	0x0004
        /*00a2*/ 	.short	0x001c
        /*00a4*/ 	.byte	0x00, 0xf0, 0x11, 0x00


	//----- nvinfo : EIATTR_KPARAM_INFO
	.align		4
.L_27:
        /*00a8*/ 	.byte	0x04, 0x17
        /*00aa*/ 	.short	(.L_29 - .L_28)
.L_28:
        /*00ac*/ 	.word	0x00000000
        /*00b0*/ 	.short	0x0003
        /*00b2*/ 	.short	0x0018
        /*00b4*/ 	.byte	0x00, 0xf0, 0x11, 0x00


	//----- nvinfo : EIATTR_KPARAM_INFO
	.align		4
.L_29:
        /*00b8*/ 	.byte	0x04, 0x17
        /*00ba*/ 	.short	(.L_31 - .L_30)
.L_30:
        /*00bc*/ 	.word	0x00000000
        /*00c0*/ 	.short	0x0002
        /*00c2*/ 	.short	0x0010
        /*00c4*/ 	.byte	0x00, 0xf4, 0x21, 0x00


	//----- nvinfo : EIATTR_KPARAM_INFO
	.align		4
.L_31:
        /*00c8*/ 	.byte	0x04, 0x17
        /*00ca*/ 	.short	(.L_33 - .L_32)
.L_32:
        /*00cc*/ 	.word	0x00000000
        /*00d0*/ 	.short	0x0001
        /*00d2*/ 	.short	0x0008
        /*00d4*/ 	.byte	0x00, 0xf4, 0x21, 0x00


	//----- nvinfo : EIATTR_KPARAM_INFO
	.align		4
.L_33:
        /*00d8*/ 	.byte	0x04, 0x17
        /*00da*/ 	.short	(.L_35 - .L_34)
.L_34:
        /*00dc*/ 	.word	0x00000000
        /*00e0*/ 	.short	0x0000
        /*00e2*/ 	.short	0x0000
        /*00e4*/ 	.byte	0x00, 0xf4, 0x21, 0x00


	//----- nvinfo : EIATTR_SPARSE_MMA_MASK
	.align		4
.L_35:
        /*00e8*/ 	.byte	0x03, 0x50
        /*00ea*/ 	.short	0x0000


	//----- nvinfo : EIATTR_MAXREG_COUNT
	.align		4
        /*00ec*/ 	.byte	0x03, 0x1b
        /*00ee*/ 	.short	0x00ff


	//----- nvinfo : EIATTR_NUM_BARRIERS
	.align		4
        /*00f0*/ 	.byte	0x02, 0x4c
        /*00f2*/ 	.byte	0x01
	.zero		1


	//----- nvinfo : EIATTR_ANNOTATIONS
	.align		4
        /*00f4*/ 	.byte	0x04, 0x55
        /*00f6*/ 	.short	(.L_37 - .L_36)


	//   ....[0]....
.L_36:
        /*00f8*/ 	.word	0x00000001
        /*00fc*/ 	.byte	0x60, 0x00, 0x00, 0x00, 0x01, 0x00, 0x00, 0x00, 0x80, 0x00, 0x00, 0x00, 0x01, 0x00, 0x00, 0x00
        /* <DEDUP_REMOVED lines=523> */
        /*21bc*/ 	.byte	0x10, 0xb2, 0x00, 0x00, 0x01, 0x00, 0x00, 0x00, 0x30, 0xb2, 0x00, 0x00


	//----- nvinfo : EIATTR_MERCURY_ISA_VERSION
	.align		4
.L_37:
        /*21c8*/ 	.byte	0x03, 0x5f
        /*21ca*/ 	.short	0x0101


	//----- nvinfo : EIATTR_COOP_GROUP_MASK_REGIDS
	.align		4
        /*21cc*/ 	.byte	0x04, 0x29
        /*21ce*/ 	.short	(.L_39 - .L_38)


	//   ....[0]....
.L_38:
        /*21d0*/ 	.word	0xffffffff


	//   ....[1]....
        /*21d4*/ 	.word	0xffffffff


	//   ....[2]....
        /*21d8*/ 	.word	0xffffffff


	//   ....[3]....
        /*21dc*/ 	.word	0xffffffff


	//   ....[4]....
        /*21e0*/ 	.word	0xffffffff


	//   ....[5]....
        /*21e4*/ 	.word	0xffffffff


	//   ....[6]....
        /*21e8*/ 	.word	0xffffffff


	//   ....[7]....
        /*21ec*/ 	.word	0xffffffff


	//   ....[8]....
        /*21f0*/ 	.word	0xffffffff


	//   ....[9]....
        /*21f4*/ 	.word	0xffffffff


	//   ....[10]....
        /*21f8*/ 	.word	0xffffffff


	//   ....[11]....
        /*21fc*/ 	.word	0xffffffff


	//   ....[12]....
        /*2200*/ 	.word	0xffffffff


	//   ....[13]....
        /*2204*/ 	.word	0xffffffff


	//   ....[14]....
        /*2208*/ 	.word	0xffffffff


	//   ....[15]....
        /*220c*/ 	.word	0xffffffff


	//   ....[16]....
        /*2210*/ 	.word	0xffffffff


	//   ....[17]....
        /*2214*/ 	.word	0xffffffff


	//   ....[18]....
        /*2218*/ 	.word	0xffffffff


	//   ....[19]....
        /*221c*/ 	.word	0xffffffff


	//   ....[20]....
        /*2220*/ 	.word	0xffffffff


	//   ....[21]....
        /*2224*/ 	.word	0xffffffff


	//   ....[22]....
        /*2228*/ 	.word	0xffffffff


	//   ....[23]....
        /*222c*/ 	.word	0xffffffff


	//   ....[24]....
        /*2230*/ 	.word	0xffffffff


	//   ....[25]....
        /*2234*/ 	.word	0xffffffff


	//   ....[26]....
        /*2238*/ 	.word	0xffffffff


	//   ....[27]....
        /*223c*/ 	.word	0xffffffff


	//   ....[28]....
        /*2240*/ 	.word	0xffffffff


	//   ....[29]....
        /*2244*/ 	.word	0xffffffff


	//   ....[30]....
        /*2248*/ 	.word	0xffffffff


	//   ....[31]....
        /*224c*/ 	.word	0xffffffff


	//   ....[32]....
        /*2250*/ 	.word	0xffffffff


	//   ....[33]....
        /*2254*/ 	.word	0xffffffff


	//   ....[34]....
        /*2258*/ 	.word	0xffffffff


	//   ....[35]....
        /*225c*/ 	.word	0xffffffff


	//   ....[36]....
        /*2260*/ 	.word	0xffffffff


	//   ....[37]....
        /*2264*/ 	.word	0xffffffff


	//   ....[38]....
        /*2268*/ 	.word	0xffffffff


	//   ....[39]....
        /*226c*/ 	.word	0xffffffff


	//   ....[40]....
        /*2270*/ 	.word	0xffffffff


	//   ....[41]....
        /*2274*/ 	.word	0xffffffff


	//   ....[42]....
        /*2278*/ 	.word	0xffffffff


	//   ....[43]....
        /*227c*/ 	.word	0xffffffff


	//   ....[44]....
        /*2280*/ 	.word	0xffffffff


	//   ....[45]....
        /*2284*/ 	.word	0xffffffff


	//   ....[46]....
        /*2288*/ 	.word	0xffffffff


	//   ....[47]....
        /*228c*/ 	.word	0xffffffff


	//   ....[48]....
        /*2290*/ 	.word	0xffffffff


	//   ....[49]....
        /*2294*/ 	.word	0xffffffff


	//   ....[50]....
        /*2298*/ 	.word	0xffffffff


	//   ....[51]....
        /*229c*/ 	.word	0xffffffff


	//   ....[52]....
        /*22a0*/ 	.word	0xffffffff


	//   ....[53]....
        /*22a4*/ 	.word	0xffffffff


	//   ....[54]....
        /*22a8*/ 	.word	0xffffffff


	//   ....[55]....
        /*22ac*/ 	.word	0xffffffff


	//   ....[56]....
        /*22b0*/ 	.word	0xffffffff


	//   ....[57]....
        /*22b4*/ 	.word	0xffffffff


	//   ....[58]....
        /*22b8*/ 	.word	0xffffffff


	//   ....[59]....
        /*22bc*/ 	.word	0xffffffff


	//   ....[60]....
        /*22c0*/ 	.word	0xffffffff


	//   ....[61]....
        /*22c4*/ 	.word	0xffffffff


	//   ....[62]....
        /*22c8*/ 	.word	0xffffffff


	//----- nvinfo : EIATTR_COOP_GROUP_INSTR_OFFSETS
	.align		4
.L_39:
        /*22cc*/ 	.byte	0x04, 0x28
        /*22ce*/ 	.short	(.L_41 - .L_40)


	//   ....[0]....
.L_40:
        /*22d0*/ 	.word	0x00036590


	//   ....[1]....
        /*22d4*/ 	.word	0x00036730


	//   ....[2]....
        /*22d8*/ 	.word	0x00036840


	//   ....[3]....
        /*22dc*/ 	.word	0x00036940


	//   ....[4]....
        /*22e0*/ 	.word	0x000369a0


	//   ....[5]....
        /*22e4*/ 	.word	0x00036ab0


	//   ....[6]....
        /*22e8*/ 	.word	0x00036b20


	//   ....[7]....
        /*22ec*/ 	.word	0x00036d30


	//   ....[8]....
        /*22f0*/ 	.word	0x00036d50


	//   ....[9]....
        /*22f4*/ 	.word	0x00036eb0


	//   ....[10]....
        /*22f8*/ 	.word	0x00038480


	//   ....[11]....
        /*22fc*/ 	.word	0x0004e130


	//   ....[12]....
        /*2300*/ 	.word	0x0004e2d0


	//   ....[13]....
        /*2304*/ 	.word	0x0004e2f0


	//   ....[14]....
        /*2308*/ 	.word	0x0004e640


	//   ....[15]....
        /*230c*/ 	.word	0x0004e660


	//   ....[16]....
        /*2310*/ 	.word	0x0004e680


	//   ....[17]....
        /*2314*/ 	.word	0x0004e6e0


	//   ....[18]....
        /*2318*/ 	.word	0x0004e780


	//   ....[19]....
        /*231c*/ 	.word	0x0004e8e0


	//   ....[20]....
        /*2320*/ 	.word	0x0004e910


	//   ....[21]....
        /*2324*/ 	.word	0x0004e9a0


	//   ....[22]....
        /*2328*/ 	.word	0x0004e9d0


	//   ....[23]....
        /*232c*/ 	.word	0x0004eab0


	//   ....[24]....
        /*2330*/ 	.word	0x0004eaf0


	//   ....[25]....
        /*2334*/ 	.word	0x0004eb30


	//   ....[26]....
        /*2338*/ 	.word	0x0004eb50


	//   ....[27]....
        /*233c*/ 	.word	0x0004ec20


	//   ....[28]....
        /*2340*/ 	.word	0x0004ec70


	//   ....[29]....
        /*2344*/ 	.word	0x0004ed00


	//   ....[30]....
        /*2348*/ 	.word	0x0004ed20


	//   ....[31]....
        /*234c*/ 	.word	0x0004edd0


	//   ....[32]....
        /*2350*/ 	.word	0x0004ee20


	//   ....[33]....
        /*2354*/ 	.word	0x0004ef80


	//   ....[34]....
        /*2358*/ 	.word	0x0004efa0


	//   ....[35]....
        /*235c*/ 	.word	0x0004f000


	//   ....[36]....
        /*2360*/ 	.word	0x0004f090


	//   ....[37]....
        /*2364*/ 	.word	0x0004f0f0


	//   ....[38]....
        /*2368*/ 	.word	0x0004f120


	//   ....[39]....
        /*236c*/ 	.word	0x0004f2d0


	//   ....[40]....
        /*2370*/ 	.word	0x0004f300


	//   ....[41]....
        /*2374*/ 	.word	0x0004f390


	//   ....[42]....
        /*2378*/ 	.word	0x0004f4c0


	//   ....[43]....
        /*237c*/ 	.word	0x0004f4f0


	//   ....[44]....
        /*2380*/ 	.word	0x0004f520


	//   ....[45]....
        /*2384*/ 	.word	0x0004f5c0


	//   ....[46]....
        /*2388*/ 	.word	0x0004f6f0


	//   ....[47]....
        /*238c*/ 	.word	0x0004f720


	//   ....[48]....
        /*2390*/ 	.word	0x0004f750


	//   ....[49]....
        /*2394*/ 	.word	0x0004f8c0


	//   ....[50]....
        /*2398*/ 	.word	0x0004fbe0


	//   ....[51]....
        /*239c*/ 	.word	0x0004fc00


	//   ....[52]....
        /*23a0*/ 	.word	0x0004fc20


	//   ....[53]....
        /*23a4*/ 	.word	0x0004fc40


	//   ....[54]....
        /*23a8*/ 	.word	0x0004fc60


	//   ....[55]....
        /*23ac*/ 	.word	0x0004fc80


	//   ....[56]....
        /*23b0*/ 	.word	0x0004fcc0


	//   ....[57]....
        /*23b4*/ 	.word	0x0004fce0


	//   ....[58]....
        /*23b8*/ 	.word	0x0004fd20


	//   ....[59]....
        /*23bc*/ 	.word	0x0004fd60


	//   ....[60]....
        /*23c0*/ 	.word	0x0004fe20


	//   ....[61]....
        /*23c4*/ 	.word	0x0004fe50


	//   ....[62]....
        /*23c8*/ 	.word	0x0004fe80


	//----- nvinfo : EIATTR_EXIT_INSTR_OFFSETS
	.align		4
.L_41:
        /*23cc*/ 	.byte	0x04, 0x1c
        /*23ce*/ 	.short	(.L_43 - .L_42)


	//   ....[0]....
.L_42:
        /*23d0*/ 	.word	0x0005a5d0


	//   ....[1]....
        /*23d4*/ 	.word	0x0005a600


	//----- nvinfo : EIATTR_REQNTID
	.align		4
.L_43:
        /*23d8*/ 	.byte	0x04, 0x10
        /*23da*/ 	.short	(.L_45 - .L_44)
.L_44:
        /*23dc*/ 	.word	0x00000020
        /*23e0*/ 	.word	0x00000001
        /*23e4*/ 	.word	0x00000001


	//----- nvinfo : EIATTR_CBANK_PARAM_SIZE
	.align		4
.L_45:
        /*23e8*/ 	.byte	0x03, 0x19
        /*23ea*/ 	.short	0x0050


	//----- nvinfo : EIATTR_PARAM_CBANK
	.align		4
        /*23ec*/ 	.byte	0x04, 0x0a
        /*23ee*/ 	.short	(.L_47 - .L_46)
	.align		4
.L_46:
        /*23f0*/ 	.word	index@(.nv.constant0.matmul_kernel)
        /*23f4*/ 	.short	0x0210
        /*23f6*/ 	.short	0x0050


	//----- nvinfo : EIATTR_SW_WAR
	.align		4
.L_47:
        /*23f8*/ 	.byte	0x04, 0x36
        /*23fa*/ 	.short	(.L_49 - .L_48)
.L_48:
        /*23fc*/ 	.word	0x00000008
.L_49:


//--------------------- .nv.callgraph             --------------------------
	.section	.nv.callgraph,"",@"SHT_CUDA_CALLGRAPH"
	.align	4
	.sectionentsize	8
	.align		4
        /*0000*/ 	.word	0x00000000
	.align		4
        /*0004*/ 	.word	0xffffffff
	.align		4
        /*0008*/ 	.word	0x00000000
	.align		4
        /*000c*/ 	.word	0xfffffffe
	.align		4
        /*0010*/ 	.word	0x00000000
	.align		4
        /*0014*/ 	.word	0xfffffffd
	.align		4
        /*0018*/ 	.word	0x00000000
	.align		4
        /*001c*/ 	.word	0xfffffffc


//--------------------- .text.matmul_kernel       --------------------------
	.section	.text.matmul_kernel,"ax",@progbits
	.align	128
        .global         matmul_kernel
        .type           matmul_kernel,@function
        .size           matmul_kernel,(.L_x_3 - matmul_kernel)
        .other          matmul_kernel,@"STO_CUDA_ENTRY STV_DEFAULT"
matmul_kernel:
.text.matmul_kernel:
[----:B------:R-:W0:Y:S02]  /*0000*/  LDC R1, c[0x0][0x28] ;  /* 0x00000a00ff017b82 */ /* 0x000e240000000800 */
[----:B0-----:R-:W-:-:S06]  /*0010*/  VIADD R1, R1, 0xffffe230 ;  /* 0xffffe23001017836 */ /* 0x001fcc0000000000 */
[----:B------:R-:W0:Y:S01]  /*0020*/  LDC.64 R2, c[0x0][0x228] ;  /* 0x00008a00ff027b82 */ /* 0x000e220000000a00 */
[----:B------:R-:W1:Y:S01]  /*0030*/  S2R R7, SR_CTAID.X ;  /* 0x0000000000077919 */ /* 0x000e620000002500 */
[----:B------:R-:W-:Y:S01]  /*0040*/  UMOV UR4, 0x400 ;  /* 0x0000040000047882 */ /* 0x000fe20000000000 */
[----:B------:R-:W-:Y:S01]  /*0050*/  ULDC.64 UR32, c[0x0][0x208] ;  /* 0x0000820000207ab9 */ /* 0x000fe20000000a00 */
[----:B------:R-:W-:Y:S04]  /*0060*/  STL [R1+0x70], RZ ;  /* 0x000070ff01007387 */ /* 0x000fe80000100800 */
[----:B------:R-:W2:Y:S01]  /*0070*/  S2UR UR5, SR_CgaCtaId ;  /* 0x00000000000579c3 */ /* 0x000ea20000008800 */
[----:B------:R-:W-:Y:S04]  /*0080*/  STL [R1+0x74], RZ ;  /* 0x000074ff01007387 */ /* 0x000fe80000100800 */
[----:B------:R-:W-:Y:S04]  /*0090*/  STL [R1+0x78], RZ ;  /* 0x000078ff01007387 */ /* 0x000fe80000100800 */
[----:B------:R-:W-:Y:S04]  /*00a0*/  STL [R1+0x7c], RZ ;  /* 0x00007cff01007387 */ /* 0x000fe80000100800 */
[----:B------:R-:W-:Y:S01]  /*00b0*/  STL [R1+0x90], RZ ;  /* 0x000090ff01007387 */ /* 0x000fe20000100800 */
[----:B0-----:R-:W-:-:S03]  /*00c0*/  VIADD R0, R3, 0x7f ;  /* 0x0000007f03007836 */ /* 0x001fc60000000000 */
[----:B------:R-:W-:Y:S04]  /*00d0*/  STL [R1+0x94], RZ ;  /* 0x000094ff01007387 */ /* 0x000fe80000100800 */
[----:B------:R-:W-:Y:S01]  /*00e0*/  STL [R1+0x98], RZ ;  /* 0x000098ff01007387 */ /* 0x000fe20000100800 */
[----:B------:R-:W-:Y:S01]  /*00f0*/  SHF.R.S32.HI R5, RZ, 0x1f, R0 ;  /* 0x0000001fff057819 */ /* 0x000fe20000011400 */
[----:B--2---:R-:W-:Y:S02]  /*0100*/  ULEA UR4, UR5, UR4, 0x18 ;  /* 0x0000000405047291 */ /* 0x004fe4000f8ec03f */
[----:B------:R-:W-:Y:S01]  /*0110*/  STL [R1+0x9c], RZ ;  /* 0x00009cff01007387 */ /* 0x000fe20000100800 */
[----:B------:R-:W-:Y:S02]  /*0120*/  LEA.HI R5, R5, R0, RZ, 0x7 ;  /* 0x0000000005057211 */ /* 0x000fe400078f38ff */
[----:B-1----:R-:W-:Y:S01]  /*0130*/  IABS R10, R7 ;  /* 0x00000007000a7213 */ /* 0x002fe20000000000 */
[----:B------:R-:W-:Y:S01]  /*0140*/  STL [R1+0xb0], RZ ;  /* 0x0000b0ff01007387 */ /* 0x000fe20000100800 */
[----:B------:R-:W-:-:S03]  /*0150*/  SHF.R.S32.HI R5, RZ, 0x7, R5 ;  /* 0x00000007ff057819 */ /* 0x000fc60000011405 */
[----:B------:R-:W-:Y:S02]  /*0160*/  STL [R1+0xb4], RZ ;  /* 0x0000b4ff01007387 */ /* 0x000fe40000100800 */
[----:B------:R-:W-:Y:S02]  /*0170*/  IMAD.SHL.U32 R6, R5, 0x8, RZ ;  /* 0x0000000805067824 */ /* 0x000fe400078e00ff */
[----:B------:R-:W-:Y:S03]  /*0180*/  STL [R1+0xb8], RZ ;  /* 0x0000b8ff01007387 */ /* 0x000fe60000100800 */
[-C--:B------:R-:W-:Y:S01]  /*0190*/  IABS R9, R6.reuse ;  /* 0x0000000600097213 */ /* 0x080fe20000000000 */
[----:B------:R-:W-:Y:S01]  /*01a0*/  STL [R1+0xbc], RZ ;  /* 0x0000bcff01007387 */ /* 0x000fe20000100800 */
[----:B------:R-:W-:Y:S02]  /*01b0*/  IABS R12, R6 ;  /* 0x00000006000c7213 */ /* 0x000fe40000000000 */
[----:B------:R-:W0:Y:S01]  /*01c0*/  I2F.RP R0, R9 ;  /* 0x0000000900007306 */ /* 0x000e220000209400 */
[----:B------:R-:W-:Y:S04]  /*01d0*/  STL [R1+0xd0], RZ ;  /* 0x0000d0ff01007387 */ /* 0x000fe80000100800 */
[----:B------:R-:W-:Y:S04]  /*01e0*/  STL [R1+0xd4], RZ ;  /* 0x0000d4ff01007387 */ /* 0x000fe80000100800 */
[----:B------:R-:W-:Y:S04]  /*01f0*/  STL [R1+0xd8], RZ ;  /* 0x0000d8ff01007387 */ /* 0x000fe80000100800 */
[----:B------:R-:W-:Y:S01]  /*0200*/  STL [R1+0xdc], RZ ;  /* 0x0000dcff01007387 */ /* 0x000fe20000100800 */
[----:B0-----:R-:W0:Y:S03]  /*0210*/  MUFU.RCP R0, R0 ;  /* 0x0000000000007308 */ /* 0x001e260000001000 */
[----:B------:R-:W-:Y:S04]  /*0220*/  STL [R1+0xf0], RZ ;  /* 0x0000f0ff01007387 */ /* 0x000fe80000100800 */
[----:B------:R-:W-:Y:S04]  /*0230*/  STL [R1+0xf4], RZ ;  /* 0x0000f4ff01007387 */ /* 0x000fe80000100800 */
[----:B------:R-:W-:Y:S04]  /*0240*/  STL [R1+0xf8], RZ ;  /* 0x0000f8ff01007387 */ /* 0x000fe80000100800 */
[----:B------:R-:W-:Y:S01]  /*0250*/  STL [R1+0xfc], RZ ;  /* 0x0000fcff01007387 */ /* 0x000fe20000100800 */
[----:B0-----:R-:W-:-:S03]  /*0260*/  VIADD R4, R0, 0xffffffe ;  /* 0x0ffffffe00047836 */ /* 0x001fc60000000000 */
[----:B------:R-:W-:Y:S01]  /*0270*/  STL [R1+0x110], RZ ;  /* 0x000110ff01007387 */ /* 0x000fe20000100800 */
[----:B------:R-:W-:Y:S01]  /*0280*/  IMAD.MOV R0, RZ, RZ, -R12 ;  /* 0x000000ffff007224 */ /* 0x000fe200078e0a0c */
[----:B------:R0:W1:Y:S02]  /*0290*/  F2I.FTZ.U32.TRUNC.NTZ R5, R4 ;  /* 0x0000000400057305 */ /* 0x000064000021f000 */
[----:B------:R-:W-:Y:S04]  /*02a0*/  STL [R1+0x114], RZ ;  /* 0x000114ff01007387 */ /* 0x000fe80000100800 */
[----:B------:R-:W-:Y:S04]  /*02b0*/  STL [R1+0x118], RZ ;  /* 0x000118ff01007387 */ /* 0x000fe80000100800 */
[----:B------:R-:W-:Y:S01]  /*02c0*/  STL [R1+0x11c], RZ ;  /* 0x00011cff01007387 */ /* 0x000fe20000100800 */
[----:B0-----:R-:W-:-:S03]  /*02d0*/  IMAD.MOV.U32 R4, RZ, RZ, RZ ;  /* 0x000000ffff047224 */ /* 0x001fc600078e00ff */
[----:B------:R-:W-:Y:S01]  /*02e0*/  STL [R1+0x130], RZ ;  /* 0x000130ff01007387 */ /* 0x000fe20000100800 */
[----:B-1----:R-:W-:-:S03]  /*02f0*/  IMAD.MOV R8, RZ, RZ, -R5 ;  /* 0x000000ffff087224 */ /* 0x002fc600078e0a05 */
[----:B------:R-:W-:Y:S01]  /*0300*/  STL [R1+0x134], RZ ;  /* 0x000134ff01007387 */ /* 0x000fe20000100800 */
[----:B------:R-:W-:-:S03]  /*0310*/  IMAD R11, R8, R9, RZ ;  /* 0x00000009080b7224 */ /* 0x000fc600078e02ff */
[----:B------:R-:W-:Y:S01]  /*0320*/  STL [R1+0x138], RZ ;  /* 0x000138ff01007387 */ /* 0x000fe20000100800 */
[----:B------:R-:W-:Y:S02]  /*0330*/  IMAD.MOV.U32 R8, RZ, RZ, R10 ;  /* 0x000000ffff087224 */ /* 0x000fe400078e000a */
[----:B------:R-:W-:Y:S01]  /*0340*/  IMAD.HI.U32 R5, R5, R11, R4 ;  /* 0x0000000b05057227 */ /* 0x000fe200078e0004 */
[----:B------:R-:W-:Y:S04]  /*0350*/  STL [R1+0x13c], RZ ;  /* 0x00013cff01007387 */ /* 0x000fe80000100800 */
[----:B------:R-:W-:Y:S01]  /*0360*/  STL [R1+0x150], RZ ;  /* 0x000150ff01007387 */ /* 0x000fe20000100800 */
[----:B------:R-:W-:-:S03]  /*0370*/  IMAD.HI.U32 R5, R5, R8, RZ ;  /* 0x0000000805057227 */ /* 0x000fc600078e00ff */
[----:B------:R-:W-:Y:S01]  /*0380*/  STL [R1+0x154], RZ ;  /* 0x000154ff01007387 */ /* 0x000fe20000100800 */
[----:B------:R-:W-:-:S03]  /*0390*/  IMAD R0, R5, R0, R8 ;  /* 0x0000000005007224 */ /* 0x000fc600078e0208 */
[----:B------:R-:W-:Y:S02]  /*03a0*/  STL [R1+0x158], RZ ;  /* 0x000158ff01007387 */ /* 0x000fe40000100800 */
[----:B------:R-:W-:Y:S02]  /*03b0*/  ISETP.GT.U32.AND P1, PT, R9, R0, PT ;  /* 0x000000000900720c */ /* 0x000fe40003f24070 */
[----:B------:R-:W-:Y:S04]  /*03c0*/  STL [R1+0x15c], RZ ;  /* 0x00015cff01007387 */ /* 0x000fe80000100800 */
[----:B------:R-:W-:Y:S04]  /*03d0*/  STL [R1+0x170], RZ ;  /* 0x000170ff01007387 */ /* 0x000fe80000100800 */
[----:B------:R-:W-:Y:S03]  /*03e0*/  STL [R1+0x174], RZ ;  /* 0x000174ff01007387 */ /* 0x000fe60000100800 */
[----:B------:R-:W-:Y:S01]  /*03f0*/  @!P1 IMAD.IADD R0, R0, 0x1, -R9 ;  /* 0x0000000100009824 */ /* 0x000fe200078e0a09 */
[----:B------:R-:W-:Y:S01]  /*0400*/  STL [R1+0x178], RZ ;  /* 0x000178ff01007387 */ /* 0x000fe20000100800 */
[----:B------:R-:W-:Y:S01]  /*0410*/  @!P1 VIADD R5, R5, 0x1 ;  /* 0x0000000105059836 */ /* 0x000fe20000000000 */
[----:B------:R-:W-:-:S02]  /*0420*/  ISETP.NE.AND P1, PT, R6, RZ, PT ;  /* 0x000000ff0600720c */ /* 0x000fc40003f25270 */
[----:B------:R-:W-:Y:S01]  /*0430*/  STL [R1+0x17c], RZ ;  /* 0x00017cff01007387 */ /* 0x000fe20000100800 */
[----:B------:R-:W-:Y:S02]  /*0440*/  ISETP.GE.U32.AND P0, PT, R0, R9, PT ;  /* 0x000000090000720c */ /* 0x000fe40003f06070 */
[----:B------:R-:W-:Y:S01]  /*0450*/  LOP3.LUT R0, R7, R6, RZ, 0x3c, !PT ;  /* 0x0000000607007212 */ /* 0x000fe200078e3cff */
[----:B------:R-:W-:Y:S03]  /*0460*/  STL [R1+0x190], RZ ;  /* 0x000190ff01007387 */ /* 0x000fe60000100800 */
[----:B------:R-:W-:Y:S01]  /*0470*/  ISETP.GE.AND P2, PT, R0, RZ, PT ;  /* 0x000000ff0000720c */ /* 0x000fe20003f46270 */
[----:B------:R-:W-:Y:S01]  /*0480*/  STL [R1+0x194], RZ ;  /* 0x000194ff01007387 */ /* 0x000fe20000100800 */
[----:B------:R-:W-:-:S03]  /*0490*/  VIADD R0, R2, 0x7f ;  /* 0x0000007f02007836 */ /* 0x000fc60000000000 */
[----:B------:R-:W-:Y:S02]  /*04a0*/  STL [R1+0x198], RZ ;  /* 0x000198ff01007387 */ /* 0x000fe40000100800 */
[----:B------:R-:W-:Y:S02]  /*04b0*/  @P0 VIADD R5, R5, 0x1 ;  /* 0x0000000105050836 */ /* 0x000fe40000000000 */
[----:B------:R-:W-:Y:S02]  /*04c0*/  STL [R1+0x19c], RZ ;  /* 0x00019cff01007387 */ /* 0x000fe40000100800 */
[----:B------:R-:W-:Y:S01]  /*04d0*/  IMAD.MOV.U32 R4, RZ, RZ, R5 ;  /* 0x000000ffff047224 */ /* 0x000fe200078e0005 */
[----:B------:R-:W-:Y:S01]  /*04e0*/  SHF.R.S32.HI R5, RZ, 0x1f, R0 ;  /* 0x0000001fff057819 */ /* 0x000fe20000011400 */
[----:B------:R-:W-:Y:S02]  /*04f0*/  STL [R1+0x1e0], RZ ;  /* 0x0001e0ff01007387 */ /* 0x000fe40000100800 */
[----:B------:R-:W-:Y:S01]  /*0500*/  @!P2 IMAD.MOV R4, RZ, RZ, -R4 ;  /* 0x000000ffff04a224 */ /* 0x000fe200078e0a04 */
[----:B------:R-:W-:Y:S01]  /*0510*/  @!P1 LOP3.LUT R4, RZ, R6, RZ, 0x33, !PT ;  /* 0x00000006ff049212 */ /* 0x000fe200078e33ff */
[----:B------:R-:W-:Y:S01]  /*0520*/  STL [R1+0x1e4], RZ ;  /* 0x0001e4ff01007387 */ /* 0x000fe20000100800 */
[----:B------:R-:W-:-:S03]  /*0530*/  LEA.HI R5, R5, R0, RZ, 0x7 ;  /* 0x0000000005057211 */ /* 0x000fc600078f38ff */
[----:B------:R-:W-:Y:S01]  /*0540*/  STL [R1+0x1e8], RZ ;  /* 0x0001e8ff01007387 */ /* 0x000fe20000100800 */
[----:B------:R-:W-:Y:S02]  /*0550*/  IMAD.SHL.U32 R8, R4, 0x8, RZ ;  /* 0x0000000804087824 */ /* 0x000fe400078e00ff */
[----:B------:R-:W-:Y:S01]  /*0560*/  IMAD.MOV R4, RZ, RZ, -R4 ;  /* 0x000000ffff047224 */ /* 0x000fe200078e0a04 */
[----:B------:R-:W-:Y:S02]  /*0570*/  STL [R1+0x1ec], RZ ;  /* 0x0001ecff01007387 */ /* 0x000fe40000100800 */
[----:B------:R-:W-:Y:S01]  /*0580*/  LEA.HI.SX32 R5, R5, -R8, 0x19 ;  /* 0x8000000805057211 */ /* 0x000fe200078fcaff */
[----:B------:R-:W-:Y:S01]  /*0590*/  IMAD R6, R6, R4, R7 ;  /* 0x0000000406067224 */ /* 0x000fe200078e0207 */
[----:B------:R-:W-:Y:S02]  /*05a0*/  STL [R1+0x1d0], RZ ;  /* 0x0001d0ff01007387 */ /* 0x000fe40000100800 */
[----:B------:R-:W-:-:S02]  /*05b0*/  VIMNMX R13, R5, 0x8, PT ;  /* 0x00000008050d7848 */ /* 0x000fc40003fe0100 */
[----:B------:R-:W-:Y:S01]  /*05c0*/  STL [R1+0x1d4], RZ ;  /* 0x0001d4ff01007387 */ /* 0x000fe20000100800 */
[----:B------:R-:W-:Y:S02]  /*05d0*/  IABS R11, R6 ;  /* 0x00000006000b7213 */ /* 0x000fe40000000000 */
[----:B------:R-:W-:Y:S01]  /*05e0*/  IABS R9, R13 ;  /* 0x0000000d00097213 */ /* 0x000fe20000000000 */
[----:B------:R-:W-:Y:S03]  /*05f0*/  STL [R1+0x1d8], RZ ;  /* 0x0001d8ff01007387 */ /* 0x000fe60000100800 */
        /* <DEDUP_REMOVED lines=11> */
[----:B------:R-:W-:Y:S04]  /*06b0*/  STL [R1+0x20c], RZ ;  /* 0x00020cff01007387 */ /* 0x000fe80000100800 */
[----:B------:R-:W-:Y:S01]  /*06c0*/  STL [R1+0x230], RZ ;  /* 0x000230ff01007387 */ /* 0x000fe20000100800 */
[----:B------:R-:W0:Y:S03]  /*06d0*/  F2I.FTZ.U32.TRUNC.NTZ R5, R5 ;  /* 0x0000000500057305 */ /* 0x000e26000021f000 */
[----:B------:R-:W-:Y:S04]  /*06e0*/  STL [R1+0x234], RZ ;  /* 0x000234ff01007387 */ /* 0x000fe80000100800 */
[----:B------:R-:W-:Y:S04]  /*06f0*/  STL [R1+0x238], RZ ;  /* 0x000238ff01007387 */ /* 0x000fe80000100800 */
[----:B------:R-:W-:Y:S04]  /*0700*/  STL [R1+0x23c], RZ ;  /* 0x00023cff01007387 */ /* 0x000fe80000100800 */
[----:B------:R-:W-:Y:S01]  /*0710*/  STL [R1+0x220], RZ ;  /* 0x000220ff01007387 */ /* 0x000fe20000100800 */
[----:B0-----:R-:W-:-:S03]  /*0720*/  IMAD.MOV R10, RZ, RZ, -R5 ;  /* 0x000000ffff0a7224 */ /* 0x001fc600078e0a05 */
[----:B------:R-:W-:Y:S01]  /*0730*/  STL [R1+0x224], RZ ;  /* 0x000224ff01007387 */ /* 0x000fe20000100800 */
[----:B------:R-:W-:Y:S01]  /*0740*/  IMAD.MOV.U32 R4, RZ, RZ, R10 ;  /* 0x000000ffff047224 */ /* 0x000fe200078e000a */
[----:B------:R-:W-:Y:S02]  /*0750*/  IABS R10, R13 ;  /* 0x0000000d000a7213 */ /* 0x000fe40000000000 */
[----:B------:R-:W-:Y:S01]  /*0760*/  STL [R1+0x228], RZ ;  /* 0x000228ff01007387 */ /* 0x000fe20000100800 */
[----:B------:R-:W-:Y:S02]  /*0770*/  IMAD R7, R4, R9, RZ ;  /* 0x0000000904077224 */ /* 0x000fe400078e02ff */
[----:B------:R-:W-:Y:S01]  /*0780*/  IMAD.MOV.U32 R4, RZ, RZ, RZ ;  /* 0x000000ffff047224 */ /* 0x000fe200078e00ff */
[----:B------:R-:W-:Y:S01]  /*0790*/  STL [R1+0x22c], RZ ;  /* 0x00022cff01007387 */ /* 0x000fe20000100800 */
[----:B------:R-:W-:Y:S02]  /*07a0*/  IMAD.MOV R0, RZ, RZ, -R10 ;  /* 0x000000ffff007224 */ /* 0x000fe400078e0a0a */
[----:B------:R-:W-:Y:S01]  /*07b0*/  IMAD.HI.U32 R4, R5, R7, R4 ;  /* 0x0000000705047227 */ /* 0x000fe200078e0004 */
[----:B------:R-:W-:Y:S04]  /*07c0*/  STL [R1+0x770], RZ ;  /* 0x000770ff01007387 */ /* 0x000fe80000100800 */
[----:B------:R-:W-:Y:S01]  /*07d0*/  STL [R1+0x774], RZ ;  /* 0x000774ff01007387 */ /* 0x000fe20000100800 */
[----:B------:R-:W-:-:S02]  /*07e0*/  IMAD.HI.U32 R60, R4, R11, RZ ;  /* 0x0000000b043c7227 */ /* 0x000fc400078e00ff */
[----:B------:R-:W0:Y:S01]  /*07f0*/  LDC R4, c[0x0][0x230] ;  /* 0x00008c00ff047b82 */ /* 0x000e220000000800 */
        /* <DEDUP_REMOVED lines=10> */
[----:B------:R-:W-:Y:S01]  /*08a0*/  ISETP.NE.AND P1, PT, R13, RZ, PT ;  /* 0x000000ff0d00720c */ /* 0x000fe20003f25270 */
[----:B0-----:R-:W-:Y:S01]  /*08b0*/  VIADD R4, R4, 0x1f ;  /* 0x0000001f04047836 */ /* 0x001fe20000000000 */
[----:B------:R-:W-:Y:S01]  /*08c0*/  STL [R1+0x750], RZ ;  /* 0x000750ff01007387 */ /* 0x000fe20000100800 */
[----:B------:R-:W-:-:S02]  /*08d0*/  ISETP.GE.U32.AND P0, PT, R0, R9, PT ;  /* 0x000000090000720c */ /* 0x000fc40003f06070 */
[-C--:B------:R-:W-:Y:S01]  /*08e0*/  LOP3.LUT R0, R6, R13.reuse, RZ, 0x3c, !PT ;  /* 0x0000000d06007212 */ /* 0x080fe200078e3cff */
[----:B------:R-:W-:Y:S03]  /*08f0*/  STL [R1+0x754], RZ ;  /* 0x000754ff01007387 */ /* 0x000fe60000100800 */
[----:B------:R-:W-:Y:S01]  /*0900*/  ISETP.GE.AND P2, PT, R0, RZ, PT ;  /* 0x000000ff0000720c */ /* 0x000fe20003f46270 */
[----:B------:R-:W-:Y:S04]  /*0910*/  STL [R1+0x758], RZ ;  /* 0x000758ff01007387 */ /* 0x000fe80000100800 */
[----:B------:R-:W-:Y:S02]  /*0920*/  STL [R1+0x75c], RZ ;  /* 0x00075cff01007387 */ /* 0x000fe40000100800 */
[----:B------:R-:W-:Y:S01]  /*0930*/  @P0 VIADD R60, R60, 0x1 ;  /* 0x000000013c3c0836 */ /* 0x000fe20000000000 */
[----:B------:R-:W-:Y:S01]  /*0940*/  ISETP.GE.AND P0, PT, R4, 0x20, PT ;  /* 0x000000200400780c */ /* 0x000fe20003f06270 */
[----:B------:R-:W-:Y:S04]  /*0950*/  STL [R1+0x740], RZ ;  /* 0x000740ff01007387 */ /* 0x000fe80000100800 */
[----:B------:R-:W-:Y:S01]  /*0960*/  STL [R1+0x744], RZ ;  /* 0x000744ff01007387 */ /* 0x000fe20000100800 */
[----:B------:R-:W-:Y:S01]  /*0970*/  @!P2 IMAD.MOV R60, RZ, RZ, -R60 ;  /* 0x000000ffff3ca224 */ /* 0x000fe200078e0a3c */
[----:B------:R-:W-:-:S02]  /*0980*/  @!P1 LOP3.LUT R60, RZ, R13, RZ, 0x33, !PT ;  /* 0x0000000dff3c9212 */ /* 0x000fc400078e33ff */
[----:B------:R-:W-:Y:S03]  /*0990*/  STL [R1+0x748], RZ ;  /* 0x000748ff01007387 */ /* 0x000fe60000100800 */
[----:B------:R-:W-:Y:S01]  /*09a0*/  IMAD.MOV R0, RZ, RZ, -R60 ;  /* 0x000000ffff007224 */ /* 0x000fe200078e0a3c */
[----:B------:R-:W-:Y:S01]  /*09b0*/  STL [R1+0x74c], RZ ;  /* 0x00074cff01007387 */ /* 0x000fe20000100800 */
[----:B------:R-:W-:Y:S02]  /*09c0*/  IMAD.SHL.U32 R60, R60, 0x80, RZ ;  /* 0x000000803c3c7824 */ /* 0x000fe400078e00ff */
[----:B------:R-:W-:Y:S01]  /*09d0*/  IMAD R0, R13, R0, R6 ;  /* 0x000000000d007224 */ /* 0x000fe200078e0206 */
[----:B------:R-:W-:Y:S01]  /*09e0*/  STL [R1+0x730], RZ ;  /* 0x000730ff01007387 */ /* 0x000fe20000100800 */
[C---:B------:R-:W-:Y:S02]  /*09f0*/  VIADD R6, R60.reuse, 0x1 ;  /* 0x000000013c067836 */ /* 0x040fe40000000000 */
[C---:B------:R-:W-:Y:S01]  /*0a00*/  VIADD R4, R60.reuse, 0x2 ;  /* 0x000000023c047836 */ /* 0x040fe20000000000 */
[----:B------:R-:W-:Y:S01]  /*0a10*/  STL [R1+0x734], RZ ;  /* 0x000734ff01007387 */ /* 0x000fe20000100800 */
[----:B------:R-:W-:-:S02]  /*0a20*/  VIADD R7, R60, 0x3 ;  /* 0x000000033c077836 */ /* 0x000fc40000000000 */
[----:B------:R-:W-:Y:S01]  /*0a30*/  IMAD.IADD R0, R8, 0x1, R0 ;  /* 0x0000000108007824 */ /* 0x000fe200078e0200 */
[----:B------:R-:W-:Y:S01]  /*0a40*/  STL [R1+0x738], RZ ;  /* 0x000738ff01007387 */ /* 0x000fe20000100800 */
[C---:B------:R-:W-:Y:S02]  /*0a50*/  VIADD R50, R60.reuse, 0x5a ;  /* 0x0000005a3c327836 */ /* 0x040fe40000000000 */
[C---:B------:R-:W-:Y:S01]  /*0a60*/  VIADD R48, R60.reuse, 0x5b ;  /* 0x0000005b3c307836 */ /* 0x040fe20000000000 */
[----:B------:R-:W-:Y:S01]  /*0a70*/  STL [R1+0x73c], RZ ;  /* 0x00073cff01007387 */ /* 0x000fe20000100800 */
[C---:B------:R-:W-:Y:S02]  /*0a80*/  VIADD R47, R60.reuse, 0x5c ;  /* 0x0000005c3c2f7836 */ /* 0x040fe40000000000 */
[C---:B------:R-:W-:Y:S01]  /*0a90*/  VIADD R46, R60.reuse, 0x5d ;  /* 0x0000005d3c2e7836 */ /* 0x040fe20000000000 */
[----:B------:R-:W-:Y:S01]  /*0aa0*/  STL [R1+0x720], RZ ;  /* 0x000720ff01007387 */ /* 0x000fe20000100800 */
[----:B------:R-:W-:-:S02]  /*0ab0*/  VIADD R45, R60, 0x5e ;  /* 0x0000005e3c2d7836 */ /* 0x000fc40000000000 */
[C---:B------:R-:W-:Y:S01]  /*0ac0*/  VIADD R44, R60.reuse, 0x5f ;  /* 0x0000005f3c2c7836 */ /* 0x040fe20000000000 */
        /* <DEDUP_REMOVED lines=42> */
[----:B------:R-:W-:Y:S04]  /*0d70*/  STL [R1+0x6fc], RZ ;  /* 0x0006fcff01007387 */ /* 0x000fe80000100800 */
        /* <DEDUP_REMOVED lines=412> */
[----:B------:R0:W-:Y:S04]  /*2740*/  STL [R1+0x980], R6 ;  /* 0x0009800601007387 */ /* 0x0001e80000100800 */
[----:B------:R1:W-:Y:S04]  /*2750*/  STL [R1+0x97c], R4 ;  /* 0x00097c0401007387 */ /* 0x0003e80000100800 */
[----:B------:R2:W-:Y:S01]  /*2760*/  STL [R1+0x978], R7 ;  /* 0x0009780701007387 */ /* 0x0005e20000100800 */
[C---:B0-----:R-:W-:Y:S01]  /*2770*/  VIADD R6, R60.reuse, 0x4 ;  /* 0x000000043c067836 */ /* 0x041fe20000000000 */
[----:B------:R-:W0:Y:S01]  /*2780*/  S2R R14, SR_TID.X ;  /* 0x00000000000e7919 */ /* 0x000e220000002100 */
[----:B-1----:R-:W-:-:S03]  /*2790*/  VIADD R4, R60, 0x5 ;  /* 0x000000053c047836 */ /* 0x002fc60000000000 */
[----:B------:R1:W-:Y:S01]  /*27a0*/  STL [R1+0x974], R6 ;  /* 0x0009740601007387 */ /* 0x0003e20000100800 */
[----:B--2---:R-:W-:-:S03]  /*27b0*/  VIADD R7, R60, 0x6 ;  /* 0x000000063c077836 */ /* 0x004fc60000000000 */
[----:B------:R2:W-:Y:S04]  /*27c0*/  STL [R1+0x970], R4 ;  /* 0x0009700401007387 */ /* 0x0005e80000100800 */
[----:B------:R3:W-:Y:S01]  /*27d0*/  STL [R1+0x96c], R7 ;  /* 0x00096c0701007387 */ /* 0x0007e20000100800 */
[C---:B-1----:R-:W-:Y:S02]  /*27e0*/  VIADD R6, R60.reuse, 0x7 ;  /* 0x000000073c067836 */ /* 0x042fe40000000000 */
[----:B--2---:R-:W-:-:S03]  /*27f0*/  VIADD R4, R60, 0x8 ;  /* 0x000000083c047836 */ /* 0x004fc60000000000 */
[----:B------:R1:W-:Y:S01]  /*2800*/  STL [R1+0x968], R6 ;  /* 0x0009680601007387 */ /* 0x0003e20000100800 */
[----:B---3--:R-:W-:-:S03]  /*2810*/  VIADD R7, R60, 0x9 ;  /* 0x000000093c077836 */ /* 0x008fc60000000000 */
[----:B------:R2:W-:Y:S04]  /*2820*/  STL [R1+0x964], R4 ;  /* 0x0009640401007387 */ /* 0x0005e80000100800 */
[----:B------:R3:W-:Y:S01]  /*2830*/  STL [R1+0x960], R7 ;  /* 0x0009600701007387 */ /* 0x0007e20000100800 */
[----:B-1----:R-:W-:Y:S01]  /*2840*/  VIADD R6, R60, 0xa ;  /* 0x0000000a3c067836 */ /* 0x002fe20000000000 */
[----:B0-----:R-:W-:Y:S01]  /*2850*/  LOP3.LUT R5, R14, 0x1f, RZ, 0xc0, !PT ;  /* 0x0000001f0e057812 */ /* 0x001fe200078ec0ff */
[----:B--2---:R-:W-:-:S03]  /*2860*/  VIADD R4, R60, 0xb ;  /* 0x0000000b3c047836 */ /* 0x004fc60000000000 */
[----:B------:R0:W-:Y:S01]  /*2870*/  STL [R1+0x95c], R6 ;  /* 0x00095c0601007387 */ /* 0x0001e20000100800 */
[C---:B------:R-:W-:Y:S02]  /*2880*/  VIADD R14, R60.reuse, 0x76 ;  /* 0x000000763c0e7836 */ /* 0x040fe40000000000 */
[----:B---3--:R-:W-:Y:S01]  /*2890*/  VIADD R7, R60, 0xc ;  /* 0x0000000c3c077836 */ /* 0x008fe20000000000 */
[----:B------:R1:W-:Y:S01]  /*28a0*/  STL [R1+0x958], R4 ;  /* 0x0009580401007387 */ /* 0x0003e20000100800 */
[----:B------:R-:W-:Y:S02]  /*28b0*/  IMAD R56, R0, 0x80, R5 ;  /* 0x0000008000387824 */ /* 0x000fe400078e0205 */
[----:B------:R-:W-:Y:S01]  /*28c0*/  VIADD R5, R60, 0x7f ;  /* 0x0000007f3c057836 */ /* 0x000fe20000000000 */
[----:B------:R2:W-:Y:S01]  /*28d0*/  STL [R1+0x954], R7 ;  /* 0x0009540701007387 */ /* 0x0005e20000100800 */
[----:B------:R-:W-:Y:S02]  /*28e0*/  VIADD R57, R56, 0x20 ;  /* 0x0000002038397836 */ /* 0x000fe40000000000 */
[----:B0-----:R-:W-:-:S02]  /*28f0*/  VIADD R6, R60, 0xd ;  /* 0x0000000d3c067836 */ /* 0x001fc40000000000 */
[----:B------:R-:W-:Y:S02]  /*2900*/  VIADD R58, R56, 0x40 ;  /* 0x00000040383a7836 */ /* 0x000fe40000000000 */
[----:B-1----:R-:W-:Y:S01]  /*2910*/  VIADD R4, R60, 0xe ;  /* 0x0000000e3c047836 */ /* 0x002fe20000000000 */
[----:B------:R0:W-:Y:S01]  /*2920*/  STL [R1+0x950], R6 ;  /* 0x0009500601007387 */ /* 0x0001e20000100800 */
[----:B------:R-:W-:Y:S02]  /*2930*/  VIADD R59, R56, 0x60 ;  /* 0x00000060383b7836 */ /* 0x000fe40000000000 */
[C---:B--2---:R-:W-:Y:S01]  /*2940*/  VIADD R7, R60.reuse, 0xf ;  /* 0x0000000f3c077836 */ /* 0x044fe20000000000 */
[----:B------:R1:W-:Y:S04]  /*2950*/  STL [R1+0x94c], R4 ;  /* 0x00094c0401007387 */ /* 0x0003e80000100800 */
[----:B------:R2:W-:Y:S01]  /*2960*/  STL [R1+0x948], R7 ;  /* 0x0009480701007387 */ /* 0x0005e20000100800 */
[----:B0-----:R-:W-:-:S02]  /*2970*/  VIADD R6, R60, 0x10 ;  /* 0x000000103c067836 */ /* 0x001fc40000000000 */
[----:B-1----:R-:W-:-:S03]  /*2980*/  VIADD R4, R60, 0x11 ;  /* 0x000000113c047836 */ /* 0x002fc60000000000 */
[----:B------:R0:W-:Y:S01]  /*2990*/  STL [R1+0x944], R6 ;  /* 0x0009440601007387 */ /* 0x0001e20000100800 */
[----:B--2---:R-:W-:-:S03]  /*29a0*/  VIADD R7, R60, 0x12 ;  /* 0x000000123c077836 */ /* 0x004fc60000000000 */
[----:B------:R1:W-:Y:S04]  /*29b0*/  STL [R1+0x940], R4 ;  /* 0x0009400401007387 */ /* 0x0003e80000100800 */
[----:B------:R2:W-:Y:S01]  /*29c0*/  STL [R1+0x93c], R7 ;  /* 0x00093c0701007387 */ /* 0x0005e20000100800 */
[C---:B0-----:R-:W-:Y:S02]  /*29d0*/  VIADD R6, R60.reuse, 0x13 ;  /* 0x000000133c067836 */ /* 0x041fe40000000000 */
        /* <DEDUP_REMOVED lines=143> */
[----:B0-----:R-:W-:-:S03]  /*32d0*/  VIADD R6, R60, 0x7e ;  /* 0x0000007e3c067836 */ /* 0x001fc60000000000 */
[----:B------:R1:W-:Y:S04]  /*32e0*/  STL [R1+0x848], R57 ;  /* 0x0008483901007387 */ /* 0x0003e80000100800 */
[----:B------:R1:W-:Y:S04]  /*32f0*/  STL [R1+0x84c], R58 ;  /* 0x00084c3a01007387 */ /* 0x0003e80000100800 */
[----:B------:R1:W-:Y:S01]  /*3300*/  STL [R1+0x850], R59 ;  /* 0x0008503b01007387 */ /* 0x0003e20000100800 */
[----:B------:R-:W-:Y:S05]  /*3310*/  @!P0 BRA `(.L_x_0) ;  /* 0x000002a400908947 */ /* 0x000fea0003800000 */
[----:B-1----:R-:W-:Y:S01]  /*3320*/  IABS R4, R3 ;  /* 0x0000000300047213 */ /* 0x002fe20000000000 */
[----:B------:R-:W-:Y:S01]  /*3330*/  IMAD.MOV.U32 R28, RZ, RZ, RZ ;  /* 0x000000ffff1c7224 */ /* 0x000fe200078e00ff */
[----:B------:R-:W-:Y:S01]  /*3340*/  IABS R37, R2 ;  /* 0x0000000200257213 */ /* 0x000fe20000000000 */
[----:B------:R0:W-:Y:S01]  /*3350*/  STL [R1+0x1558], R3 ;  /* 0x0015580301007387 */ /* 0x0001e20000100800 */
[----:B------:R-:W1:Y:S01]  /*3360*/  I2F.RP R26, R4 ;  /* 0x00000004001a7306 */ /* 0x000e620000209400 */
[----:B------:R-:W-:Y:S01]  /*3370*/  IABS R49, R60 ;  /* 0x0000003c00317213 */ /* 0x000fe20000000000 */
[----:B------:R-:W-:Y:S01]  /*3380*/  ULDC UR5, c[0x0][0x23c] ;  /* 0x00008f0000057ab9 */ /* 0x000fe20000000800 */
[----:B------:R-:W-:Y:S01]  /*3390*/  IABS R54, R5 ;  /* 0x0000000500367213 */ /* 0x000fe20000000000 */
[----:B------:R2:W-:Y:S01]  /*33a0*/  STL [R1+0x1494], R60 ;  /* 0x0014943c01007387 */ /* 0x0005e20000100800 */
[----:B------:R-:W-:Y:S01]  /*33b0*/  ISETP.GE.AND P3, PT, R5, RZ, PT ;  /* 0x000000ff0500720c */ /* 0x000fe20003f66270 */
[----:B------:R-:W-:Y:S01]  /*33c0*/  ULDC.64 UR6, c[0x0][0x218] ;  /* 0x0000860000067ab9 */ /* 0x000fe20000000a00 */
[----:B------:R-:W-:Y:S01]  /*33d0*/  IABS R5, R6 ;  /* 0x0000000600057213 */ /* 0x000fe20000000000 */
[----:B------:R-:W3:Y:S01]  /*33e0*/  I2F.RP R0, R37 ;  /* 0x0000002500007306 */ /* 0x000ee20000209400 */
[----:B------:R-:W-:-:S07]  /*33f0*/  ULDC.64 UR8, c[0x0][0x210] ;  /* 0x0000840000087ab9 */ /* 0x000fce0000000a00 */
[----:B-1----:R-:W1:Y:S08]  /*3400*/  MUFU.RCP R26, R26 ;  /* 0x0000001a001a7308 */ /* 0x002e700000001000 */
[----:B---3--:R-:W3:Y:S01]  /*3410*/  MUFU.RCP R0, R0 ;  /* 0x0000000000007308 */ /* 0x008ee20000001000 */
[----:B-1----:R-:W-:-:S07]  /*3420*/  VIADD R26, R26, 0xffffffe ;  /* 0x0ffffffe1a1a7836 */ /* 0x002fce0000000000 */
[----:B------:R1:W4:Y:S01]  /*3430*/  F2I.FTZ.U32.TRUNC.NTZ R29, R26 ;  /* 0x0000001a001d7305 */ /* 0x000322000021f000 */
[----:B---3--:R-:W-:-:S07]  /*3440*/  VIADD R0, R0, 0xffffffe ;  /* 0x0ffffffe00007836 */ /* 0x008fce0000000000 */
[----:B------:R4:W3:Y:S01]  /*3450*/  F2I.FTZ.U32.TRUNC.NTZ R27, R0 ;  /* 0x00000000001b7305 */ /* 0x0008e2000021f000 */
[----:B-1----:R-:W-:Y:S02]  /*3460*/  IMAD.MOV.U32 R26, RZ, RZ, RZ ;  /* 0x000000ffff1a7224 */ /* 0x002fe400078e00ff */
[----:B----4-:R-:W-:-:S04]  /*3470*/  IMAD.MOV R0, RZ, RZ, -R29 ;  /* 0x000000ffff007224 */ /* 0x010fc800078e0a1d */
[----:B------:R-:W-:Y:S02]  /*3480*/  IMAD R0, R0, R4, RZ ;  /* 0x0000000400007224 */ /* 0x000fe400078e02ff */
[----:B---3--:R-:W-:Y:S02]  /*3490*/  IMAD.MOV R40, RZ, RZ, -R27 ;  /* 0x000000ffff287224 */ /* 0x008fe400078e0a1b */
[----:B------:R-:W-:Y:S01]  /*34a0*/  IMAD.HI.U32 R0, R29, R0, R28 ;  /* 0x000000001d007227 */ /* 0x000fe200078e001c */
[----:B------:R-:W-:Y:S02]  /*34b0*/  IABS R29, R59 ;  /* 0x0000003b001d7213 */ /* 0x000fe40000000000 */
[----:B------:R-:W-:Y:S01]  /*34c0*/  IABS R28, R58 ;  /* 0x0000003a001c7213 */ /* 0x000fe20000000000 */
[----:B------:R-:W-:Y:S02]  /*34d0*/  IMAD R40, R40, R37, RZ ;  /* 0x0000002528287224 */ /* 0x000fe400078e02ff */
[----:B------:R-:W-:-:S04]  /*34e0*/  IMAD.HI.U32 R53, R0, R49, RZ ;  /* 0x0000003100357227 */ /* 0x000fc800078e00ff */
[----:B------:R-:W-:Y:S01]  /*34f0*/  IMAD.HI.U32 R40, R27, R40, R26 ;  /* 0x000000281b287227 */ /* 0x000fe200078e001a */
[----:B------:R-:W-:Y:S02]  /*3500*/  IABS R27, R57 ;  /* 0x00000039001b7213 */ /* 0x000fe40000000000 */
[----:B------:R-:W-:Y:S01]  /*3510*/  IABS R26, R56 ;  /* 0x00000038001a7213 */ /* 0x000fe20000000000 */
[----:B------:R-:W-:Y:S02]  /*3520*/  IMAD.MOV R53, RZ, RZ, -R53 ;  /* 0x000000ffff357224 */ /* 0x000fe400078e0a35 */
[----:B------:R-:W-:-:S04]  /*3530*/  IMAD.HI.U32 R52, R40, R29, RZ ;  /* 0x0000001d28347227 */ /* 0x000fc800078e00ff */
[----:B------:R-:W-:-:S04]  /*3540*/  IMAD.HI.U32 R51, R40, R28, RZ ;  /* 0x0000001c28337227 */ /* 0x000fc800078e00ff */
[----:B------:R-:W-:-:S04]  /*3550*/  IMAD.HI.U32 R43, R40, R27, RZ ;  /* 0x0000001b282b7227 */ /* 0x000fc800078e00ff */
[----:B------:R-:W-:-:S04]  /*3560*/  IMAD.HI.U32 R40, R40, R26, RZ ;  /* 0x0000001a28287227 */ /* 0x000fc800078e00ff */
[----:B------:R-:W-:Y:S02]  /*3570*/  IMAD.MOV R52, RZ, RZ, -R52 ;  /* 0x000000ffff347224 */ /* 0x000fe400078e0a34 */
[----:B------:R-:W-:Y:S02]  /*3580*/  IMAD.MOV R43, RZ, RZ, -R43 ;  /* 0x000000ffff2b7224 */ /* 0x000fe400078e0a2b */
[----:B------:R-:W-:Y:S02]  /*3590*/  IMAD.MOV R40, RZ, RZ, -R40 ;  /* 0x000000ffff287224 */ /* 0x000fe400078e0a28 */
[C---:B------:R-:W-:Y:S02]  /*35a0*/  IMAD R29, R37.reuse, R52, R29 ;  /* 0x00000034251d7224 */ /* 0x040fe400078e021d */
[----:B------:R-:W-:Y:S02]  /*35b0*/  IMAD.MOV R51, RZ, RZ, -R51 ;  /* 0x000000ffff337224 */ /* 0x000fe400078e0a33 */
[C---:B------:R-:W-:Y:S01]  /*35c0*/  IMAD R27, R37.reuse, R43, R27 ;  /* 0x0000002b251b7224 */ /* 0x040fe200078e021b */
[C---:B------:R-:W-:Y:S01]  /*35d0*/  ISETP.GT.U32.AND P1, PT, R37.reuse, R29, PT ;  /* 0x0000001d2500720c */ /* 0x040fe20003f24070 */
[C---:B------:R-:W-:Y:S01]  /*35e0*/  IMAD R26, R37.reuse, R40, R26 ;  /* 0x00000028251a7224 */ /* 0x040fe200078e021a */
[----:B------:R-:W-:Y:S01]  /*35f0*/  IABS R40, R7 ;  /* 0x0000000700287213 */ /* 0x000fe20000000000 */
[C---:B------:R-:W-:Y:S01]  /*3600*/  IMAD R28, R37.reuse, R51, R28 ;  /* 0x00000033251c7224 */ /* 0x040fe200078e021c */
[C---:B------:R-:W-:Y:S01]  /*3610*/  ISETP.GT.U32.AND P4, PT, R37.reuse, R27, PT ;  /* 0x0000001b2500720c */ /* 0x040fe20003f84070 */
[----:B------:R-:W-:Y:S01]  /*3620*/  IMAD R49, R4, R53, R49 ;  /* 0x0000003504317224 */ /* 0x000fe200078e0231 */
[C---:B------:R-:W-:Y:S01]  /*3630*/  ISETP.GT.U32.AND P5, PT, R37.reuse, R26, PT ;  /* 0x0000001a2500720c */ /* 0x040fe20003fa4070 */
[----:B------:R-:W-:Y:S01]  /*3640*/  IMAD.HI.U32 R55, R0, R54, RZ ;  /* 0x0000003600377227 */ /* 0x000fe200078e00ff */
[----:B------:R-:W-:-:S02]  /*3650*/  ISETP.GT.U32.AND P2, PT, R37, R28, PT ;  /* 0x0000001c2500720c */ /* 0x000fc40003f44070 */
[C---:B------:R-:W-:Y:S01]  /*3660*/  ISETP.GT.U32.AND P0, PT, R4.reuse, R49, PT ;  /* 0x000000310400720c */ /* 0x040fe20003f04070 */
[----:B------:R-:W-:Y:S01]  /*3670*/  IMAD.MOV R55, RZ, RZ, -R55 ;  /* 0x000000ffff377224 */ /* 0x000fe200078e0a37 */
[----:B------:R-:W-:Y:S01]  /*3680*/  IABS R43, R8 ;  /* 0x00000008002b7213 */ /* 0x000fe20000000000 */
[--C-:B------:R-:W-:Y:S02]  /*3690*/  @!P1 IMAD.IADD R29, R29, 0x1, -R37.reuse ;  /* 0x000000011d1d9824 */ /* 0x100fe400078e0a25 */
[----:B------:R-:W-:Y:S02]  /*36a0*/  IMAD R54, R4, R55, R54 ;  /* 0x0000003704367224 */ /* 0x000fe400078e0236 */
[--C-:B------:R-:W-:Y:S01]  /*36b0*/  @!P4 IMAD.IADD R27, R27, 0x1, -R37.reuse ;  /* 0x000000011b1bc824 */ /* 0x100fe200078e0a25 */
[C---:B------:R-:W-:Y:S01]  /*36c0*/  ISETP.GT.U32.AND P1, PT, R37.reuse, R29, PT ;  /* 0x0000001d2500720c */ /* 0x040fe20003f24070 */
[--C-:B------:R-:W-:Y:S02]  /*36d0*/  @!P5 IMAD.IADD R26, R26, 0x1, -R37.reuse ;  /* 0x000000011a1ad824 */ /* 0x100fe400078e0a25 */
[----:B------:R-:W-:Y:S01]  /*36e0*/  @!P2 IMAD.IADD R28, R28, 0x1, -R37 ;  /* 0x000000011c1ca824 */ /* 0x000fe200078e0a25 */
[----:B------:R-:W-:Y:S01]  /*36f0*/  ISETP.GT.U32.AND P4, PT, R37, R27, PT ;  /* 0x0000001b2500720c */ /* 0x000fe20003f84070 */
[----:B------:R-:W-:Y:S01]  /*3700*/  @!P0 IMAD.IADD R49, R49, 0x1, -R4 ;  /* 0x0000000131318824 */ /* 0x000fe200078e0a04 */
[C---:B------:R-:W-:Y:S01]  /*3710*/  ISETP.GT.U32.AND P6, PT, R37.reuse, R26, PT ;  /* 0x0000001a2500720c */ /* 0x040fe20003fc4070 */
[----:B------:R-:W-:Y:S01]  /*3720*/  IMAD.HI.U32 R51, R0, R5, RZ ;  /* 0x0000000500337227 */ /* 0x000fe200078e00ff */
[----:B------:R-:W-:-:S02]  /*3730*/  ISETP.GT.U32.AND P2, PT, R37, R28, PT ;  /* 0x0000001c2500720c */ /* 0x000fc40003f44070 */
[----:B------:R-:W-:Y:S01]  /*3740*/  ISETP.GT.U32.AND P5, PT, R4, R49, PT ;  /* 0x000000310400720c */ /* 0x000fe20003fa4070 */
[----:B------:R-:W-:Y:S01]  /*3750*/  IMAD.HI.U32 R52, R0, R40, RZ ;  /* 0x0000002800347227 */ /* 0x000fe200078e00ff */
[----:B------:R-:W-:-:S03]  /*3760*/  ISETP.GE.AND P0, PT, R59, RZ, PT ;  /* 0x000000ff3b00720c */ /* 0x000fc60003f06270 */
[----:B------:R-:W-:Y:S01]  /*3770*/  @!P1 IMAD.IADD R29, R29, 0x1, -R37 ;  /* 0x000000011d1d9824 */ /* 0x000fe200078e0a25 */
[----:B------:R-:W-:Y:S01]  /*3780*/  ISETP.GE.AND P1, PT, R58, RZ, PT ;  /* 0x000000ff3a00720c */ /* 0x000fe20003f26270 */
[----:B------:R-:W-:-:S04]  /*3790*/  IMAD.HI.U32 R53, R0, R43, RZ ;  /* 0x0000002b00357227 */ /* 0x000fc800078e00ff */
[--C-:B------:R-:W-:Y:S01]  /*37a0*/  @!P4 IMAD.IADD R27, R27, 0x1, -R37.reuse ;  /* 0x000000011b1bc824 */ /* 0x100fe200078e0a25 */
[----:B------:R-:W-:Y:S01]  /*37b0*/  ISETP.GE.AND P4, PT, R57, RZ, PT ;  /* 0x000000ff3900720c */ /* 0x000fe20003f86270 */
[----:B------:R-:W-:Y:S01]  /*37c0*/  @!P6 IMAD.IADD R26, R26, 0x1, -R37 ;  /* 0x000000011a1ae824 */ /* 0x000fe200078e0a25 */
[----:B------:R-:W-:Y:S01]  /*37d0*/  ISETP.GT.U32.AND P6, PT, R4, R54, PT ;  /* 0x000000360400720c */ /* 0x000fe20003fc4070 */
[----:B------:R-:W-:Y:S02]  /*37e0*/  IMAD.MOV R51, RZ, RZ, -R51 ;  /* 0x000000ffff337224 */ /* 0x000fe400078e0a33 */
[----:B------:R-:W-:Y:S02]  /*37f0*/  IMAD.MOV R52, RZ, RZ, -R52 ;  /* 0x000000ffff347224 */ /* 0x000fe400078e0a34 */
[----:B------:R-:W-:Y:S01]  /*3800*/  @!P2 IMAD.IADD R28, R28, 0x1, -R37 ;  /* 0x000000011c1ca824 */ /* 0x000fe200078e0a25 */
[----:B------:R-:W-:Y:S01]  /*3810*/  ISETP.GE.AND P2, PT, R60, RZ, PT ;  /* 0x000000ff3c00720c */ /* 0x000fe20003f46270 */
[----:B------:R-:W-:-:S02]  /*3820*/  IMAD.MOV R53, RZ, RZ, -R53 ;  /* 0x000000ffff357224 */ /* 0x000fc400078e0a35 */
[----:B------:R-:W-:Y:S01]  /*3830*/  @!P5 IMAD.IADD R49, R49, 0x1, -R4 ;  /* 0x000000013131d824 */ /* 0x000fe200078e0a04 */
[----:B------:R-:W-:Y:S01]  /*3840*/  ISETP.GE.AND P5, PT, R56, RZ, PT ;  /* 0x000000ff3800720c */ /* 0x000fe20003fa6270 */
[C---:B------:R-:W-:Y:S01]  /*3850*/  IMAD R5, R4.reuse, R51, R5 ;  /* 0x0000003304057224 */ /* 0x040fe200078e0205 */
[----:B------:R-:W-:Y:S01]  /*3860*/  IABS R51, R9 ;  /* 0x0000000900337213 */ /* 0x000fe20000000000 */
[C---:B------:R-:W-:Y:S01]  /*3870*/  IMAD R40, R4.reuse, R52, R40 ;  /* 0x0000003404287224 */ /* 0x040fe200078e0228 */
[----:B------:R-:W-:Y:S01]  /*3880*/  IABS R56, R12 ;  /* 0x0000000c00387213 */ /* 0x000fe20000000000 */
[----:B------:R-:W-:Y:S02]  /*3890*/  IMAD.MOV.U32 R52, RZ, RZ, R28 ;  /* 0x000000ffff347224 */ /* 0x000fe400078e001c */
[----:B------:R-:W-:Y:S01]  /*38a0*/  IMAD R43, R4, R53, R43 ;  /* 0x00000035042b7224 */ /* 0x000fe200078e022b */
[----:B------:R-:W-:Y:S01]  /*38b0*/  IABS R53, R10 ;  /* 0x0000000a00357213 */ /* 0x000fe20000000000 */
[----:B------:R-:W-:-:S02]  /*38c0*/  IMAD.MOV.U32 R37, RZ, RZ, R29 ;  /* 0x000000ffff257224 */ /* 0x000fc400078e001d */
[----:B------:R-:W-:Y:S01]  /*38d0*/  @!P1 IMAD.MOV R52, RZ, RZ, -R52 ;  /* 0x000000ffff349224 */ /* 0x000fe200078e0a34 */
[----:B------:R-:W-:Y:S01]  /*38e0*/  ISETP.GT.U32.AND P1, PT, R4, R5, PT ;  /* 0x000000050400720c */ /* 0x000fe20003f24070 */
[----:B------:R-:W-:Y:S01]  /*38f0*/  IMAD.MOV.U32 R29, RZ, RZ, R51 ;  /* 0x000000ffff1d7224 */ /* 0x000fe200078e0033 */
[----:B------:R-:W-:Y:S01]  /*3900*/  LOP3.LUT R51, RZ, R2, RZ, 0x33, !PT ;  /* 0x00000002ff337212 */ /* 0x000fe200078e33ff */
[----:B------:R-:W-:Y:S01]  /*3910*/  @!P0 IMAD.MOV R37, RZ, RZ, -R37 ;  /* 0x000000ffff258224 */ /* 0x000fe200078e0a25 */
[----:B------:R-:W-:Y:S01]  /*3920*/  ISETP.NE.AND P0, PT, R2, RZ, PT ;  /* 0x000000ff0200720c */ /* 0x000fe20003f05270 */
[----:B------:R-:W-:Y:S02]  /*3930*/  IMAD.MOV.U32 R2, RZ, RZ, R53 ;  /* 0x000000ffff027224 */ /* 0x000fe400078e0035 */
[----:B------:R-:W-:Y:S01]  /*3940*/  IMAD.MOV.U32 R53, RZ, RZ, R26 ;  /* 0x000000ffff357224 */ /* 0x000fe200078e001a */
[C---:B------:R-:W-:Y:S01]  /*3950*/  SEL R55, R51.reuse, R37, !P0 ;  /* 0x0000002533377207 */ /* 0x040fe20004000000 */
[----:B------:R-:W-:Y:S01]  /*3960*/  @!P4 IMAD.MOV R27, RZ, RZ, -R27 ;  /* 0x000000ffff1bc224 */ /* 0x000fe200078e0a1b */
[----:B------:R-:W-:Y:S01]  /*3970*/  ISETP.GT.U32.AND P4, PT, R4, R40, PT ;  /* 0x000000280400720c */ /* 0x000fe20003f84070 */
[--C-:B------:R-:W-:Y:S01]  /*3980*/  @!P6 IMAD.IADD R54, R54, 0x1, -R4.reuse ;  /* 0x000000013636e824 */ /* 0x100fe200078e0a04 */
[C---:B------:R-:W-:Y:S01]  /*3990*/  SEL R37, R51.reuse, R52, !P0 ;  /* 0x0000003433257207 */ /* 0x040fe20004000000 */
[----:B------:R-:W-:Y:S01]  /*39a0*/  @!P5 IMAD.MOV R53, RZ, RZ, -R53 ;  /* 0x000000ffff35d224 */ /* 0x000fe200078e0a35 */
[----:B0-----:R-:W-:Y:S01]  /*39b0*/  SEL R3, R51, R27, !P0 ;  /* 0x0000001b33037207 */ /* 0x001fe20004000000 */
[--C-:B------:R-:W-:Y:S01]  /*39c0*/  @!P1 IMAD.IADD R5, R5, 0x1, -R4.reuse ;  /* 0x0000000105059824 */ /* 0x100fe200078e0a04 */
[----:B------:R-:W-:Y:S01]  /*39d0*/  ISETP.GT.U32.AND P5, PT, R4, R54, PT ;  /* 0x000000360400720c */ /* 0x000fe20003fa4070 */
[----:B------:R-:W-:Y:S01]  /*39e0*/  IMAD.HI.U32 R28, R0, R29, RZ ;  /* 0x0000001d001c7227 */ /* 0x000fe200078e00ff */
[----:B--2---:R-:W-:Y:S01]  /*39f0*/  SEL R60, R51, R53, !P0 ;  /* 0x00000035333c7207 */ /* 0x004fe20004000000 */
[----:B------:R-:W-:Y:S01]  /*3a00*/  STL [R1+0x1e0], R55 ;  /* 0x0001e03701007387 */ /* 0x000fe20000100800 */
[----:B------:R-:W-:Y:S01]  /*3a10*/  ISETP.GE.AND P0, PT, R6, RZ, PT ;  /* 0x000000ff0600720c */ /* 0x000fe20003f06270 */
[----:B------:R-:W-:Y:S01]  /*3a20*/  IMAD.HI.U32 R26, R0, R2, RZ ;  /* 0x00000002001a7227 */ /* 0x000fe200078e00ff */
[----:B------:R-:W-:Y:S01]  /*3a30*/  IABS R6, R11 ;  /* 0x0000000b00067213 */ /* 0x000fe20000000000 */
[----:B------:R0:W-:Y:S01]  /*3a40*/  STL [R1+0x1dc], R37 ;  /* 0x0001dc2501007387 */ /* 0x0001e20000100800 */
[----:B------:R-:W-:Y:S01]  /*3a50*/  ISETP.GT.U32.AND P6, PT, R4, R43, PT ;  /* 0x0000002b0400720c */ /* 0x000fe20003fc4070 */
[----:B------:R-:W-:Y:S01]  /*3a60*/  @!P4 IMAD.IADD R40, R40, 0x1, -R4 ;  /* 0x000000012828c824 */ /* 0x000fe200078e0a04 */
[----:B------:R-:W-:Y:S01]  /*3a70*/  ISETP.GT.U32.AND P4, PT, R4, R5, PT ;  /* 0x000000050400720c */ /* 0x000fe20003f84070 */
[----:B------:R-:W-:Y:S01]  /*3a80*/  IMAD.MOV R28, RZ, RZ, -R28 ;  /* 0x000000ffff1c7224 */ /* 0x000fe200078e0a1c */
[----:B------:R-:W-:Y:S01]  /*3a90*/  STL [R1+0x1550], R60 ;  /* 0x0015503c01007387 */ /* 0x000fe20000100800 */
[----:B------:R-:W-:Y:S01]  /*3aa0*/  @!P5 IMAD.IADD R54, R54, 0x1, -R4 ;  /* 0x000000013636d824 */ /* 0x000fe200078e0a04 */
[C---:B------:R-:W-:Y:S01]  /*3ab0*/  ISETP.GT.U32.AND P1, PT, R4.reuse, R40, PT ;  /* 0x000000280400720c */ /* 0x040fe20003f24070 */
[C---:B------:R-:W-:Y:S01]  /*3ac0*/  IMAD R28, R4.reuse, R28, R29 ;  /* 0x0000001c041c7224 */ /* 0x040fe200078e021d */
[----:B------:R1:W-:Y:S01]  /*3ad0*/  STL [R1+0x1d8], R3 ;  /* 0x0001d80301007387 */ /* 0x0003e20000100800 */
[----:B------:R-:W-:Y:S01]  /*3ae0*/  IMAD.MOV R26, RZ, RZ, -R26 ;  /* 0x000000ffff1a7224 */ /* 0x000fe200078e0a1a */
[----:B0-----:R-:W-:Y:S01]  /*3af0*/  IABS R37, R13 ;  /* 0x0000000d00257213 */ /* 0x001fe20000000000 */
[----:B------:R-:W-:Y:S01]  /*3b00*/  @!P2 IMAD.MOV R49, RZ, RZ, -R49 ;  /* 0x000000ffff31a224 */ /* 0x000fe200078e0a31 */
[C---:B------:R-:W-:Y:S01]  /*3b10*/  ISETP.GT.U32.AND P5, PT, R4.reuse, R28, PT ;  /* 0x0000001c0400720c */ /* 0x040fe20003fa4070 */
[----:B------:R-:W-:Y:S01]  /*3b20*/  IMAD R2, R4, R26, R2 ;  /* 0x0000001a04027224 */ /* 0x000fe200078e0202 */
[----:B------:R-:W-:Y:S01]  /*3b30*/  ISETP.GE.AND P2, PT, R7, RZ, PT ;  /* 0x000000ff0700720c */ /* 0x000fe20003f46270 */
[----:B------:R-:W-:Y:S01]  /*3b40*/  @!P4 IMAD.IADD R5, R5, 0x1, -R4 ;  /* 0x000000010505c824 */ /* 0x000fe200078e0a04 */
[----:B------:R-:W-:Y:S01]  /*3b50*/  STL [R1+0x1554], R49 ;  /* 0x0015543101007387 */ /* 0x000fe20000100800 */
[----:B------:R-:W-:Y:S01]  /*3b60*/  IMAD.HI.U32 R7, R0, R6, RZ ;  /* 0x0000000600077227 */ /* 0x000fe200078e00ff */
[----:B------:R-:W-:-:S03]  /*3b70*/  ISETP.GT.U32.AND P4, PT, R4, R2, PT ;  /* 0x000000020400720c */ /* 0x000fc60003f84070 */
[----:B-1----:R-:W-:Y:S02]  /*3b80*/  IMAD.MOV.U32 R3, RZ, RZ, R54 ;  /* 0x000000ffff037224 */ /* 0x002fe400078e0036 */
[--C-:B------:R-:W-:Y:S01]  /*3b90*/  @!P1 IMAD.IADD R40, R40, 0x1, -R4.reuse ;  /* 0x0000000128289824 */ /* 0x100fe200078e0a04 */
[----:B------:R-:W-:Y:S01]  /*3ba0*/  ISETP.GE.AND P1, PT, R9, RZ, PT ;  /* 0x000000ff0900720c */ /* 0x000fe20003f26270 */
[----:B------:R-:W-:Y:S01]  /*3bb0*/  @!P3 IMAD.MOV R3, RZ, RZ, -R3 ;  /* 0x000000ffff03b224 */ /* 0x000fe200078e0a03 */
[----:B------:R-:W-:Y:S01]  /*3bc0*/  ISETP.GE.AND P3, PT, R8, RZ, PT ;  /* 0x000000ff0800720c */ /* 0x000fe20003f66270 */
[--C-:B------:R-:W-:Y:S01]  /*3bd0*/  @!P5 IMAD.IADD R28, R28, 0x1, -R4.reuse ;  /* 0x000000011c1cd824 */ /* 0x100fe200078e0a04 */
[----:B------:R-:W-:Y:S01]  /*3be0*/  ISETP.GE.AND P5, PT, R11, RZ, PT ;  /* 0x000000ff0b00720c */ /* 0x000fe20003fa6270 */
[----:B------:R-:W-:Y:S01]  /*3bf0*/  IMAD.MOV R7, RZ, RZ, -R7 ;  /* 0x000000ffff077224 */ /* 0x000fe200078e0a07 */
[----:B------:R0:W-:Y:S01]  /*3c00*/  STL [R1+0xc], R3 ;  /* 0x00000c0301007387 */ /* 0x0001e20000100800 */
[----:B------:R-:W-:Y:S01]  /*3c10*/  @!P4 IMAD.IADD R2, R2, 0x1, -R4 ;  /* 0x000000010202c824 */ /* 0x000fe200078e0a04 */
[C---:B------:R-:W-:Y:S01]  /*3c20*/  ISETP.GT.U32.AND P4, PT, R4.reuse, R28, PT ;  /* 0x0000001c0400720c */ /* 0x040fe20003f84070 */
[----:B------:R-:W-:-:S02]  /*3c30*/  IMAD R57, R4, R7, R6 ;  /* 0x0000000704397224 */ /* 0x000fc400078e0206 */
[----:B------:R-:W-:Y:S02]  /*3c40*/  @!P6 IMAD.IADD R43, R43, 0x1, -R4 ;  /* 0x000000012b2be824 */ /* 0x000fe400078e0a04 */
[----:B------:R-:W-:-:S03]  /*3c50*/  IMAD.HI.U32 R6, R0, R37, RZ ;  /* 0x0000002500067227 */ /* 0x000fc600078e00ff */
[----:B------:R-:W-:Y:S01]  /*3c60*/  ISETP.GT.U32.AND P6, PT, R4, R43, PT ;  /* 0x0000002b0400720c */ /* 0x000fe20003fc4070 */
[----:B0-----:R-:W-:Y:S02]  /*3c70*/  IMAD.MOV.U32 R3, RZ, RZ, R5 ;  /* 0x000000ffff037224 */ /* 0x001fe400078e0005 */
[----:B------:R-:W-:-:S04]  /*3c80*/  IMAD.HI.U32 R5, R0, R56, RZ ;  /* 0x0000003800057227 */ /* 0x000fc800078e00ff */
[----:B------:R-:W-:Y:S01]  /*3c90*/  @!P0 IMAD.MOV R3, RZ, RZ, -R3 ;  /* 0x000000ffff038224 */ /* 0x000fe200078e0a03 */
[----:B------:R-:W-:-:S04]  /*3ca0*/  ISETP.GT.U32.AND P0, PT, R4, R2, PT ;  /* 0x000000020400720c */ /* 0x000fc80003f04070 */
[----:B------:R0:W-:Y:S01]  /*3cb0*/  STL [R1+0x4], R3 ;  /* 0x0000040301007387 */ /* 0x0001e20000100800 */
[--C-:B------:R-:W-:Y:S02]  /*3cc0*/  @!P4 IMAD.IADD R28, R28, 0x1, -R4.reuse ;  /* 0x000000011c1cc824 */ /* 0x100fe400078e0a04 */
[----:B------:R-:W-:Y:S01]  /*3cd0*/  @!P6 IMAD.IADD R43, R43, 0x1, -R4 ;  /* 0x000000012b2be824 */ /* 0x000fe200078e0a04 */
[----:B------:R-:W-:Y:S01]  /*3ce0*/  ISETP.GE.AND P6, PT, R10, RZ, PT ;  /* 0x000000ff0a00720c */ /* 0x000fe20003fc6270 */
[----:B0-----:R-:W-:Y:S01]  /*3cf0*/  IMAD.MOV.U32 R3, RZ, RZ, R40 ;  /* 0x000000ffff037224 */ /* 0x001fe200078e0028 */
[----:B------:R-:W2:Y:S01]  /*3d00*/  LDL.LU R49, [R1+0x18] ;  /* 0x0000180001317983 */ /* 0x000ea20000300800 */
[----:B------:R-:W-:Y:S02]  /*3d10*/  IMAD.MOV.U32 R59, RZ, RZ, R28 ;  /* 0x000000ffff3b7224 */ /* 0x000fe400078e001c */
[----:B------:R-:W-:Y:S01]  /*3d20*/  @!P2 IMAD.MOV R3, RZ, RZ, -R3 ;  /* 0x000000ffff03a224 */ /* 0x000fe200078e0a03 */
[----:B------:R-:W-:Y:S01]  /*3d30*/  ISETP.GT.U32.AND P2, PT, R4, R57, PT ;  /* 0x000000390400720c */ /* 0x000fe20003f44070 */
[----:B------:R-:W-:Y:S01]  /*3d40*/  @!P1 IMAD.MOV R59, RZ, RZ, -R59 ;  /* 0x000000ffff3b9224 */ /* 0x000fe200078e0a3b */
[----:B------:R-:W3:Y:S01]  /*3d50*/  LDL.LU R60, [R1+0x20] ;  /* 0x00002000013c7983 */ /* 0x000ee20000300800 */
[----:B------:R-:W-:-:S02]  /*3d60*/  IMAD.MOV.U32 R61, RZ, RZ, R43 ;  /* 0x000000ffff3d7224 */ /* 0x000fc400078e002b */
[--C-:B------:R-:W-:Y:S01]  /*3d70*/  @!P0 IMAD.IADD R2, R2, 0x1, -R4.reuse ;  /* 0x0000000102028824 */ /* 0x100fe200078e0a04 */
[----:B------:R-:W4:Y:S07]  /*3d80*/  LDL.LU R55, [R1+0x24] ;  /* 0x0000240001377983 */ /* 0x000f2e0000300800 */
[----:B------:R-:W-:-:S05]  /*3d90*/  @!P2 IMAD.IADD R57, R57, 0x1, -R4 ;  /* 0x000000013939a824 */ /* 0x000fca00078e0a04 */
[----:B------:R-:W-:Y:S01]  /*3da0*/  ISETP.GT.U32.AND P1, PT, R4, R57, PT ;  /* 0x000000390400720c */ /* 0x000fe20003f24070 */
[----:B------:R-:W-:Y:S02]  /*3db0*/  @!P3 IMAD.MOV R61, RZ, RZ, -R61 ;  /* 0x000000ffff3db224 */ /* 0x000fe400078e0a3d */
[----:B------:R-:W-:Y:S01]  /*3dc0*/  IMAD.MOV.U32 R58, RZ, RZ, R2 ;  /* 0x000000ffff3a7224 */ /* 0x000fe200078e0002 */
[----:B------:R0:W-:Y:S03]  /*3dd0*/  STL [R1], R3 ;  /* 0x0000000301007387 */ /* 0x0001e60000100800 */
[----:B------:R-:W-:-:S06]  /*3de0*/  @!P6 IMAD.MOV R58, RZ, RZ, -R58 ;  /* 0x000000ffff3ae224 */ /* 0x000fcc00078e0a3a */
[----:B------:R-:W-:Y:S01]  /*3df0*/  @!P1 IMAD.IADD R57, R57, 0x1, -R4 ;  /* 0x0000000139399824 */ /* 0x000fe200078e0a04 */
[----:B0-----:R-:W4:Y:S03]  /*3e00*/  LDL.LU R3, [R1+0x28] ;  /* 0x0000280001037983 */ /* 0x001f260000300800 */
[----:B------:R-:W-:Y:S01]  /*3e10*/  @!P5 IMAD.MOV R57, RZ, RZ, -R57 ;  /* 0x000000ffff39d224 */ /* 0x000fe200078e0a39 */
[----:B------:R0:W-:Y:S01]  /*3e20*/  STL [R1+0x155c], R61 ;  /* 0x00155c3d01007387 */ /* 0x0001e20000100800 */
[----:B------:R-:W-:-:S03]  /*3e30*/  IMAD.MOV R5, RZ, RZ, -R5 ;  /* 0x000000ffff057224 */ /* 0x000fc600078e0a05 */
[----:B0-----:R-:W2:Y:S04]  /*3e40*/  LDL.LU R61, [R1+0x10] ;  /* 0x00001000013d7983 */ /* 0x001ea80000300800 */
[----:B------:R0:W-:Y:S04]  /*3e50*/  STL [R1+0x1560], R59 ;  /* 0x0015603b01007387 */ /* 0x0001e80000100800 */
[----:B0-----:R-:W3:Y:S04]  /*3e60*/  LDL.LU R59, [R1+0x1c] ;  /* 0x00001c00013b7983 */ /* 0x001ee80000300800 */
[----:B------:R0:W-:Y:S01]  /*3e70*/  STL [R1+0x1564], R58 ;  /* 0x0015643a01007387 */ /* 0x0001e20000100800 */
[----:B------:R-:W-:-:S03]  /*3e80*/  IMAD.MOV R6, RZ, RZ, -R6 ;  /* 0x000000ffff067224 */ /* 0x000fc600078e0a06 */
[----:B0-----:R-:W4:Y:S04]  /*3e90*/  LDL.LU R58, [R1+0x14] ;  /* 0x00001400013a7983 */ /* 0x001f280000300800 */
[----:B------:R0:W-:Y:S01]  /*3ea0*/  STL [R1+0x1568], R57 ;  /* 0x0015683901007387 */ /* 0x0001e20000100800 */
[----:B------:R-:W-:-:S03]  /*3eb0*/  IMAD R56, R4, R5, R56 ;  /* 0x0000000504387224 */ /* 0x000fc600078e0238 */
[----:B0-----:R-:W3:Y:S01]  /*3ec0*/  LDL.LU R57, [R1+0x8] ;  /* 0x0000080001397983 */ /* 0x001ee20000300800 */
[C---:B------:R-:W-:Y:S01]  /*3ed0*/  IMAD R37, R4.reuse, R6, R37 ;  /* 0x0000000604257224 */ /* 0x040fe200078e0225 */
[----:B------:R-:W-:Y:S02]  /*3ee0*/  IABS R40, R14 ;  /* 0x0000000e00287213 */ /* 0x000fe40000000000 */
[C---:B------:R-:W-:Y:S02]  /*3ef0*/  ISETP.GT.U32.AND P6, PT, R4.reuse, R56, PT ;  /* 0x000000380400720c */ /* 0x040fe40003fc4070 */
[----:B------:R-:W-:Y:S01]  /*3f00*/  ISETP.GT.U32.AND P1, PT, R4, R37, PT ;  /* 0x000000250400720c */ /* 0x000fe20003f24070 */
[----:B------:R-:W-:-:S04]  /*3f10*/  IMAD.HI.U32 R5, R0, R40, RZ ;  /* 0x0000002800057227 */ /* 0x000fc800078e00ff */
[----:B------:R-:W-:Y:S01]  /*3f20*/  IMAD.MOV R5, RZ, RZ, -R5 ;  /* 0x000000ffff057224 */ /* 0x000fe200078e0a05 */
[----:B------:R-:W-:-:S03]  /*3f30*/  IABS R43, R15 ;  /* 0x0000000f002b7213 */ /* 0x000fc60000000000 */
[----:B------:R-:W-:Y:S02]  /*3f40*/  IMAD R40, R4, R5, R40 ;  /* 0x0000000504287224 */ /* 0x000fe400078e0228 */
[--C-:B------:R-:W-:Y:S01]  /*3f50*/  @!P6 IMAD.IADD R56, R56, 0x1, -R4.reuse ;  /* 0x000000013838e824 */ /* 0x100fe200078e0a04 */
[----:B------:R-:W-:Y:S01]  /*3f60*/  IABS R51, R16 ;  /* 0x0000001000337213 */ /* 0x000fe20000000000 */
[----:B------:R-:W-:Y:S01]  /*3f70*/  @!P1 IMAD.IADD R37, R37, 0x1, -R4 ;  /* 0x0000000125259824 */ /* 0x000fe200078e0a04 */
[----:B------:R-:W-:Y:S01]  /*3f80*/  ISETP.GT.U32.AND P6, PT, R4, R40, PT ;  /* 0x000000280400720c */ /* 0x000fe20003fc4070 */
[----:B------:R-:W-:Y:S01]  /*3f90*/  IMAD.HI.U32 R2, R0, R43, RZ ;  /* 0x0000002b00027227 */ /* 0x000fe200078e00ff */
[----:B------:R-:W-:Y:S02]  /*3fa0*/  ISETP.GT.U32.AND P1, PT, R4, R56, PT ;  /* 0x000000380400720c */ /* 0x000fe40003f24070 */
[----:B------:R-:W-:Y:S01]  /*3fb0*/  ISETP.GE.AND P3, PT, R12, RZ, PT ;  /* 0x000000ff0c00720c */ /* 0x000fe20003f66270 */
[----:B------:R-:W-:Y:S01]  /*3fc0*/  IMAD.MOV R2, RZ, RZ, -R2 ;  /* 0x000000ffff027224 */ /* 0x000fe200078e0a02 */
[----:B------:R-:W-:Y:S01]  /*3fd0*/  IABS R52, R17 ;  /* 0x0000001100347213 */ /* 0x000fe20000000000 */
[----:B------:R-:W-:Y:S01]  /*3fe0*/  IMAD.HI.U32 R6, R0, R51, RZ ;  /* 0x0000003300067227 */ /* 0x000fe200078e00ff */
[----:B------:R-:W-:-:S03]  /*3ff0*/  ISETP.GT.U32.AND P5, PT, R4, R37, PT ;  /* 0x000000250400720c */ /* 0x000fc60003fa4070 */
[----:B------:R-:W-:Y:S02]  /*4000*/  IMAD R43, R4, R2, R43 ;  /* 0x00000002042b7224 */ /* 0x000fe400078e022b */
[----:B------:R-:W-:-:S04]  /*4010*/  IMAD.HI.U32 R5, R0, R52, RZ ;  /* 0x0000003400057227 */ /* 0x000fc800078e00ff */
[----:B------:R-:W-:Y:S01]  /*4020*/  IMAD.MOV R6, RZ, RZ, -R6 ;  /* 0x000000ffff067224 */ /* 0x000fe200078e0a06 */
[----:B------:R-:W-:Y:S01]  /*4030*/  IABS R53, R18 ;  /* 0x0000001200357213 */ /* 0x000fe20000000000 */
[----:B------:R-:W-:Y:S02]  /*4040*/  IMAD.MOV R5, RZ, RZ, -R5 ;  /* 0x000000ffff057224 */ /* 0x000fe400078e0a05 */
[----:B------:R-:W-:Y:S02]  /*4050*/  IMAD R51, R4, R6, R51 ;  /* 0x0000000604337224 */ /* 0x000fe400078e0233 */
[--C-:B------:R-:W-:Y:S02]  /*4060*/  @!P6 IMAD.IADD R40, R40, 0x1, -R4.reuse ;  /* 0x000000012828e824 */ /* 0x100fe400078e0a04 */
[----:B------:R-:W-:Y:S01]  /*4070*/  @!P1 IMAD.IADD R56, R56, 0x1, -R4 ;  /* 0x0000000138389824 */ /* 0x000fe200078e0a04 */
[C---:B------:R-:W-:Y:S01]  /*4080*/  ISETP.GT.U32.AND P1, PT, R4.reuse, R43, PT ;  /* 0x0000002b0400720c */ /* 0x040fe20003f24070 */
[C---:B------:R-:W-:Y:S01]  /*4090*/  IMAD R52, R4.reuse, R5, R52 ;  /* 0x0000000504347224 */ /* 0x040fe200078e0234 */
[----:B------:R-:W-:Y:S01]  /*40a0*/  IABS R54, R19 ;  /* 0x0000001300367213 */ /* 0x000fe20000000000 */
[----:B------:R-:W-:Y:S01]  /*40b0*/  @!P3 IMAD.MOV R56, RZ, RZ, -R56 ;  /* 0x000000ffff38b224 */ /* 0x000fe200078e0a38 */
[----:B------:R-:W-:Y:S01]  /*40c0*/  ISETP.GT.U32.AND P6, PT, R4, R40, PT ;  /* 0x000000280400720c */ /* 0x000fe20003fc4070 */
[----:B------:R-:W-:Y:S01]  /*40d0*/  IMAD.HI.U32 R2, R0, R53, RZ ;  /* 0x0000003500027227 */ /* 0x000fe200078e00ff */
[----:B------:R-:W-:-:S02]  /*40e0*/  ISETP.GT.U32.AND P3, PT, R4, R51, PT ;  /* 0x000000330400720c */ /* 0x000fc40003f64070 */
[----:B------:R-:W-:Y:S01]  /*40f0*/  ISETP.GE.AND P0, PT, R14, RZ, PT ;  /* 0x000000ff0e00720c */ /* 0x000fe20003f06270 */
[----:B------:R-:W-:Y:S01]  /*4100*/  @!P5 IMAD.IADD R37, R37, 0x1, -R4 ;  /* 0x000000012525d824 */ /* 0x000fe200078e0a04 */
[----:B------:R-:W-:Y:S01]  /*4110*/  ISETP.GT.U32.AND P5, PT, R4, R52, PT ;  /* 0x000000340400720c */ /* 0x000fe20003fa4070 */
[----:B------:R-:W-:Y:S02]  /*4120*/  IMAD.MOV R2, RZ, RZ, -R2 ;  /* 0x000000ffff027224 */ /* 0x000fe400078e0a02 */
[----:B------:R-:W-:-:S04]  /*4130*/  IMAD.HI.U32 R8, R0, R54, RZ ;  /* 0x0000003600087227 */ /* 0x000fc800078e00ff */
[----:B------:R-:W-:Y:S01]  /*4140*/  IMAD R53, R4, R2, R53 ;  /* 0x0000000204357224 */ /* 0x000fe200078e0235 */
[----:B------:R-:W-:Y:S01]  /*4150*/  IABS R2, R20 ;  /* 0x0000001400027213 */ /* 0x000fe20000000000 */
[----:B------:R-:W-:Y:S02]  /*4160*/  IMAD.MOV R8, RZ, RZ, -R8 ;  /* 0x000000ffff087224 */ /* 0x000fe400078e0a08 */
[--C-:B------:R-:W-:Y:S01]  /*4170*/  @!P1 IMAD.IADD R43, R43, 0x1, -R4.reuse ;  /* 0x000000012b2b9824 */ /* 0x100fe200078e0a04 */
[----:B------:R-:W-:Y:S01]  /*4180*/  IABS R5, R21 ;  /* 0x0000001500057213 */ /* 0x000fe20000000000 */
[----:B------:R-:W-:Y:S01]  /*4190*/  @!P6 IMAD.IADD R40, R40, 0x1, -R4 ;  /* 0x000000012828e824 */ /* 0x000fe200078e0a04 */
[C---:B------:R-:W-:Y:S01]  /*41a0*/  ISETP.GT.U32.AND P6, PT, R4.reuse, R53, PT ;  /* 0x000000350400720c */ /* 0x040fe20003fc4070 */
[C---:B------:R-:W-:Y:S02]  /*41b0*/  IMAD R54, R4.reuse, R8, R54 ;  /* 0x0000000804367224 */ /* 0x040fe400078e0236 */
[----:B------:R-:W-:Y:S01]  /*41c0*/  @!P3 IMAD.IADD R51, R51, 0x1, -R4 ;  /* 0x000000013333b824 */ /* 0x000fe200078e0a04 */
[----:B------:R-:W-:Y:S01]  /*41d0*/  ISETP.GT.U32.AND P3, PT, R4, R43, PT ;  /* 0x0000002b0400720c */ /* 0x000fe20003f64070 */
[----:B------:R-:W-:-:S04]  /*41e0*/  IMAD.HI.U32 R7, R0, R2, RZ ;  /* 0x0000000200077227 */ /* 0x000fc800078e00ff */
[----:B------:R-:W-:Y:S01]  /*41f0*/  @!P5 IMAD.IADD R52, R52, 0x1, -R4 ;  /* 0x000000013434d824 */ /* 0x000fe200078e0a04 */
[C---:B------:R-:W-:Y:S01]  /*4200*/  ISETP.GT.U32.AND P5, PT, R4.reuse, R51, PT ;  /* 0x000000330400720c */ /* 0x040fe20003fa4070 */
[----:B------:R-:W-:Y:S01]  /*4210*/  @!P0 IMAD.MOV R40, RZ, RZ, -R40 ;  /* 0x000000ffff288224 */ /* 0x000fe200078e0a28 */
[----:B------:R-:W-:Y:S01]  /*4220*/  ISETP.GT.U32.AND P0, PT, R4, R54, PT ;  /* 0x000000360400720c */ /* 0x000fe20003f04070 */
[----:B------:R-:W-:Y:S01]  /*4230*/  IMAD.HI.U32 R6, R0, R5, RZ ;  /* 0x0000000500067227 */ /* 0x000fe200078e00ff */
[----:B------:R-:W-:-:S03]  /*4240*/  ISETP.GE.AND P2, PT, R15, RZ, PT ;  /* 0x000000ff0f00720c */ /* 0x000fc60003f46270 */
[----:B------:R-:W-:Y:S02]  /*4250*/  IMAD.MOV R7, RZ, RZ, -R7 ;  /* 0x000000ffff077224 */ /* 0x000fe400078e0a07 */
[----:B------:R-:W-:Y:S02]  /*4260*/  IMAD.MOV R6, RZ, RZ, -R6 ;  /* 0x000000ffff067224 */ /* 0x000fe400078e0a06 */
[C---:B------:R-:W-:Y:S02]  /*4270*/  IMAD R2, R4.reuse, R7, R2 ;  /* 0x0000000704027224 */ /* 0x040fe400078e0202 */
[C---:B------:R-:W-:Y:S01]  /*4280*/  IMAD R5, R4.reuse, R6, R5 ;  /* 0x0000000604057224 */ /* 0x040fe200078e0205 */
[----:B------:R-:W-:Y:S01]  /*4290*/  IABS R6, R22 ;  /* 0x0000001600067213 */ /* 0x000fe20000000000 */
[--C-:B------:R-:W-:Y:S01]  /*42a0*/  @!P6 IMAD.IADD R53, R53, 0x1, -R4.reuse ;  /* 0x000000013535e824 */ /* 0x100fe200078e0a04 */
[C---:B------:R-:W-:Y:S01]  /*42b0*/  ISETP.GT.U32.AND P6, PT, R4.reuse, R52, PT ;  /* 0x000000340400720c */ /* 0x040fe20003fc4070 */
[--C-:B------:R-:W-:Y:S01]  /*42c0*/  @!P3 IMAD.IADD R43, R43, 0x1, -R4.reuse ;  /* 0x000000012b2bb824 */ /* 0x100fe200078e0a04 */
[----:B------:R-:W-:Y:S01]  /*42d0*/  ISETP.GT.U32.AND P3, PT, R4, R2, PT ;  /* 0x000000020400720c */ /* 0x000fe20003f64070 */
[--C-:B------:R-:W-:Y:S01]  /*42e0*/  @!P5 IMAD.IADD R51, R51, 0x1, -R4.reuse ;  /* 0x000000013333d824 */ /* 0x100fe200078e0a04 */
[----:B------:R-:W-:Y:S01]  /*42f0*/  ISETP.GE.AND P1, PT, R16, RZ, PT ;  /* 0x000000ff1000720c */ /* 0x000fe20003f26270 */
[----:B------:R-:W-:Y:S01]  /*4300*/  @!P0 IMAD.IADD R54, R54, 0x1, -R4 ;  /* 0x0000000136368824 */ /* 0x000fe200078e0a04 */
[----:B------:R-:W-:Y:S01]  /*4310*/  IABS R7, R23 ;  /* 0x0000001700077213 */ /* 0x000fe20000000000 */
[----:B------:R-:W-:Y:S01]  /*4320*/  IMAD.HI.U32 R8, R0, R6, RZ ;  /* 0x0000000600087227 */ /* 0x000fe200078e00ff */
[----:B------:R-:W-:-:S03]  /*4330*/  ISETP.GE.AND P5, PT, R17, RZ, PT ;  /* 0x000000ff1100720c */ /* 0x000fc60003fa6270 */
[----:B------:R-:W-:Y:S01]  /*4340*/  @!P2 IMAD.MOV R43, RZ, RZ, -R43 ;  /* 0x000000ffff2ba224 */ /* 0x000fe200078e0a2b */
[----:B------:R-:W-:Y:S01]  /*4350*/  ISETP.GT.U32.AND P2, PT, R4, R54, PT ;  /* 0x000000360400720c */ /* 0x000fe20003f44070 */
[----:B------:R-:W-:Y:S02]  /*4360*/  IMAD.MOV R9, RZ, RZ, -R8 ;  /* 0x000000ffff097224 */ /* 0x000fe400078e0a08 */
[----:B------:R-:W-:-:S04]  /*4370*/  IMAD.HI.U32 R8, R0, R7, RZ ;  /* 0x0000000700087227 */ /* 0x000fc800078e00ff */
[--C-:B------:R-:W-:Y:S02]  /*4380*/  @!P6 IMAD.IADD R52, R52, 0x1, -R4.reuse ;  /* 0x000000013434e824 */ /* 0x100fe400078e0a04 */
[----:B------:R-:W-:Y:S02]  /*4390*/  @!P3 IMAD.IADD R2, R2, 0x1, -R4 ;  /* 0x000000010202b824 */ /* 0x000fe400078e0a04 */
[C---:B------:R-:W-:Y:S02]  /*43a0*/  IMAD R6, R4.reuse, R9, R6 ;  /* 0x0000000904067224 */ /* 0x040fe400078e0206 */
[----:B------:R-:W-:Y:S01]  /*43b0*/  IMAD.MOV R8, RZ, RZ, -R8 ;  /* 0x000000ffff087224 */ /* 0x000fe200078e0a08 */
[C---:B------:R-:W-:Y:S01]  /*43c0*/  ISETP.GT.U32.AND P6, PT, R4.reuse, R5, PT ;  /* 0x000000050400720c */ /* 0x040fe20003fc4070 */
[----:B------:R-:W-:Y:S01]  /*43d0*/  @!P1 IMAD.MOV R51, RZ, RZ, -R51 ;  /* 0x000000ffff339224 */ /* 0x000fe200078e0a33 */
[C---:B------:R-:W-:Y:S01]  /*43e0*/  ISETP.GT.U32.AND P1, PT, R4.reuse, R2, PT ;  /* 0x000000020400720c */ /* 0x040fe20003f24070 */
[----:B------:R-:W-:Y:S01]  /*43f0*/  @!P5 IMAD.MOV R52, RZ, RZ, -R52 ;  /* 0x000000ffff34d224 */ /* 0x000fe200078e0a34 */
[----:B------:R-:W-:Y:S01]  /*4400*/  IABS R9, R24 ;  /* 0x0000001800097213 */ /* 0x000fe20000000000 */
[C---:B------:R-:W-:Y:S01]  /*4410*/  IMAD R7, R4.reuse, R8, R7 ;  /* 0x0000000804077224 */ /* 0x040fe200078e0207 */
[----:B------:R-:W-:Y:S01]  /*4420*/  ISETP.GT.U32.AND P5, PT, R4, R6, PT ;  /* 0x000000060400720c */ /* 0x000fe20003fa4070 */
[----:B------:R-:W-:Y:S01]  /*4430*/  @!P2 IMAD.IADD R54, R54, 0x1, -R4 ;  /* 0x000000013636a824 */ /* 0x000fe200078e0a04 */
[----:B------:R-:W-:Y:S01]  /*4440*/  ISETP.GE.AND P3, PT, R20, RZ, PT ;  /* 0x000000ff1400720c */ /* 0x000fe20003f66270 */
[----:B------:R-:W-:Y:S01]  /*4450*/  IMAD.HI.U32 R8, R0, R9, RZ ;  /* 0x0000000900087227 */ /* 0x000fe200078e00ff */
[----:B------:R-:W-:-:S03]  /*4460*/  ISETP.GT.U32.AND P2, PT, R4, R7, PT ;  /* 0x000000070400720c */ /* 0x000fc60003f44070 */
[----:B------:R-:W-:Y:S01]  /*4470*/  IMAD.MOV R8, RZ, RZ, -R8 ;  /* 0x000000ffff087224 */ /* 0x000fe200078e0a08 */
[----:B------:R-:W-:Y:S01]  /*4480*/  ISETP.GE.AND P4, PT, R13, RZ, PT ;  /* 0x000000ff0d00720c */ /* 0x000fe20003f86270 */
[--C-:B------:R-:W-:Y:S01]  /*4490*/  @!P6 IMAD.IADD R5, R5, 0x1, -R4.reuse ;  /* 0x000000010505e824 */ /* 0x100fe200078e0a04 */
[----:B------:R-:W-:Y:S01]  /*44a0*/  ISETP.GE.AND P0, PT, R19, RZ, PT ;  /* 0x000000ff1300720c */ /* 0x000fe20003f06270 */
[--C-:B------:R-:W-:Y:S02]  /*44b0*/  @!P1 IMAD.IADD R2, R2, 0x1, -R4.reuse ;  /* 0x0000000102029824 */ /* 0x100fe400078e0a04 */
[--C-:B------:R-:W-:Y:S02]  /*44c0*/  @!P5 IMAD.IADD R6, R6, 0x1, -R4.reuse ;  /* 0x000000010606d824 */ /* 0x100fe400078e0a04 */
[C---:B------:R-:W-:Y:S01]  /*44d0*/  IMAD R8, R4.reuse, R8, R9 ;  /* 0x0000000804087224 */ /* 0x040fe200078e0209 */
[C---:B------:R-:W-:Y:S01]  /*44e0*/  ISETP.GT.U32.AND P6, PT, R4.reuse, R5, PT ;  /* 0x000000050400720c */ /* 0x040fe20003fc4070 */
[----:B------:R-:W-:Y:S01]  /*44f0*/  @!P2 IMAD.IADD R7, R7, 0x1, -R4 ;  /* 0x000000010707a824 */ /* 0x000fe200078e0a04 */
[C---:B------:R-:W-:Y:S01]  /*4500*/  ISETP.GT.U32.AND P2, PT, R4.reuse, R6, PT ;  /* 0x000000060400720c */ /* 0x040fe20003f44070 */
[----:B------:R-:W-:Y:S01]  /*4510*/  @!P3 IMAD.MOV R2, RZ, RZ, -R2 ;  /* 0x000000ffff02b224 */ /* 0x000fe200078e0a02 */
[----:B------:R-:W-:-:S02]  /*4520*/  ISETP.GT.U32.AND P3, PT, R4, R8, PT ;  /* 0x000000080400720c */ /* 0x000fc40003f64070 */
[----:B------:R-:W-:Y:S01]  /*4530*/  ISETP.GE.AND P1, PT, R22, RZ, PT ;  /* 0x000000ff1600720c */ /* 0x000fe20003f26270 */
[----:B------:R-:W-:Y:S01]  /*4540*/  @!P4 IMAD.MOV R37, RZ, RZ, -R37 ;  /* 0x000000ffff25c224 */ /* 0x000fe200078e0a25 */
[C---:B------:R-:W-:Y:S01]  /*4550*/  ISETP.GT.U32.AND P4, PT, R4.reuse, R53, PT ;  /* 0x000000350400720c */ /* 0x040fe20003f84070 */
[----:B------:R-:W-:Y:S01]  /*4560*/  @!P0 IMAD.MOV R54, RZ, RZ, -R54 ;  /* 0x000000ffff368224 */ /* 0x000fe200078e0a36 */
[----:B------:R-:W-:Y:S02]  /*4570*/  IABS R10, R25 ;  /* 0x00000019000a7213 */ /* 0x000fe40000000000 */
[----:B------:R-:W-:Y:S01]  /*4580*/  ISETP.GT.U32.AND P0, PT, R4, R7, PT ;  /* 0x000000070400720c */ /* 0x000fe20003f04070 */
[--C-:B------:R-:W-:Y:S01]  /*4590*/  @!P6 IMAD.IADD R5, R5, 0x1, -R4.reuse ;  /* 0x000000010505e824 */ /* 0x100fe200078e0a04 */
[----:B------:R-:W-:Y:S01]  /*45a0*/  ISETP.GE.AND P6, PT, R23, RZ, PT ;  /* 0x000000ff1700720c */ /* 0x000fe20003fc6270 */
[--C-:B------:R-:W-:Y:S01]  /*45b0*/  @!P2 IMAD.IADD R6, R6, 0x1, -R4.reuse ;  /* 0x000000010606a824 */ /* 0x100fe200078e0a04 */
[----:B------:R-:W-:Y:S01]  /*45c0*/  IABS R11, R30 ;  /* 0x0000001e000b7213 */ /* 0x000fe20000000000 */
[----:B------:R-:W-:-:S02]  /*45d0*/  @!P3 IMAD.IADD R8, R8, 0x1, -R4 ;  /* 0x000000010808b824 */ /* 0x000fc400078e0a04 */
[----:B------:R-:W-:-:S04]  /*45e0*/  IMAD.HI.U32 R9, R0, R10, RZ ;  /* 0x0000000a00097227 */ /* 0x000fc800078e00ff */
[----:B------:R-:W-:Y:S01]  /*45f0*/  @!P1 IMAD.MOV R6, RZ, RZ, -R6 ;  /* 0x000000ffff069224 */ /* 0x000fe200078e0a06 */
[----:B------:R-:W-:Y:S01]  /*4600*/  ISETP.GT.U32.AND P1, PT, R4, R8, PT ;  /* 0x000000080400720c */ /* 0x000fe20003f24070 */
[----:B------:R-:W-:-:S04]  /*4610*/  IMAD.HI.U32 R12, R0, R11, RZ ;  /* 0x0000000b000c7227 */ /* 0x000fc800078e00ff */
[----:B------:R-:W-:Y:S02]  /*4620*/  IMAD.MOV R9, RZ, RZ, -R9 ;  /* 0x000000ffff097224 */ /* 0x000fe400078e0a09 */
[----:B------:R-:W-:Y:S01]  /*4630*/  @!P4 IMAD.IADD R53, R53, 0x1, -R4 ;  /* 0x000000013535c824 */ /* 0x000fe200078e0a04 */
[----:B------:R-:W-:Y:S01]  /*4640*/  ISETP.GE.AND P4, PT, R18, RZ, PT ;  /* 0x000000ff1200720c */ /* 0x000fe20003f86270 */
[----:B------:R-:W-:Y:S02]  /*4650*/  IMAD.MOV R12, RZ, RZ, -R12 ;  /* 0x000000ffff0c7224 */ /* 0x000fe400078e0a0c */
[C---:B------:R-:W-:Y:S02]  /*4660*/  IMAD R9, R4.reuse, R9, R10 ;  /* 0x0000000904097224 */ /* 0x040fe400078e020a */
[--C-:B------:R-:W-:Y:S02]  /*4670*/  @!P0 IMAD.IADD R7, R7, 0x1, -R4.reuse ;  /* 0x0000000107078824 */ /* 0x100fe400078e0a04 */
[C---:B------:R-:W-:Y:S01]  /*4680*/  IMAD R10, R4.reuse, R12, R11 ;  /* 0x0000000c040a7224 */ /* 0x040fe200078e020b */
[----:B------:R-:W-:Y:S01]  /*4690*/  IABS R11, R31 ;  /* 0x0000001f000b7213 */ /* 0x000fe20000000000 */
[----:B------:R-:W-:Y:S01]  /*46a0*/  @!P6 IMAD.MOV R7, RZ, RZ, -R7 ;  /* 0x000000ffff07e224 */ /* 0x000fe200078e0a07 */
[----:B------:R-:W-:Y:S01]  /*46b0*/  ISETP.GT.U32.AND P6, PT, R4, R9, PT ;  /* 0x000000090400720c */ /* 0x000fe20003fc4070 */
[----:B------:R-:W-:Y:S01]  /*46c0*/  @!P1 IMAD.IADD R8, R8, 0x1, -R4 ;  /* 0x0000000108089824 */ /* 0x000fe200078e0a04 */
[----:B------:R-:W-:Y:S01]  /*46d0*/  ISETP.GT.U32.AND P1, PT, R4, R10, PT ;  /* 0x0000000a0400720c */ /* 0x000fe20003f24070 */
[----:B------:R-:W-:-:S04]  /*46e0*/  IMAD.HI.U32 R17, R0, R11, RZ ;  /* 0x0000000b00117227 */ /* 0x000fc800078e00ff */
[----:B------:R-:W-:Y:S01]  /*46f0*/  @!P4 IMAD.MOV R53, RZ, RZ, -R53 ;  /* 0x000000ffff35c224 */ /* 0x000fe200078e0a35 */
[----:B------:R-:W-:Y:S01]  /*4700*/  ISETP.GE.AND P4, PT, R21, RZ, PT ;  /* 0x000000ff1500720c */ /* 0x000fe20003f86270 */
[----:B------:R-:W-:Y:S01]  /*4710*/  IMAD.MOV R17, RZ, RZ, -R17 ;  /* 0x000000ffff117224 */ /* 0x000fe200078e0a11 */
[----:B------:R-:W-:Y:S02]  /*4720*/  ISETP.GE.AND P5, PT, R24, RZ, PT ;  /* 0x000000ff1800720c */ /* 0x000fe40003fa6270 */
[----:B------:R-:W-:Y:S01]  /*4730*/  IABS R12, R32 ;  /* 0x00000020000c7213 */ /* 0x000fe20000000000 */
[----:B------:R-:W-:Y:S02]  /*4740*/  IMAD R11, R4, R17, R11 ;  /* 0x00000011040b7224 */ /* 0x000fe400078e020b */
[--C-:B------:R-:W-:Y:S01]  /*4750*/  @!P6 IMAD.IADD R9, R9, 0x1, -R4.reuse ;  /* 0x000000010909e824 */ /* 0x100fe200078e0a04 */
[----:B------:R-:W-:Y:S01]  /*4760*/  IABS R13, R33 ;  /* 0x00000021000d7213 */ /* 0x000fe20000000000 */
[----:B------:R-:W-:Y:S01]  /*4770*/  @!P1 IMAD.IADD R10, R10, 0x1, -R4 ;  /* 0x000000010a0a9824 */ /* 0x000fe200078e0a04 */
[----:B------:R-:W-:Y:S01]  /*4780*/  ISETP.GT.U32.AND P6, PT, R4, R11, PT ;  /* 0x0000000b0400720c */ /* 0x000fe20003fc4070 */
[----:B------:R-:W-:Y:S01]  /*4790*/  IMAD.HI.U32 R15, R0, R12, RZ ;  /* 0x0000000c000f7227 */ /* 0x000fe200078e00ff */
[----:B------:R-:W-:-:S02]  /*47a0*/  ISETP.GT.U32.AND P1, PT, R4, R9, PT ;  /* 0x000000090400720c */ /* 0x000fc40003f24070 */
[----:B------:R-:W-:Y:S01]  /*47b0*/  IABS R14, R34 ;  /* 0x00000022000e7213 */ /* 0x000fe20000000000 */
[----:B------:R-:W-:Y:S01]  /*47c0*/  @!P4 IMAD.MOV R5, RZ, RZ, -R5 ;  /* 0x000000ffff05c224 */ /* 0x000fe200078e0a05 */
[----:B------:R-:W-:Y:S01]  /*47d0*/  ISETP.GE.AND P4, PT, R25, RZ, PT ;  /* 0x000000ff1900720c */ /* 0x000fe20003f86270 */
[----:B------:R-:W-:Y:S02]  /*47e0*/  IMAD.MOV R15, RZ, RZ, -R15 ;  /* 0x000000ffff0f7224 */ /* 0x000fe400078e0a0f */
[----:B------:R-:W-:-:S04]  /*47f0*/  IMAD.HI.U32 R18, R0, R13, RZ ;  /* 0x0000000d00127227 */ /* 0x000fc800078e00ff */
[----:B------:R-:W-:Y:S01]  /*4800*/  @!P5 IMAD.MOV R8, RZ, RZ, -R8 ;  /* 0x000000ffff08d224 */ /* 0x000fe200078e0a08 */
[C---:B------:R-:W-:Y:S01]  /*4810*/  ISETP.GT.U32.AND P5, PT, R4.reuse, R10, PT ;  /* 0x0000000a0400720c */ /* 0x040fe20003fa4070 */
[----:B------:R-:W-:Y:S02]  /*4820*/  IMAD R12, R4, R15, R12 ;  /* 0x0000000f040c7224 */ /* 0x000fe400078e020c */
[----:B------:R-:W-:-:S04]  /*4830*/  IMAD.HI.U32 R17, R0, R14, RZ ;  /* 0x0000000e00117227 */ /* 0x000fc800078e00ff */
[----:B------:R-:W-:Y:S01]  /*4840*/  IMAD.MOV R18, RZ, RZ, -R18 ;  /* 0x000000ffff127224 */ /* 0x000fe200078e0a12 */
[----:B------:R-:W-:Y:S01]  /*4850*/  IABS R16, R35 ;  /* 0x0000002300107213 */ /* 0x000fe20000000000 */
[----:B------:R-:W-:Y:S02]  /*4860*/  IMAD.MOV R17, RZ, RZ, -R17 ;  /* 0x000000ffff117224 */ /* 0x000fe400078e0a11 */
[C---:B------:R-:W-:Y:S02]  /*4870*/  IMAD R13, R4.reuse, R18, R13 ;  /* 0x00000012040d7224 */ /* 0x040fe400078e020d */
        /* <DEDUP_REMOVED lines=13> */
[----:B------:R-:W-:Y:S01]  /*4950*/  IMAD.HI.U32 R21, R0, R17, RZ ;  /* 0x0000001100157227 */ /* 0x000fe200078e00ff */
[----:B------:R-:W-:-:S03]  /*4960*/  IABS R18, R38 ;  /* 0x0000002600127213 */ /* 0x000fc60000000000 */
[----:B------:R-:W-:Y:S02]  /*4970*/  IMAD R16, R4, R15, R16 ;  /* 0x0000000f04107224 */ /* 0x000fe400078e0210 */
[----:B------:R-:W-:Y:S02]  /*4980*/  IMAD.MOV R21, RZ, RZ, -R21 ;  /* 0x000000ffff157224 */ /* 0x000fe400078e0a15 */
[--C-:B------:R-:W-:Y:S02]  /*4990*/  @!P1 IMAD.IADD R12, R12, 0x1, -R4.reuse ;  /* 0x000000010c0c9824 */ /* 0x100fe400078e0a04 */
[--C-:B------:R-:W-:Y:S01]  /*49a0*/  @!P6 IMAD.IADD R11, R11, 0x1, -R4.reuse ;  /* 0x000000010b0be824 */ /* 0x100fe200078e0a04 */
[C---:B------:R-:W-:Y:S01]  /*49b0*/  ISETP.GT.U32.AND P6, PT, R4.reuse, R16, PT ;  /* 0x000000100400720c */ /* 0x040fe20003fc4070 */
[C---:B------:R-:W-:Y:S02]  /*49c0*/  IMAD R17, R4.reuse, R21, R17 ;  /* 0x0000001504117224 */ /* 0x040fe400078e0211 */
[----:B------:R-:W-:Y:S01]  /*49d0*/  @!P4 IMAD.IADD R13, R13, 0x1, -R4 ;  /* 0x000000010d0dc824 */ /* 0x000fe200078e0a04 */
[----:B------:R-:W-:Y:S01]  /*49e0*/  ISETP.GT.U32.AND P4, PT, R4, R12, PT ;  /* 0x0000000c0400720c */ /* 0x000fe20003f84070 */
[----:B------:R-:W-:Y:S01]  /*49f0*/  IMAD.HI.U32 R20, R0, R18, RZ ;  /* 0x0000001200147227 */ /* 0x000fe200078e00ff */
[----:B------:R-:W-:-:S03]  /*4a00*/  IABS R19, R39 ;  /* 0x0000002700137213 */ /* 0x000fc60000000000 */
[----:B------:R-:W-:Y:S01]  /*4a10*/  @!P5 IMAD.IADD R14, R14, 0x1, -R4 ;  /* 0x000000010e0ed824 */ /* 0x000fe200078e0a04 */
[C---:B------:R-:W-:Y:S01]  /*4a20*/  ISETP.GT.U32.AND P5, PT, R4.reuse, R13, PT ;  /* 0x0000000d0400720c */ /* 0x040fe20003fa4070 */
[----:B------:R-:W-:Y:S01]  /*4a30*/  @!P0 IMAD.MOV R11, RZ, RZ, -R11 ;  /* 0x000000ffff0b8224 */ /* 0x000fe200078e0a0b */
[----:B------:R-:W-:Y:S01]  /*4a40*/  ISETP.GT.U32.AND P0, PT, R4, R17, PT ;  /* 0x000000110400720c */ /* 0x000fe20003f04070 */
[----:B------:R-:W-:Y:S01]  /*4a50*/  IMAD.MOV R20, RZ, RZ, -R20 ;  /* 0x000000ffff147224 */ /* 0x000fe200078e0a14 */
[----:B------:R-:W-:Y:S01]  /*4a60*/  ISETP.GE.AND P3, PT, R32, RZ, PT ;  /* 0x000000ff2000720c */ /* 0x000fe20003f66270 */
[----:B------:R-:W-:-:S04]  /*4a70*/  IMAD.HI.U32 R15, R0, R19, RZ ;  /* 0x00000013000f7227 */ /* 0x000fc800078e00ff */
[----:B------:R-:W-:Y:S01]  /*4a80*/  IMAD R18, R4, R20, R18 ;  /* 0x0000001404127224 */ /* 0x000fe200078e0212 */
[----:B------:R-:W-:Y:S01]  /*4a90*/  IABS R20, R41 ;  /* 0x0000002900147213 */ /* 0x000fe20000000000 */
[----:B------:R-:W-:Y:S02]  /*4aa0*/  IMAD.MOV R15, RZ, RZ, -R15 ;  /* 0x000000ffff0f7224 */ /* 0x000fe400078e0a0f */
[--C-:B------:R-:W-:Y:S01]  /*4ab0*/  @!P6 IMAD.IADD R16, R16, 0x1, -R4.reuse ;  /* 0x000000011010e824 */ /* 0x100fe200078e0a04 */
[----:B------:R-:W-:Y:S01]  /*4ac0*/  ISETP.GT.U32.AND P6, PT, R4, R14, PT ;  /* 0x0000000e0400720c */ /* 0x000fe20003fc4070 */
[--C-:B------:R-:W-:Y:S01]  /*4ad0*/  @!P4 IMAD.IADD R12, R12, 0x1, -R4.reuse ;  /* 0x000000010c0cc824 */ /* 0x100fe200078e0a04 */
[C---:B------:R-:W-:Y:S01]  /*4ae0*/  ISETP.GT.U32.AND P4, PT, R4.reuse, R18, PT ;  /* 0x000000120400720c */ /* 0x040fe20003f84070 */
[----:B------:R-:W-:Y:S01]  /*4af0*/  IMAD R19, R4, R15, R19 ;  /* 0x0000000f04137224 */ /* 0x000fe200078e0213 */
[----:B------:R-:W-:Y:S01]  /*4b00*/  ISETP.GE.AND P1, PT, R33, RZ, PT ;  /* 0x000000ff2100720c */ /* 0x000fe20003f26270 */
[--C-:B------:R-:W-:Y:S01]  /*4b10*/  @!P5 IMAD.IADD R13, R13, 0x1, -R4.reuse ;  /* 0x000000010d0dd824 */ /* 0x100fe200078e0a04 */
[----:B------:R-:W-:Y:S01]  /*4b20*/  IABS R15, R42 ;  /* 0x0000002a000f7213 */ /* 0x000fe20000000000 */
[----:B------:R-:W-:Y:S01]  /*4b30*/  @!P0 IMAD.IADD R17, R17, 0x1, -R4 ;  /* 0x0000000111118824 */ /* 0x000fe200078e0a04 */
[----:B------:R-:W-:Y:S01]  /*4b40*/  ISETP.GE.AND P5, PT, R34, RZ, PT ;  /* 0x000000ff2200720c */ /* 0x000fe20003fa6270 */
[----:B------:R-:W-:-:S04]  /*4b50*/  IMAD.HI.U32 R21, R0, R20, RZ ;  /* 0x0000001400157227 */ /* 0x000fc800078e00ff */
        /* <DEDUP_REMOVED lines=18> */
[----:B------:R-:W-:-:S02]  /*4c80*/  ISETP.GT.U32.AND P3, PT, R4, R15, PT ;  /* 0x0000000f0400720c */ /* 0x000fc40003f64070 */
[----:B------:R-:W-:Y:S01]  /*4c90*/  ISETP.GE.AND P0, PT, R36, RZ, PT ;  /* 0x000000ff2400720c */ /* 0x000fe20003f06270 */
[----:B------:R-:W-:Y:S01]  /*4ca0*/  IMAD.MOV R21, RZ, RZ, -R21 ;  /* 0x000000ffff157224 */ /* 0x000fe200078e0a15 */
[----:B------:R-:W-:Y:S01]  /*4cb0*/  ISETP.GE.AND P2, PT, R30, RZ, PT ;  /* 0x000000ff1e00720c */ /* 0x000fe20003f46270 */
[--C-:B------:R-:W-:Y:S02]  /*4cc0*/  @!P6 IMAD.IADD R19, R19, 0x1, -R4.reuse ;  /* 0x000000011313e824 */ /* 0x100fe400078e0a04 */
[--C-:B------:R-:W-:Y:S02]  /*4cd0*/  @!P1 IMAD.IADD R18, R18, 0x1, -R4.reuse ;  /* 0x0000000112129824 */ /* 0x100fe400078e0a04 */
[----:B------:R-:W-:Y:S02]  /*4ce0*/  @!P5 IMAD.IADD R20, R20, 0x1, -R4 ;  /* 0x000000011414d824 */ /* 0x000fe400078e0a04 */
[C---:B------:R-:W-:Y:S01]  /*4cf0*/  IMAD R23, R4.reuse, R21, R22 ;  /* 0x0000001504177224 */ /* 0x040fe200078e0216 */
[C---:B------:R-:W-:Y:S01]  /*4d00*/  ISETP.GT.U32.AND P6, PT, R4.reuse, R19, PT ;  /* 0x000000130400720c */ /* 0x040fe20003fc4070 */
[----:B------:R-:W-:Y:S01]  /*4d10*/  @!P3 IMAD.IADD R15, R15, 0x1, -R4 ;  /* 0x000000010f0fb824 */ /* 0x000fe200078e0a04 */
[C---:B------:R-:W-:Y:S01]  /*4d20*/  ISETP.GT.U32.AND P3, PT, R4.reuse, R20, PT ;  /* 0x000000140400720c */ /* 0x040fe20003f64070 */
[----:B------:R-:W-:Y:S01]  /*4d30*/  @!P4 IMAD.MOV R18, RZ, RZ, -R18 ;  /* 0x000000ffff12c224 */ /* 0x000fe200078e0a12 */
[----:B------:R-:W-:Y:S01]  /*4d40*/  ISETP.GT.U32.AND P4, PT, R4, R23, PT ;  /* 0x000000170400720c */ /* 0x000fe20003f84070 */
[----:B------:R-:W-:Y:S01]  /*4d50*/  @!P0 IMAD.MOV R17, RZ, RZ, -R17 ;  /* 0x000000ffff118224 */ /* 0x000fe200078e0a11 */
[----:B------:R-:W-:-:S02]  /*4d60*/  ISETP.GE.AND P1, PT, R41, RZ, PT ;  /* 0x000000ff2900720c */ /* 0x000fc40003f26270 */
[C---:B------:R-:W-:Y:S01]  /*4d70*/  ISETP.GT.U32.AND P0, PT, R4.reuse, R15, PT ;  /* 0x0000000f0400720c */ /* 0x040fe20003f04070 */
[----:B------:R-:W-:Y:S01]  /*4d80*/  @!P2 IMAD.MOV R10, RZ, RZ, -R10 ;  /* 0x000000ffff0aa224 */ /* 0x000fe200078e0a0a */
[----:B------:R-:W-:Y:S02]  /*4d90*/  ISETP.GT.U32.AND P2, PT, R4, R16, PT ;  /* 0x000000100400720c */ /* 0x000fe40003f44070 */
[----:B------:R-:W-:Y:S02]  /*4da0*/  IABS R26, R46 ;  /* 0x0000002e001a7213 */ /* 0x000fe40000000000 */
[----:B------:R-:W-:Y:S01]  /*4db0*/  IABS R25, R45 ;  /* 0x0000002d00197213 */ /* 0x000fe20000000000 */
[----:B------:R-:W-:Y:S01]  /*4dc0*/  @!P6 IMAD.IADD R19, R19, 0x1, -R4 ;  /* 0x000000011313e824 */ /* 0x000fe200078e0a04 */
[----:B------:R-:W-:Y:S01]  /*4dd0*/  ISETP.GE.AND P6, PT, R42, RZ, PT ;  /* 0x000000ff2a00720c */ /* 0x000fe20003fc6270 */
[----:B------:R-:W-:-:S04]  /*4de0*/  IMAD.HI.U32 R22, R0, R26, RZ ;  /* 0x0000001a00167227 */ /* 0x000fc800078e00ff */
[--C-:B------:R-:W-:Y:S02]  /*4df0*/  @!P3 IMAD.IADD R20, R20, 0x1, -R4.reuse ;  /* 0x000000011414b824 */ /* 0x100fe400078e0a04 */
[----:B------:R-:W-:Y:S02]  /*4e00*/  @!P4 IMAD.IADD R23, R23, 0x1, -R4 ;  /* 0x000000011717c824 */ /* 0x000fe400078e0a04 */
[----:B------:R-:W-:-:S04]  /*4e10*/  IMAD.HI.U32 R21, R0, R25, RZ ;  /* 0x0000001900157227 */ /* 0x000fc800078e00ff */
[----:B------:R-:W-:Y:S02]  /*4e20*/  IMAD.MOV R22, RZ, RZ, -R22 ;  /* 0x000000ffff167224 */ /* 0x000fe400078e0a16 */
[----:B------:R-:W-:Y:S01]  /*4e30*/  @!P1 IMAD.MOV R20, RZ, RZ, -R20 ;  /* 0x000000ffff149224 */ /* 0x000fe200078e0a14 */
[----:B------:R-:W-:Y:S01]  /*4e40*/  ISETP.GT.U32.AND P1, PT, R4, R23, PT ;  /* 0x000000170400720c */ /* 0x000fe20003f24070 */
[----:B------:R-:W-:Y:S02]  /*4e50*/  IMAD.MOV R21, RZ, RZ, -R21 ;  /* 0x000000ffff157224 */ /* 0x000fe400078e0a15 */
[--C-:B------:R-:W-:Y:S02]  /*4e60*/  @!P0 IMAD.IADD R15, R15, 0x1, -R4.reuse ;  /* 0x000000010f0f8824 */ /* 0x100fe400078e0a04 */
[----:B------:R-:W-:Y:S01]  /*4e70*/  @!P2 IMAD.IADD R16, R16, 0x1, -R4 ;  /* 0x000000011010a824 */ /* 0x000fe200078e0a04 */
[----:B------:R-:W-:Y:S01]  /*4e80*/  ISETP.GE.AND P2, PT, R35, RZ, PT ;  /* 0x000000ff2300720c */ /* 0x000fe20003f46270 */
[C---:B------:R-:W-:Y:S01]  /*4e90*/  IMAD R26, R4.reuse, R22, R26 ;  /* 0x00000016041a7224 */ /* 0x040fe200078e021a */
[----:B------:R-:W-:Y:S01]  /*4ea0*/  IABS R27, R47 ;  /* 0x0000002f001b7213 */ /* 0x000fe20000000000 */
[----:B------:R-:W-:-:S02]  /*4eb0*/  IMAD R25, R4, R21, R25 ;  /* 0x0000001504197224 */ /* 0x000fc400078e0219 */
[----:B------:R-:W-:Y:S02]  /*4ec0*/  IMAD.MOV.U32 R22, RZ, RZ, R15 ;  /* 0x000000ffff167224 */ /* 0x000fe400078e000f */
[----:B------:R-:W-:-:S04]  /*4ed0*/  IMAD.HI.U32 R21, R0, R27, RZ ;  /* 0x0000001b00157227 */ /* 0x000fc800078e00ff */
[----:B------:R-:W-:Y:S01]  /*4ee0*/  @!P6 IMAD.MOV R22, RZ, RZ, -R22 ;  /* 0x000000ffff16e224 */ /* 0x000fe200078e0a16 */
[C---:B------:R-:W-:Y:S01]  /*4ef0*/  ISETP.GT.U32.AND P6, PT, R4.reuse, R25, PT ;  /* 0x000000190400720c */ /* 0x040fe20003fc4070 */
[----:B------:R-:W-:Y:S01]  /*4f00*/  @!P1 IMAD.IADD R23, R23, 0x1, -R4 ;  /* 0x0000000117179824 */ /* 0x000fe200078e0a04 */
[C---:B------:R-:W-:Y:S01]  /*4f10*/  ISETP.GT.U32.AND P1, PT, R4.reuse, R26, PT ;  /* 0x0000001a0400720c */ /* 0x040fe20003f24070 */
[----:B------:R-:W-:Y:S02]  /*4f20*/  IMAD.MOV R21, RZ, RZ, -R21 ;  /* 0x000000ffff157224 */ /* 0x000fe400078e0a15 */
[----:B------:R-:W-:Y:S01]  /*4f30*/  @!P2 IMAD.MOV R16, RZ, RZ, -R16 ;  /* 0x000000ffff10a224 */ /* 0x000fe200078e0a10 */
[----:B------:R-:W-:Y:S01]  /*4f40*/  ISETP.GE.AND P2, PT, R39, RZ, PT ;  /* 0x000000ff2700720c */ /* 0x000fe20003f46270 */
[----:B------:R-:W-:Y:S01]  /*4f50*/  IMAD R27, R4, R21, R27 ;  /* 0x00000015041b7224 */ /* 0x000fe200078e021b */
[----:B------:R-:W-:-:S05]  /*4f60*/  IABS R28, R48 ;  /* 0x00000030001c7213 */ /* 0x000fca0000000000 */
[--C-:B------:R-:W-:Y:S01]  /*4f70*/  @!P6 IMAD.IADD R25, R25, 0x1, -R4.reuse ;  /* 0x000000011919e824 */ /* 0x100fe200078e0a04 */
[----:B------:R-:W-:Y:S01]  /*4f80*/  ISETP.GT.U32.AND P6, PT, R4, R27, PT ;  /* 0x0000001b0400720c */ /* 0x000fe20003fc4070 */
[----:B------:R-:W-:Y:S01]  /*4f90*/  @!P1 IMAD.IADD R26, R26, 0x1, -R4 ;  /* 0x000000011a1a9824 */ /* 0x000fe200078e0a04 */
[----:B------:R-:W-:Y:S01]  /*4fa0*/  IABS R29, R50 ;  /* 0x00000032001d7213 */ /* 0x000fe20000000000 */
[----:B------:R-:W-:Y:S01]  /*4fb0*/  IMAD.HI.U32 R15, R0, R28, RZ ;  /* 0x0000001c000f7227 */ /* 0x000fe200078e00ff */
[----:B------:R-:W-:-:S03]  /*4fc0*/  ISETP.GT.U32.AND P1, PT, R4, R25, PT ;  /* 0x000000190400720c */ /* 0x000fc60003f24070 */
[----:B------:R-:W-:Y:S01]  /*4fd0*/  @!P2 IMAD.MOV R19, RZ, RZ, -R19 ;  /* 0x000000ffff13a224 */ /* 0x000fe200078e0a13 */
[----:B------:R-:W-:Y:S01]  /*4fe0*/  ISETP.GE.AND P2, PT, R45, RZ, PT ;  /* 0x000000ff2d00720c */ /* 0x000fe20003f46270 */
[----:B------:R-:W-:Y:S02]  /*4ff0*/  IMAD.MOV R15, RZ, RZ, -R15 ;  /* 0x000000ffff0f7224 */ /* 0x000fe400078e0a0f */
[----:B------:R-:W-:Y:S01]  /*5000*/  IMAD.HI.U32 R31, R0, R29, RZ ;  /* 0x0000001d001f7227 */ /* 0x000fe200078e00ff */
[----:B--2---:R-:W-:-:S03]  /*5010*/  IABS R24, R61 ;  /* 0x0000003d00187213 */ /* 0x004fc60000000000 */
[----:B------:R-:W-:Y:S02]  /*5020*/  @!P6 IMAD.IADD R27, R27, 0x1, -R4 ;  /* 0x000000011b1be824 */ /* 0x000fe400078e0a04 */
[----:B------:R-:W-:Y:S02]  /*5030*/  IMAD R28, R4, R15, R28 ;  /* 0x0000000f041c7224 */ /* 0x000fe400078e021c */
[----:B------:R-:W-:Y:S01]  /*5040*/  IMAD.MOV R31, RZ, RZ, -R31 ;  /* 0x000000ffff1f7224 */ /* 0x000fe200078e0a1f */
[----:B------:R-:W-:Y:S01]  /*5050*/  ISETP.GE.AND P5, PT, R44, RZ, PT ;  /* 0x000000ff2c00720c */ /* 0x000fe20003fa6270 */
[----:B------:R-:W-:Y:S01]  /*5060*/  @!P1 IMAD.IADD R25, R25, 0x1, -R4 ;  /* 0x0000000119199824 */ /* 0x000fe200078e0a04 */
[C---:B------:R-:W-:Y:S01]  /*5070*/  ISETP.GT.U32.AND P6, PT, R4.reuse, R27, PT ;  /* 0x0000001b0400720c */ /* 0x040fe20003fc4070 */
[----:B------:R-:W-:Y:S01]  /*5080*/  IMAD R29, R4, R31, R29 ;  /* 0x0000001f041d7224 */ /* 0x000fe200078e021d */
[----:B---3--:R-:W-:Y:S01]  /*5090*/  IABS R30, R57 ;  /* 0x00000039001e7213 */ /* 0x008fe20000000000 */
[----:B------:R-:W-:Y:S01]  /*50a0*/  IMAD.HI.U32 R15, R0, R24, RZ ;  /* 0x00000018000f7227 */ /* 0x000fe200078e00ff */
[----:B------:R-:W-:-:S03]  /*50b0*/  ISETP.GT.U32.AND P1, PT, R4, R28, PT ;  /* 0x0000001c0400720c */ /* 0x000fc60003f24070 */
[----:B------:R-:W-:Y:S01]  /*50c0*/  @!P2 IMAD.MOV R25, RZ, RZ, -R25 ;  /* 0x000000ffff19a224 */ /* 0x000fe200078e0a19 */
[----:B------:R-:W-:Y:S01]  /*50d0*/  ISETP.GT.U32.AND P2, PT, R4, R29, PT ;  /* 0x0000001d0400720c */ /* 0x000fe20003f44070 */
[----:B------:R-:W-:Y:S02]  /*50e0*/  IMAD.MOV R15, RZ, RZ, -R15 ;  /* 0x000000ffff0f7224 */ /* 0x000fe400078e0a0f */
[----:B------:R-:W-:-:S04]  /*50f0*/  IMAD.HI.U32 R21, R0, R30, RZ ;  /* 0x0000001e00157227 */ /* 0x000fc800078e00ff */
[C---:B------:R-:W-:Y:S02]  /*5100*/  IMAD R24, R4.reuse, R15, R24 ;  /* 0x0000000f04187224 */ /* 0x040fe400078e0218 */
[----:B------:R-:W-:Y:S02]  /*5110*/  IMAD.MOV R21, RZ, RZ, -R21 ;  /* 0x000000ffff157224 */ /* 0x000fe400078e0a15 */
[----:B------:R-:W-:Y:S01]  /*5120*/  @!P5 IMAD.MOV R23, RZ, RZ, -R23 ;  /* 0x000000ffff17d224 */ /* 0x000fe200078e0a17 */
[C---:B------:R-:W-:Y:S01]  /*5130*/  ISETP.GT.U32.AND P5, PT, R4.reuse, R26, PT ;  /* 0x0000001a0400720c */ /* 0x040fe20003fa4070 */
[----:B------:R-:W-:Y:S01]  /*5140*/  @!P6 IMAD.IADD R27, R27, 0x1, -R4 ;  /* 0x000000011b1be824 */ /* 0x000fe200078e0a04 */
[C---:B------:R-:W-:Y:S01]  /*5150*/  ISETP.GT.U32.AND P6, PT, R4.reuse, R24, PT ;  /* 0x000000180400720c */ /* 0x040fe20003fc4070 */
[----:B------:R-:W-:Y:S01]  /*5160*/  IMAD R30, R4, R21, R30 ;  /* 0x00000015041e7224 */ /* 0x000fe200078e021e */
[----:B------:R-:W-:Y:S01]  /*5170*/  IABS R21, R49 ;  /* 0x0000003100157213 */ /* 0x000fe20000000000 */
[--C-:B------:R-:W-:Y:S01]  /*5180*/  @!P1 IMAD.IADD R28, R28, 0x1, -R4.reuse ;  /* 0x000000011c1c9824 */ /* 0x100fe200078e0a04 */
[----:B------:R-:W-:Y:S01]  /*5190*/  ISETP.GE.AND P3, PT, R46, RZ, PT ;  /* 0x000000ff2e00720c */ /* 0x000fe20003f66270 */
[----:B------:R-:W-:-:S02]  /*51a0*/  @!P2 IMAD.IADD R29, R29, 0x1, -R4 ;  /* 0x000000011d1da824 */ /* 0x000fc400078e0a04 */
[----:B------:R-:W-:Y:S01]  /*51b0*/  IMAD.HI.U32 R33, R0, R21, RZ ;  /* 0x0000001500217227 */ /* 0x000fe200078e00ff */
[----:B------:R-:W-:-:S03]  /*51c0*/  ISETP.GT.U32.AND P2, PT, R4, R28, PT ;  /* 0x0000001c0400720c */ /* 0x000fc60003f44070 */
[----:B------:R-:W-:Y:S02]  /*51d0*/  IMAD.MOV R33, RZ, RZ, -R33 ;  /* 0x000000ffff217224 */ /* 0x000fe400078e0a21 */
[--C-:B------:R-:W-:Y:S02]  /*51e0*/  @!P5 IMAD.IADD R26, R26, 0x1, -R4.reuse ;  /* 0x000000011a1ad824 */ /* 0x100fe400078e0a04 */
[----:B------:R-:W-:Y:S02]  /*51f0*/  @!P6 IMAD.IADD R24, R24, 0x1, -R4 ;  /* 0x000000011818e824 */ /* 0x000fe400078e0a04 */
[C---:B------:R-:W-:Y:S02]  /*5200*/  IMAD R21, R4.reuse, R33, R21 ;  /* 0x0000002104157224 */ /* 0x040fe400078e0215 */
[----:B------:R-:W-:Y:S01]  /*5210*/  @!P3 IMAD.MOV R26, RZ, RZ, -R26 ;  /* 0x000000ffff1ab224 */ /* 0x000fe200078e0a1a */
[----:B------:R-:W-:Y:S01]  /*5220*/  ISETP.GT.U32.AND P3, PT, R4, R24, PT ;  /* 0x000000180400720c */ /* 0x000fe20003f64070 */
[----:B------:R-:W-:Y:S01]  /*5230*/  @!P2 IMAD.IADD R28, R28, 0x1, -R4 ;  /* 0x000000011c1ca824 */ /* 0x000fe200078e0a04 */
[C---:B------:R-:W-:Y:S01]  /*5240*/  ISETP.GT.U32.AND P2, PT, R4.reuse, R21, PT ;  /* 0x000000150400720c */ /* 0x040fe20003f44070 */
[----:B------:R-:W-:Y:S01]  /*5250*/  STL [R1+0x156c], R56 ;  /* 0x00156c3801007387 */ /* 0x000fe20000100800 */
[----:B------:R-:W-:-:S03]  /*5260*/  ISETP.GT.U32.AND P5, PT, R4, R30, PT ;  /* 0x0000001e0400720c */ /* 0x000fc60003fa4070 */
[----:B------:R-:W-:Y:S04]  /*5270*/  STL [R1+0x1570], R37 ;  /* 0x0015702501007387 */ /* 0x000fe80000100800 */
[----:B------:R-:W-:Y:S02]  /*5280*/  STL [R1+0x1574], R40 ;  /* 0x0015742801007387 */ /* 0x000fe40000100800 */
[--C-:B------:R-:W-:Y:S01]  /*5290*/  @!P3 IMAD.IADD R24, R24, 0x1, -R4.reuse ;  /* 0x000000011818b824 */ /* 0x100fe200078e0a04 */
[----:B------:R-:W-:Y:S01]  /*52a0*/  ISETP.GE.AND P3, PT, R61, RZ, PT ;  /* 0x000000ff3d00720c */ /* 0x000fe20003f66270 */
[----:B------:R-:W-:Y:S01]  /*52b0*/  STL [R1+0x1578], R43 ;  /* 0x0015782b01007387 */ /* 0x000fe20000100800 */
[----:B------:R-:W-:Y:S01]  /*52c0*/  @!P2 IMAD.IADD R21, R21, 0x1, -R4 ;  /* 0x000000011515a824 */ /* 0x000fe200078e0a04 */
[----:B------:R-:W-:-:S02]  /*52d0*/  ISETP.GE.AND P2, PT, R49, RZ, PT ;  /* 0x000000ff3100720c */ /* 0x000fc40003f46270 */
[----:B------:R-:W-:Y:S04]  /*52e0*/  STL [R1+0x157c], R51 ;  /* 0x00157c3301007387 */ /* 0x000fe80000100800 */
[----:B------:R-:W2:Y:S04]  /*52f0*/  LDL.LU R61, [R1+0x2c] ;  /* 0x00002c00013d7983 */ /* 0x000ea80000300800 */
[----:B------:R-:W3:Y:S01]  /*5300*/  LDL.LU R49, [R1+0x40] ;  /* 0x0000400001317983 */ /* 0x000ee20000300800 */
[----:B------:R-:W-:Y:S01]  /*5310*/  @!P5 IMAD.IADD R30, R30, 0x1, -R4 ;  /* 0x000000011e1ed824 */ /* 0x000fe200078e0a04 */
[----:B------:R-:W-:-:S04]  /*5320*/  IABS R15, R59 ;  /* 0x0000003b000f7213 */ /* 0x000fc80000000000 */
[----:B------:R-:W-:Y:S01]  /*5330*/  ISETP.GT.U32.AND P6, PT, R4, R30, PT ;  /* 0x0000001e0400720c */ /* 0x000fe20003fc4070 */
[----:B------:R-:W-:Y:S01]  /*5340*/  IMAD.HI.U32 R31, R0, R15, RZ ;  /* 0x0000000f001f7227 */ /* 0x000fe200078e00ff */
[----:B------:R-:W-:-:S03]  /*5350*/  ISETP.GT.U32.AND P5, PT, R4, R29, PT ;  /* 0x0000001d0400720c */ /* 0x000fc60003fa4070 */
[----:B------:R-:W-:Y:S01]  /*5360*/  IMAD.MOV R31, RZ, RZ, -R31 ;  /* 0x000000ffff1f7224 */ /* 0x000fe200078e0a1f */
[----:B------:R-:W-:-:S03]  /*5370*/  ISETP.GE.AND P1, PT, R50, RZ, PT ;  /* 0x000000ff3200720c */ /* 0x000fc60003f26270 */
[----:B------:R-:W-:Y:S01]  /*5380*/  IMAD R15, R4, R31, R15 ;  /* 0x0000001f040f7224 */ /* 0x000fe200078e020f */
[----:B----4-:R-:W-:-:S03]  /*5390*/  IABS R32, R58 ;  /* 0x0000003a00207213 */ /* 0x010fc60000000000 */
[--C-:B------:R-:W-:Y:S01]  /*53a0*/  @!P6 IMAD.IADD R30, R30, 0x1, -R4.reuse ;  /* 0x000000011e1ee824 */ /* 0x100fe200078e0a04 */
[----:B------:R-:W-:Y:S01]  /*53b0*/  ISETP.GT.U32.AND P6, PT, R4, R15, PT ;  /* 0x0000000f0400720c */ /* 0x000fe20003fc4070 */
[----:B------:R-:W-:Y:S01]  /*53c0*/  @!P5 IMAD.IADD R29, R29, 0x1, -R4 ;  /* 0x000000011d1dd824 */ /* 0x000fe200078e0a04 */
[----:B------:R-:W-:Y:S01]  /*53d0*/  ISETP.GE.AND P0, PT, R47, RZ, PT ;  /* 0x000000ff2f00720c */ /* 0x000fe20003f06270 */
[----:B------:R-:W-:-:S04]  /*53e0*/  IMAD.HI.U32 R34, R0, R32, RZ ;  /* 0x0000002000227227 */ /* 0x000fc800078e00ff */
[----:B------:R-:W-:Y:S01]  /*53f0*/  @!P1 IMAD.MOV R29, RZ, RZ, -R29 ;  /* 0x000000ffff1d9224 */ /* 0x000fe200078e0a1d */
[C---:B------:R-:W-:Y:S01]  /*5400*/  ISETP.GT.U32.AND P1, PT, R4.reuse, R21, PT ;  /* 0x000000150400720c */ /* 0x040fe20003f24070 */
[----:B------:R-:W-:Y:S02]  /*5410*/  IMAD.MOV R34, RZ, RZ, -R34 ;  /* 0x000000ffff227224 */ /* 0x000fe400078e0a22 */
[----:B------:R-:W-:Y:S02]  /*5420*/  IMAD.MOV.U32 R36, RZ, RZ, R24 ;  /* 0x000000ffff247224 */ /* 0x000fe400078e0018 */
[----:B------:R-:W-:Y:S02]  /*5430*/  @!P6 IMAD.IADD R15, R15, 0x1, -R4 ;  /* 0x000000010f0fe824 */ /* 0x000fe400078e0a04 */
[C---:B------:R-:W-:Y:S02]  /*5440*/  IMAD R32, R4.reuse, R34, R32 ;  /* 0x0000002204207224 */ /* 0x040fe400078e0220 */
[----:B------:R-:W-:Y:S01]  /*5450*/  @!P3 IMAD.MOV R36, RZ, RZ, -R36 ;  /* 0x000000ffff24b224 */ /* 0x000fe200078e0a24 */
[C---:B------:R-:W-:Y:S01]  /*5460*/  ISETP.GT.U32.AND P6, PT, R4.reuse, R15, PT ;  /* 0x0000000f0400720c */ /* 0x040fe20003fc4070 */
[----:B------:R-:W-:Y:S01]  /*5470*/  @!P0 IMAD.MOV R27, RZ, RZ, -R27 ;  /* 0x000000ffff1b8224 */ /* 0x000fe200078e0a1b */
[----:B------:R-:W-:Y:S01]  /*5480*/  ISETP.GT.U32.AND P0, PT, R4, R32, PT ;  /* 0x000000200400720c */ /* 0x000fe20003f04070 */
[----:B------:R-:W-:Y:S01]  /*5490*/  @!P1 IMAD.IADD R21, R21, 0x1, -R4 ;  /* 0x0000000115159824 */ /* 0x000fe200078e0a04 */
[----:B------:R-:W-:Y:S01]  /*54a0*/  IABS R31, R60 ;  /* 0x0000003c001f7213 */ /* 0x000fe20000000000 */
[----:B------:R-:W-:Y:S01]  /*54b0*/  STL [R1+0x164], R36 ;  /* 0x0001642401007387 */ /* 0x000fe20000100800 */
[----:B------:R-:W-:-:S02]  /*54c0*/  ISETP.GE.AND P1, PT, R60, RZ, PT ;  /* 0x000000ff3c00720c */ /* 0x000fc40003f26270 */
[----:B------:R-:W-:Y:S01]  /*54d0*/  ISETP.GE.AND P4, PT, R48, RZ, PT ;  /* 0x000000ff3000720c */ /* 0x000fe20003f86270 */
[----:B------:R-:W4:Y:S01]  /*54e0*/  LDL.LU R60, [R1+0x44] ;  /* 0x00004400013c7983 */ /* 0x000f220000300800 */
[----:B------:R-:W-:Y:S01]  /*54f0*/  ISETP.GE.AND P5, PT, R57, RZ, PT ;  /* 0x000000ff3900720c */ /* 0x000fe20003fa6270 */
[----:B------:R-:W-:Y:S01]  /*5500*/  IMAD.HI.U32 R34, R0, R31, RZ ;  /* 0x0000001f00227227 */ /* 0x000fe200078e00ff */
[----:B------:R-:W-:-:S03]  /*5510*/  IABS R33, R55 ;  /* 0x0000003700217213 */ /* 0x000fc60000000000 */
[----:B------:R-:W-:Y:S02]  /*5520*/  IMAD.MOV R35, RZ, RZ, -R34 ;  /* 0x000000ffff237224 */ /* 0x000fe400078e0a22 */
[--C-:B------:R-:W-:Y:S01]  /*5530*/  @!P6 IMAD.IADD R15, R15, 0x1, -R4.reuse ;  /* 0x000000010f0fe824 */ /* 0x100fe200078e0a04 */
[----:B------:R-:W-:Y:S01]  /*5540*/  ISETP.GE.AND P6, PT, R55, RZ, PT ;  /* 0x000000ff3700720c */ /* 0x000fe20003fc6270 */
[----:B------:R-:W-:Y:S01]  /*5550*/  @!P0 IMAD.IADD R32, R32, 0x1, -R4 ;  /* 0x0000000120208824 */ /* 0x000fe200078e0a04 */
[----:B------:R-:W4:Y:S01]  /*5560*/  LDL.LU R55, [R1+0x48] ;  /* 0x0000480001377983 */ /* 0x000f220000300800 */
[C---:B------:R-:W-:Y:S02]  /*5570*/  IMAD R31, R4.reuse, R35, R31 ;  /* 0x00000023041f7224 */ /* 0x040fe400078e021f */
[----:B------:R-:W-:Y:S01]  /*5580*/  @!P4 IMAD.MOV R28, RZ, RZ, -R28 ;  /* 0x000000ffff1cc224 */ /* 0x000fe200078e0a1c */
[C---:B------:R-:W-:Y:S01]  /*5590*/  ISETP.GT.U32.AND P4, PT, R4.reuse, R32, PT ;  /* 0x000000200400720c */ /* 0x040fe20003f84070 */
[----:B------:R-:W-:Y:S01]  /*55a0*/  @!P5 IMAD.MOV R30, RZ, RZ, -R30 ;  /* 0x000000ffff1ed224 */ /* 0x000fe200078e0a1e */
[----:B------:R-:W-:-:S02]  /*55b0*/  ISETP.GT.U32.AND P5, PT, R4, R31, PT ;  /* 0x0000001f0400720c */ /* 0x000fc40003fa4070 */
[----:B------:R-:W-:Y:S02]  /*55c0*/  ISETP.GE.AND P0, PT, R58, RZ, PT ;  /* 0x000000ff3a00720c */ /* 0x000fe40003f06270 */
[----:B------:R-:W-:-:S07]  /*55d0*/  IABS R35, R3 ;  /* 0x0000000300237213 */ /* 0x000fce0000000000 */
[--C-:B------:R-:W-:Y:S02]  /*55e0*/  @!P4 IMAD.IADD R32, R32, 0x1, -R4.reuse ;  /* 0x000000012020c824 */ /* 0x100fe400078e0a04 */
[----:B------:R-:W-:Y:S01]  /*55f0*/  @!P5 IMAD.IADD R31, R31, 0x1, -R4 ;  /* 0x000000011f1fd824 */ /* 0x000fe200078e0a04 */
[----:B------:R-:W-:Y:S01]  /*5600*/  ISETP.GE.AND P5, PT, R3, RZ, PT ;  /* 0x000000ff0300720c */ /* 0x000fe20003fa6270 */
[----:B------:R-:W-:-:S04]  /*5610*/  IMAD.MOV.U32 R3, RZ, RZ, R32 ;  /* 0x000000ffff037224 */ /* 0x000fc800078e0020 */
[----:B------:R-:W-:-:S05]  /*5620*/  @!P0 IMAD.MOV R3, RZ, RZ, -R3 ;  /* 0x000000ffff038224 */ /* 0x000fca00078e0a03 */
[----:B------:R0:W-:Y:S04]  /*5630*/  STL [R1+0x168], R3 ;  /* 0x0001680301007387 */ /* 0x0001e80000100800 */
[----:B0-----:R-:W4:Y:S01]  /*5640*/  LDL.LU R3, [R1+0x4c] ;  /* 0x00004c0001037983 */ /* 0x001f220000300800 */
[----:B------:R-:W-:Y:S01]  /*5650*/  IMAD.HI.U32 R34, R0, R33, RZ ;  /* 0x0000002100227227 */ /* 0x000fe200078e00ff */
[----:B------:R-:W-:Y:S02]  /*5660*/  ISETP.GE.AND P3, PT, R59, RZ, PT ;  /* 0x000000ff3b00720c */ /* 0x000fe40003f66270 */
[----:B------:R-:W4:Y:S01]  /*5670*/  LDL.LU R57, [R1+0x840] ;  /* 0x0008400001397983 */ /* 0x000f220000300800 */
[----:B------:R-:W-:-:S03]  /*5680*/  IMAD.MOV R34, RZ, RZ, -R34 ;  /* 0x000000ffff227224 */ /* 0x000fc600078e0a22 */
[----:B------:R-:W4:Y:S01]  /*5690*/  LDL.LU R59, [R1+0x854] ;  /* 0x00085400013b7983 */ /* 0x000f220000300800 */
[----:B------:R-:W-:-:S05]  /*56a0*/  IMAD R24, R4, R34, R33 ;  /* 0x0000002204187224 */ /* 0x000fca00078e0221 */
[----:B------:R-:W-:Y:S01]  /*56b0*/  ISETP.GT.U32.AND P4, PT, R4, R24, PT ;  /* 0x000000180400720c */ /* 0x000fe20003f84070 */
[----:B------:R-:W-:-:S12]  /*56c0*/  IMAD.HI.U32 R34, R0, R35, RZ ;  /* 0x0000002300227227 */ /* 0x000fd800078e00ff */
[----:B------:R-:W-:Y:S01]  /*56d0*/  @!P4 IMAD.IADD R24, R24, 0x1, -R4 ;  /* 0x000000011818c824 */ /* 0x000fe200078e0a04 */
[C---:B------:R-:W-:Y:S01]  /*56e0*/  ISETP.GT.U32.AND P4, PT, R4.reuse, R31, PT ;  /* 0x0000001f0400720c */ /* 0x040fe20003f84070 */
[----:B------:R-:W-:Y:S02]  /*56f0*/  IMAD.MOV R32, RZ, RZ, -R34 ;  /* 0x000000ffff207224 */ /* 0x000fe400078e0a22 */
[----:B------:R-:W-:Y:S02]  /*5700*/  @!P3 IMAD.MOV R15, RZ, RZ, -R15 ;  /* 0x000000ffff0fb224 */ /* 0x000fe400078e0a0f */
[----:B------:R-:W-:-:S08]  /*5710*/  IMAD R35, R4, R32, R35 ;  /* 0x0000002004237224 */ /* 0x000fd000078e0223 */
[----:B------:R-:W-:-:S04]  /*5720*/  @!P4 IMAD.IADD R31, R31, 0x1, -R4 ;  /* 0x000000011f1fc824 */ /* 0x000fc800078e0a04 */
[----:B------:R-:W-:Y:S01]  /*5730*/  @!P1 IMAD.MOV R31, RZ, RZ, -R31 ;  /* 0x000000ffff1f9224 */ /* 0x000fe200078e0a1f */
[----:B------:R-:W-:-:S13]  /*5740*/  ISETP.GT.U32.AND P0, PT, R4, R24, PT ;  /* 0x000000180400720c */ /* 0x000fda0003f04070 */
[----:B------:R-:W-:-:S04]  /*5750*/  @!P0 IMAD.IADD R24, R24, 0x1, -R4 ;  /* 0x0000000118188824 */ /* 0x000fc800078e0a04 */
[----:B------:R-:W-:-:S04]  /*5760*/  IMAD.MOV.U32 R37, RZ, RZ, R24 ;  /* 0x000000ffff257224 */ /* 0x000fc800078e0018 */
[----:B------:R-:W-:Y:S01]  /*5770*/  @!P6 IMAD.MOV R37, RZ, RZ, -R37 ;  /* 0x000000ffff25e224 */ /* 0x000fe200078e0a25 */
[----:B---3--:R-:W-:-:S05]  /*5780*/  IABS R36, R49 ;  /* 0x0000003100247213 */ /* 0x008fca0000000000 */
[----:B------:R-:W-:Y:S02]  /*5790*/  IMAD.MOV.U32 R34, RZ, RZ, R36 ;  /* 0x000000ffff227224 */ /* 0x000fe400078e0024 */
[----:B------:R-:W-:-:S04]  /*57a0*/  IMAD.MOV.U32 R36, RZ, RZ, R21 ;  /* 0x000000ffff247224 */ /* 0x000fc800078e0015 */
[----:B------:R-:W-:Y:S01]  /*57b0*/  @!P2 IMAD.MOV R36, RZ, RZ, -R36 ;  /* 0x000000ffff24a224 */ /* 0x000fe200078e0a24 */
[----:B------:R-:W-:-:S04]  /*57c0*/  ISETP.GT.U32.AND P2, PT, R4, R35, PT ;  /* 0x000000230400720c */ /* 0x000fc80003f44070 */
[----:B------:R-:W-:Y:S01]  /*57d0*/  STL [R1+0x16c], R36 ;  /* 0x00016c2401007387 */ /* 0x000fe20000100800 */
[----:B------:R-:W-:-:S03]  /*57e0*/  ISETP.GE.AND P4, PT, R49, RZ, PT ;  /* 0x000000ff3100720c */ /* 0x000fc60003f86270 */
[----:B------:R4:W-:Y:S04]  /*57f0*/  STL [R1+0x174], R15 ;  /* 0x0001740f01007387 */ /* 0x0009e80000100800 */
[----:B------:R-:W3:Y:S04]  /*5800*/  LDL.LU R58, [R1+0x858] ;  /* 0x00085800013a7983 */ /* 0x000ee80000300800 */
[----:B------:R0:W-:Y:S04]  /*5810*/  STL [R1+0x17c], R31 ;  /* 0x00017c1f01007387 */ /* 0x0001e80000100800 */
[----:B------:R-:W3:Y:S01]  /*5820*/  LDL.LU R49, [R1+0x85c] ;  /* 0x00085c0001317983 */ /* 0x000ee20000300800 */
[----:B--2---:R-:W-:Y:S01]  /*5830*/  IABS R33, R61 ;  /* 0x0000003d00217213 */ /* 0x004fe20000000000 */
[----:B------:R-:W-:-:S04]  /*5840*/  @!P2 IMAD.IADD R35, R35, 0x1, -R4 ;  /* 0x000000012323a824 */ /* 0x000fc800078e0a04 */
[----:B------:R-:W-:Y:S01]  /*5850*/  IMAD.HI.U32 R32, R0, R33, RZ ;  /* 0x0000002100207227 */ /* 0x000fe200078e00ff */
[----:B------:R-:W-:-:S03]  /*5860*/  ISETP.GT.U32.AND P1, PT, R4, R35, PT ;  /* 0x000000230400720c */ /* 0x000fc60003f24070 */
[----:B------:R-:W-:Y:S01]  /*5870*/  IMAD.HI.U32 R21, R0, R34, RZ ;  /* 0x0000002200157227 */ /* 0x000fe200078e00ff */
[----:B------:R-:W-:Y:S02]  /*5880*/  ISETP.GE.AND P3, PT, R61, RZ, PT ;  /* 0x000000ff3d00720c */ /* 0x000fe40003f66270 */
[----:B------:R-:W2:Y:S01]  /*5890*/  LDL.LU R61, [R1+0x860] ;  /* 0x00086000013d7983 */ /* 0x000ea20000300800 */
[----:B------:R-:W-:Y:S02]  /*58a0*/  IMAD.MOV R32, RZ, RZ, -R32 ;  /* 0x000000ffff207224 */ /* 0x000fe400078e0a20 */
[----:B------:R-:W-:Y:S02]  /*58b0*/  IMAD.MOV R21, RZ, RZ, -R21 ;  /* 0x000000ffff157224 */ /* 0x000fe400078e0a15 */
[C---:B------:R-:W-:Y:S02]  /*58c0*/  IMAD R32, R4.reuse, R32, R33 ;  /* 0x0000002004207224 */ /* 0x040fe400078e0221 */
[----:B------:R-:W-:-:S03]  /*58d0*/  IMAD R21, R4, R21, R34 ;  /* 0x0000001504157224 */ /* 0x000fc600078e0222 */
[C---:B------:R-:W-:Y:S01]  /*58e0*/  ISETP.GT.U32.AND P6, PT, R4.reuse, R32, PT ;  /* 0x000000200400720c */ /* 0x040fe20003fc4070 */
[----:B------:R-:W-:Y:S01]  /*58f0*/  @!P1 IMAD.IADD R35, R35, 0x1, -R4 ;  /* 0x0000000123239824 */ /* 0x000fe200078e0a04 */
[----:B----4-:R-:W-:Y:S02]  /*5900*/  IABS R15, R60 ;  /* 0x0000003c000f7213 */ /* 0x010fe40000000000 */
[----:B------:R-:W-:-:S03]  /*5910*/  ISETP.GT.U32.AND P1, PT, R4, R21, PT ;  /* 0x000000150400720c */ /* 0x000fc60003f24070 */
[----:B------:R-:W-:Y:S01]  /*5920*/  IMAD.HI.U32 R36, R0, R15, RZ ;  /* 0x0000000f00247227 */ /* 0x000fe200078e00ff */
[----:B------:R-:W-:-:S03]  /*5930*/  IABS R38, R55 ;  /* 0x0000003700267213 */ /* 0x000fc60000000000 */
[----:B------:R-:W-:Y:S02]  /*5940*/  IMAD.MOV R36, RZ, RZ, -R36 ;  /* 0x000000ffff247224 */ /* 0x000fe400078e0a24 */
[--C-:B------:R-:W-:Y:S02]  /*5950*/  @!P6 IMAD.IADD R32, R32, 0x1, -R4.reuse ;  /* 0x000000012020e824 */ /* 0x100fe400078e0a04 */
[C---:B------:R-:W-:Y:S02]  /*5960*/  IMAD R15, R4.reuse, R36, R15 ;  /* 0x00000024040f7224 */ /* 0x040fe400078e020f */
[----:B------:R-:W-:Y:S01]  /*5970*/  @!P1 IMAD.IADD R21, R21, 0x1, -R4 ;  /* 0x0000000115159824 */ /* 0x000fe200078e0a04 */
[----:B------:R-:W-:Y:S01]  /*5980*/  ISETP.GT.U32.AND P1, PT, R4, R32, PT ;  /* 0x000000200400720c */ /* 0x000fe20003f24070 */
[----:B0-----:R-:W-:Y:S01]  /*5990*/  IMAD.HI.U32 R31, R0, R38, RZ ;  /* 0x00000026001f7227 */ /* 0x001fe200078e00ff */
[----:B------:R-:W-:Y:S01]  /*59a0*/  ISETP.GT.U32.AND P6, PT, R4, R15, PT ;  /* 0x0000000f0400720c */ /* 0x000fe20003fc4070 */
[----:B------:R0:W-:Y:S02]  /*59b0*/  STL [R1+0x180], R37 ;  /* 0x0001802501007387 */ /* 0x0001e40000100800 */
[----:B------:R-:W-:-:S04]  /*59c0*/  IMAD.MOV R31, RZ, RZ, -R31 ;  /* 0x000000ffff1f7224 */ /* 0x000fc800078e0a1f */
[----:B------:R-:W-:Y:S02]  /*59d0*/  IMAD R38, R4, R31, R38 ;  /* 0x0000001f04267224 */ /* 0x000fe400078e0226 */
[----:B0-----:R-:W-:Y:S02]  /*59e0*/  IMAD.MOV.U32 R37, RZ, RZ, R35 ;  /* 0x000000ffff257224 */ /* 0x001fe400078e0023 */
[--C-:B------:R-:W-:Y:S02]  /*59f0*/  @!P1 IMAD.IADD R32, R32, 0x1, -R4.reuse ;  /* 0x0000000120209824 */ /* 0x100fe400078e0a04 */
[----:B------:R-:W-:Y:S01]  /*5a00*/  @!P5 IMAD.MOV R37, RZ, RZ, -R37 ;  /* 0x000000ffff25d224 */ /* 0x000fe200078e0a25 */
[C---:B------:R-:W-:Y:S02]  /*5a10*/  ISETP.GT.U32.AND P5, PT, R4.reuse, R21, PT ;  /* 0x000000150400720c */ /* 0x040fe40003fa4070 */
[----:B------:R-:W-:Y:S01]  /*5a20*/  ISETP.GT.U32.AND P1, PT, R4, R38, PT ;  /* 0x000000260400720c */ /* 0x000fe20003f24070 */
[----:B------:R-:W-:Y:S01]  /*5a30*/  @!P6 IMAD.IADD R15, R15, 0x1, -R4 ;  /* 0x000000010f0fe824 */ /* 0x000fe200078e0a04 */
[----:B------:R-:W-:-:S02]  /*5a40*/  ISETP.GE.AND P0, PT, R60, RZ, PT ;  /* 0x000000ff3c00720c */ /* 0x000fc40003f06270 */
[----:B------:R-:W4:Y:S02]  /*5a50*/  LDL.LU R60, [R1+0x864] ;  /* 0x00086400013c7983 */ /* 0x000f240000300800 */
[----:B------:R-:W-:Y:S02]  /*5a60*/  ISETP.GT.U32.AND P6, PT, R4, R15, PT ;  /* 0x0000000f0400720c */ /* 0x000fe40003fc4070 */
[----:B------:R-:W-:Y:S02]  /*5a70*/  ISETP.GE.AND P2, PT, R55, RZ, PT ;  /* 0x000000ff3700720c */ /* 0x000fe40003f46270 */
[----:B------:R-:W4:Y:S01]  /*5a80*/  LDL.LU R55, [R1+0x868] ;  /* 0x0008680001377983 */ /* 0x000f220000300800 */
[--C-:B------:R-:W-:Y:S01]  /*5a90*/  @!P5 IMAD.IADD R21, R21, 0x1, -R4.reuse ;  /* 0x000000011515d824 */ /* 0x100fe200078e0a04 */
[----:B------:R-:W-:Y:S01]  /*5aa0*/  IABS R34, R3 ;  /* 0x0000000300227213 */ /* 0x000fe20000000000 */
[----:B------:R-:W-:Y:S01]  /*5ab0*/  @!P1 IMAD.IADD R38, R38, 0x1, -R4 ;  /* 0x0000000126269824 */ /* 0x000fe200078e0a04 */
[----:B------:R0:W-:Y:S01]  /*5ac0*/  STL [R1+0x190], R37 ;  /* 0x0001902501007387 */ /* 0x0001e20000100800 */
[----:B------:R-:W-:Y:S01]  /*5ad0*/  ISETP.GE.AND P1, PT, R3, RZ, PT ;  /* 0x000000ff0300720c */ /* 0x000fe20003f26270 */
[----:B------:R-:W-:-:S02]  /*5ae0*/  IMAD.MOV.U32 R3, RZ, RZ, R21 ;  /* 0x000000ffff037224 */ /* 0x000fc400078e0015 */
[----:B0-----:R-:W-:Y:S02]  /*5af0*/  IMAD.MOV.U32 R37, RZ, RZ, R32 ;  /* 0x000000ffff257224 */ /* 0x001fe400078e0020 */
[----:B------:R-:W-:Y:S02]  /*5b00*/  @!P4 IMAD.MOV R3, RZ, RZ, -R3 ;  /* 0x000000ffff03c224 */ /* 0x000fe400078e0a03 */
[----:B------:R-:W-:Y:S02]  /*5b10*/  @!P3 IMAD.MOV R37, RZ, RZ, -R37 ;  /* 0x000000ffff25b224 */ /* 0x000fe400078e0a25 */
[----:B------:R-:W-:-:S03]  /*5b20*/  @!P6 IMAD.IADD R15, R15, 0x1, -R4 ;  /* 0x000000010f0fe824 */ /* 0x000fc600078e0a04 */
[----:B------:R-:W-:Y:S04]  /*5b30*/  STL [R1+0x194], R37 ;  /* 0x0001942501007387 */ /* 0x000fe80000100800 */
[----:B------:R0:W-:Y:S02]  /*5b40*/  STL [R1+0x184], R3 ;  /* 0x0001840301007387 */ /* 0x0001e40000100800 */
[----:B0-----:R-:W-:-:S04]  /*5b50*/  IMAD.MOV.U32 R3, RZ, RZ, R15 ;  /* 0x000000ffff037224 */ /* 0x001fc800078e000f */
[----:B------:R-:W-:-:S05]  /*5b60*/  @!P0 IMAD.MOV R3, RZ, RZ, -R3 ;  /* 0x000000ffff038224 */ /* 0x000fca00078e0a03 */
[----:B------:R0:W-:Y:S04]  /*5b70*/  STL [R1+0x19c], R3 ;  /* 0x00019c0301007387 */ /* 0x0001e80000100800 */
[----:B0-----:R-:W4:Y:S01]  /*5b80*/  LDL.LU R3, [R1+0x86c] ;  /* 0x00086c0001037983 */ /* 0x001f220000300800 */
[----:B------:R-:W-:Y:S01]  /*5b90*/  IMAD.HI.U32 R39, R0, R34, RZ ;  /* 0x0000002200277227 */ /* 0x000fe200078e00ff */
[----:B------:R-:W-:-:S03]  /*5ba0*/  IABS R24, R59 ;  /* 0x0000003b00187213 */ /* 0x000fc60000000000 */
[----:B------:R-:W-:Y:S02]  /*5bb0*/  IMAD.MOV R39, RZ, RZ, -R39 ;  /* 0x000000ffff277224 */ /* 0x000fe400078e0a27 */
[----:B------:R-:W-:-:S04]  /*5bc0*/  IMAD.HI.U32 R31, R0, R24, RZ ;  /* 0x00000018001f7227 */ /* 0x000fc800078e00ff */
[----:B------:R-:W-:Y:S01]  /*5bd0*/  IMAD R34, R4, R39, R34 ;  /* 0x0000002704227224 */ /* 0x000fe200078e0222 */
[----:B------:R-:W-:Y:S01]  /*5be0*/  IABS R33, R57 ;  /* 0x0000003900217213 */ /* 0x000fe20000000000 */
[----:B------:R-:W-:-:S03]  /*5bf0*/  IMAD.MOV R31, RZ, RZ, -R31 ;  /* 0x000000ffff1f7224 */ /* 0x000fc600078e0a1f */
[C---:B------:R-:W-:Y:S01]  /*5c00*/  ISETP.GT.U32.AND P3, PT, R4.reuse, R34, PT ;  /* 0x000000220400720c */ /* 0x040fe20003f64070 */
[----:B------:R-:W-:Y:S02]  /*5c10*/  IMAD R24, R4, R31, R24 ;  /* 0x0000001f04187224 */ /* 0x000fe400078e0218 */
[----:B------:R-:W-:-:S03]  /*5c20*/  IMAD.HI.U32 R36, R0, R33, RZ ;  /* 0x0000002100247227 */ /* 0x000fc600078e00ff */
[----:B------:R-:W-:Y:S01]  /*5c30*/  ISETP.GT.U32.AND P6, PT, R4, R24, PT ;  /* 0x000000180400720c */ /* 0x000fe20003fc4070 */
[----:B------:R-:W-:-:S04]  /*5c40*/  IMAD.MOV R36, RZ, RZ, -R36 ;  /* 0x000000ffff247224 */ /* 0x000fc800078e0a24 */
[----:B------:R-:W-:Y:S02]  /*5c50*/  IMAD R33, R4, R36, R33 ;  /* 0x0000002404217224 */ /* 0x000fe400078e0221 */
[----:B------:R-:W-:Y:S01]  /*5c60*/  @!P3 IMAD.IADD R34, R34, 0x1, -R4 ;  /* 0x000000012222b824 */ /* 0x000fe200078e0a04 */
[C---:B------:R-:W-:Y:S02]  /*5c70*/  ISETP.GT.U32.AND P3, PT, R4.reuse, R38, PT ;  /* 0x000000260400720c */ /* 0x040fe40003f64070 */
[----:B------:R-:W-:-:S03]  /*5c80*/  ISETP.GT.U32.AND P5, PT, R4, R33, PT ;  /* 0x000000210400720c */ /* 0x000fc60003fa4070 */
[----:B------:R-:W-:-:S05]  /*5c90*/  @!P6 IMAD.IADD R24, R24, 0x1, -R4 ;  /* 0x000000011818e824 */ /* 0x000fca00078e0a04 */
[----:B------:R-:W-:-:S03]  /*5ca0*/  ISETP.GT.U32.AND P4, PT, R4, R24, PT ;  /* 0x000000180400720c */ /* 0x000fc60003f84070 */
[--C-:B------:R-:W-:Y:S02]  /*5cb0*/  @!P3 IMAD.IADD R38, R38, 0x1, -R4.reuse ;  /* 0x000000012626b824 */ /* 0x100fe400078e0a04 */
[----:B------:R-:W-:Y:S01]  /*5cc0*/  @!P5 IMAD.IADD R33, R33, 0x1, -R4 ;  /* 0x000000012121d824 */ /* 0x000fe200078e0a04 */
[----:B------:R-:W-:-:S04]  /*5cd0*/  ISETP.GT.U32.AND P5, PT, R4, R34, PT ;  /* 0x000000220400720c */ /* 0x000fc80003fa4070 */
[----:B------:R-:W-:-:S03]  /*5ce0*/  ISETP.GT.U32.AND P6, PT, R4, R33, PT ;  /* 0x000000210400720c */ /* 0x000fc60003fc4070 */
[--C-:B------:R-:W-:Y:S01]  /*5cf0*/  @!P4 IMAD.IADD R24, R24, 0x1, -R4.reuse ;  /* 0x000000011818c824 */ /* 0x100fe200078e0a04 */
[----:B------:R-:W-:Y:S02]  /*5d00*/  ISETP.GE.AND P4, PT, R59, RZ, PT ;  /* 0x000000ff3b00720c */ /* 0x000fe40003f86270 */
[----:B------:R-:W4:Y:S03]  /*5d10*/  LDL.LU R59, [R1+0x870] ;  /* 0x00087000013b7983 */ /* 0x000f260000300800 */
[----:B------:R-:W-:-:S04]  /*5d20*/  @!P5 IMAD.IADD R34, R34, 0x1, -R4 ;  /* 0x000000012222d824 */ /* 0x000fc800078e0a04 */
[----:B------:R-:W-:Y:S01]  /*5d30*/  @!P6 IMAD.IADD R33, R33, 0x1, -R4 ;  /* 0x000000012121e824 */ /* 0x000fe200078e0a04 */
[----:B------:R-:W-:Y:S01]  /*5d40*/  ISETP.GE.AND P5, PT, R57, RZ, PT ;  /* 0x000000ff3900720c */ /* 0x000fe20003fa6270 */
[----:B------:R-:W-:Y:S02]  /*5d50*/  @!P1 IMAD.MOV R34, RZ, RZ, -R34 ;  /* 0x000000ffff229224 */ /* 0x000fe400078e0a22 */
[----:B------:R-:W-:-:S04]  /*5d60*/  IMAD.MOV.U32 R37, RZ, RZ, R38 ;  /* 0x000000ffff257224 */ /* 0x000fc800078e0026 */
[----:B------:R-:W-:Y:S02]  /*5d70*/  @!P2 IMAD.MOV R37, RZ, RZ, -R37 ;  /* 0x000000ffff25a224 */ /* 0x000fe400078e0a25 */
[----:B------:R-:W-:-:S04]  /*5d80*/  @!P4 IMAD.MOV R24, RZ, RZ, -R24 ;  /* 0x000000ffff18c224 */ /* 0x000fc800078e0a18 */
[----:B------:R-:W-:Y:S01]  /*5d90*/  @!P5 IMAD.MOV R33, RZ, RZ, -R33 ;  /* 0x000000ffff21d224 */ /* 0x000fe200078e0a21 */
[----:B---3--:R-:W-:-:S05]  /*5da0*/  IABS R31, R49 ;  /* 0x00000031001f7213 */ /* 0x008fca0000000000 */
[----:B------:R-:W-:-:S04]  /*5db0*/  IMAD.HI.U32 R39, R0, R31, RZ ;  /* 0x0000001f00277227 */ /* 0x000fc800078e00ff */
[----:B------:R-:W-:-:S04]  /*5dc0*/  IMAD.MOV R39, RZ, RZ, -R39 ;  /* 0x000000ffff277224 */ /* 0x000fc800078e0a27 */
[----:B------:R-:W-:Y:S01]  /*5dd0*/  IMAD R31, R4, R39, R31 ;  /* 0x00000027041f7224 */ /* 0x000fe200078e021f */
[----:B--2---:R-:W-:-:S04]  /*5de0*/  IABS R35, R61 ;  /* 0x0000003d00237213 */ /* 0x004fc80000000000 */
[----:B------:R-:W-:Y:S01]  /*5df0*/  ISETP.GT.U32.AND P3, PT, R4, R31, PT ;  /* 0x0000001f0400720c */ /* 0x000fe20003f64070 */
[----:B------:R-:W-:-:S04]  /*5e00*/  IMAD.HI.U32 R32, R0, R35, RZ ;  /* 0x0000002300207227 */ /* 0x000fc800078e00ff */
[----:B------:R-:W-:-:S04]  /*5e10*/  IMAD.MOV R32, RZ, RZ, -R32 ;  /* 0x000000ffff207224 */ /* 0x000fc800078e0a20 */
[----:B------:R-:W-:-:S04]  /*5e20*/  IMAD R35, R4, R32, R35 ;  /* 0x0000002004237224 */ /* 0x000fc800078e0223 */
[----:B------:R-:W-:Y:S01]  /*5e30*/  @!P3 IMAD.IADD R31, R31, 0x1, -R4 ;  /* 0x000000011f1fb824 */ /* 0x000fe200078e0a04 */
[----:B------:R-:W-:Y:S02]  /*5e40*/  ISETP.GE.AND P3, PT, R49, RZ, PT ;  /* 0x000000ff3100720c */ /* 0x000fe40003f66270 */
[----:B------:R-:W2:Y:S01]  /*5e50*/  LDL.LU R49, [R1+0x874] ;  /* 0x0008740001317983 */ /* 0x000ea20000300800 */
[C---:B------:R-:W-:Y:S02]  /*5e60*/  ISETP.GT.U32.AND P6, PT, R4.reuse, R35, PT ;  /* 0x000000230400720c */ /* 0x040fe40003fc4070 */
[----:B------:R-:W-:Y:S02]  /*5e70*/  IABS R36, R58 ;  /* 0x0000003a00247213 */ /* 0x000fe40000000000 */
[----:B------:R-:W-:-:S03]  /*5e80*/  ISETP.GT.U32.AND P1, PT, R4, R31, PT ;  /* 0x0000001f0400720c */ /* 0x000fc60003f24070 */
[----:B------:R-:W-:-:S04]  /*5e90*/  IMAD.HI.U32 R41, R0, R36, RZ ;  /* 0x0000002400297227 */ /* 0x000fc800078e00ff */
[----:B------:R-:W-:Y:S02]  /*5ea0*/  IMAD.MOV R41, RZ, RZ, -R41 ;  /* 0x000000ffff297224 */ /* 0x000fe400078e0a29 */
[----:B------:R-:W-:Y:S02]  /*5eb0*/  @!P6 IMAD.IADD R35, R35, 0x1, -R4 ;  /* 0x000000012323e824 */ /* 0x000fe400078e0a04 */
[C---:B------:R-:W-:Y:S01]  /*5ec0*/  IMAD R36, R4.reuse, R41, R36 ;  /* 0x0000002904247224 */ /* 0x040fe200078e0224 */
[----:B------:R-:W-:Y:S02]  /*5ed0*/  STL [R1+0x188], R37 ;  /* 0x0001882501007387 */ /* 0x000fe40000100800 */
[C---:B------:R-:W-:Y:S01]  /*5ee0*/  ISETP.GT.U32.AND P6, PT, R4.reuse, R35, PT ;  /* 0x000000230400720c */ /* 0x040fe20003fc4070 */
[----:B------:R-:W-:Y:S01]  /*5ef0*/  @!P1 IMAD.IADD R31, R31, 0x1, -R4 ;  /* 0x000000011f1f9824 */ /* 0x000fe200078e0a04 */
[----:B------:R-:W-:Y:S01]  /*5f00*/  ISETP.GT.U32.AND P0, PT, R4, R36, PT ;  /* 0x000000240400720c */ /* 0x000fe20003f04070 */
[----:B------:R0:W-:Y:S04]  /*5f10*/  STL [R1+0x18c], R34 ;  /* 0x00018c2201007387 */ /* 0x0001e80000100800 */
[----:B------:R-:W-:Y:S04]  /*5f20*/  STL [R1+0x1bc], R33 ;  /* 0x0001bc2101007387 */ /* 0x000fe80000100800 */
[----:B------:R-:W-:Y:S01]  /*5f30*/  STL [R1+0x1c0], R24 ;  /* 0x0001c01801007387 */ /* 0x000fe20000100800 */
[----:B----4-:R-:W-:-:S02]  /*5f40*/  IABS R15, R60 ;  /* 0x0000003c000f7213 */ /* 0x010fc40000000000 */
[----:B------:R-:W-:Y:S02]  /*5f50*/  ISETP.GE.AND P1, PT, R60, RZ, PT ;  /* 0x000000ff3c00720c */ /* 0x000fe40003f26270 */
[----:B------:R-:W3:Y:S01]  /*5f60*/  LDL.LU R60, [R1+0x878] ;  /* 0x00087800013c7983 */ /* 0x000ee20000300800 */
[----:B------:R-:W-:Y:S01]  /*5f70*/  IMAD.HI.U32 R39, R0, R15, RZ ;  /* 0x0000000f00277227 */ /* 0x000fe200078e00ff */
[----:B------:R-:W-:-:S03]  /*5f80*/  IABS R32, R55 ;  /* 0x0000003700207213 */ /* 0x000fc60000000000 */
[----:B------:R-:W-:Y:S02]  /*5f90*/  IMAD.MOV R39, RZ, RZ, -R39 ;  /* 0x000000ffff277224 */ /* 0x000fe400078e0a27 */
[--C-:B------:R-:W-:Y:S01]  /*5fa0*/  @!P6 IMAD.IADD R35, R35, 0x1, -R4.reuse ;  /* 0x000000012323e824 */ /* 0x100fe200078e0a04 */
[----:B------:R-:W-:Y:S01]  /*5fb0*/  ISETP.GE.AND P6, PT, R55, RZ, PT ;  /* 0x000000ff3700720c */ /* 0x000fe20003fc6270 */
[----:B------:R-:W-:Y:S01]  /*5fc0*/  @!P0 IMAD.IADD R36, R36, 0x1, -R4 ;  /* 0x0000000124248824 */ /* 0x000fe200078e0a04 */
[----:B------:R-:W4:Y:S01]  /*5fd0*/  LDL.LU R55, [R1+0x87c] ;  /* 0x00087c0001377983 */ /* 0x000f220000300800 */
[----:B------:R-:W-:-:S03]  /*5fe0*/  IMAD R15, R4, R39, R15 ;  /* 0x00000027040f7224 */ /* 0x000fc600078e020f */
[C---:B------:R-:W-:Y:S02]  /*5ff0*/  ISETP.GT.U32.AND P2, PT, R4.reuse, R36, PT ;  /* 0x000000240400720c */ /* 0x040fe40003f44070 */
[----:B------:R-:W-:Y:S02]  /*6000*/  ISETP.GT.U32.AND P5, PT, R4, R15, PT ;  /* 0x0000000f0400720c */ /* 0x000fe40003fa4070 */
[----:B------:R-:W-:-:S09]  /*6010*/  ISETP.GE.AND P0, PT, R58, RZ, PT ;  /* 0x000000ff3a00720c */ /* 0x000fd20003f06270 */
[--C-:B------:R-:W-:Y:S02]  /*6020*/  @!P2 IMAD.IADD R36, R36, 0x1, -R4.reuse ;  /* 0x000000012424a824 */ /* 0x100fe400078e0a04 */
[----:B------:R-:W-:Y:S01]  /*6030*/  @!P5 IMAD.IADD R15, R15, 0x1, -R4 ;  /* 0x000000010f0fd824 */ /* 0x000fe200078e0a04 */
[----:B0-----:R-:W-:Y:S02]  /*6040*/  IABS R34, R3 ;  /* 0x0000000300227213 */ /* 0x001fe40000000000 */
        /* <DEDUP_REMOVED lines=12> */
[----:B------:R-:W-:-:S12]  /*6110*/  IMAD.MOV.U32 R36, RZ, RZ, R31 ;  /* 0x000000ffff247224 */ /* 0x000fd800078e001f */
[----:B------:R-:W-:Y:S01]  /*6120*/  @!P2 IMAD.IADD R32, R32, 0x1, -R4 ;  /* 0x000000012020a824 */ /* 0x000fe200078e0a04 */
[----:B------:R-:W-:Y:S01]  /*6130*/  ISETP.GT.U32.AND P2, PT, R4, R15, PT ;  /* 0x0000000f0400720c */ /* 0x000fe20003f44070 */
[----:B------:R-:W-:Y:S02]  /*6140*/  @!P3 IMAD.MOV R36, RZ, RZ, -R36 ;  /* 0x000000ffff24b224 */ /* 0x000fe400078e0a24 */
[----:B------:R-:W-:-:S04]  /*6150*/  IMAD.HI.U32 R33, R0, R34, RZ ;  /* 0x0000002200217227 */ /* 0x000fc800078e00ff */
[----:B------:R-:W-:Y:S01]  /*6160*/  @!P4 IMAD.MOV R35, RZ, RZ, -R35 ;  /* 0x000000ffff23c224 */ /* 0x000fe200078e0a23 */
[----:B------:R-:W-:Y:S01]  /*6170*/  STL [R1+0x1b4], R36 ;  /* 0x0001b42401007387 */ /* 0x000fe20000100800 */
[----:B------:R-:W-:-:S04]  /*6180*/  IMAD.MOV R33, RZ, RZ, -R33 ;  /* 0x000000ffff217224 */ /* 0x000fc800078e0a21 */
[----:B------:R-:W-:Y:S01]  /*6190*/  @!P2 IMAD.IADD R15, R15, 0x1, -R4 ;  /* 0x000000010f0fa824 */ /* 0x000fe200078e0a04 */
[----:B------:R0:W-:Y:S01]  /*61a0*/  STL [R1+0x1a4], R35 ;  /* 0x0001a42301007387 */ /* 0x0001e20000100800 */
[----:B------:R-:W-:-:S03]  /*61b0*/  IMAD R34, R4, R33, R34 ;  /* 0x0000002104227224 */ /* 0x000fc600078e0222 */
[----:B------:R-:W4:Y:S01]  /*61c0*/  LDL.LU R58, [R1+0x88c] ;  /* 0x00088c00013a7983 */ /* 0x000f220000300800 */
[----:B0-----:R-:W-:Y:S01]  /*61d0*/  IMAD.MOV.U32 R35, RZ, RZ, R15 ;  /* 0x000000ffff237224 */ /* 0x001fe200078e000f */
[----:B------:R-:W-:-:S03]  /*61e0*/  ISETP.GT.U32.AND P3, PT, R4, R34, PT ;  /* 0x000000220400720c */ /* 0x000fc60003f64070 */
[----:B------:R-:W-:Y:S01]  /*61f0*/  @!P1 IMAD.MOV R35, RZ, RZ, -R35 ;  /* 0x000000ffff239224 */ /* 0x000fe200078e0a23 */
[----:B------:R-:W-:-:S04]  /*6200*/  IABS R24, R59 ;  /* 0x0000003b00187213 */ /* 0x000fc80000000000 */
[----:B------:R0:W-:Y:S01]  /*6210*/  STL [R1+0x1b0], R35 ;  /* 0x0001b02301007387 */ /* 0x0001e20000100800 */
[----:B------:R-:W-:Y:S02]  /*6220*/  ISETP.GT.U32.AND P0, PT, R4, R32, PT ;  /* 0x000000200400720c */ /* 0x000fe40003f04070 */
[----:B------:R-:W-:Y:S02]  /*6230*/  ISETP.GE.AND P4, PT, R59, RZ, PT ;  /* 0x000000ff3b00720c */ /* 0x000fe40003f86270 */
[----:B------:R-:W-:Y:S02]  /*6240*/  @!P3 IMAD.IADD R34, R34, 0x1, -R4 ;  /* 0x000000012222b824 */ /* 0x000fe400078e0a04 */
[----:B------:R-:W-:-:S03]  /*6250*/  IMAD.HI.U32 R33, R0, R24, RZ ;  /* 0x0000001800217227 */ /* 0x000fc600078e00ff */
[----:B------:R-:W-:Y:S01]  /*6260*/  ISETP.GT.U32.AND P3, PT, R4, R34, PT ;  /* 0x000000220400720c */ /* 0x000fe20003f64070 */
[----:B------:R-:W-:-:S03]  /*6270*/  IMAD.MOV R33, RZ, RZ, -R33 ;  /* 0x000000ffff217224 */ /* 0x000fc600078e0a21 */
[----:B------:R-:W-:Y:S02]  /*6280*/  @!P0 IMAD.IADD R32, R32, 0x1, -R4 ;  /* 0x0000000120208824 */ /* 0x000fe400078e0a04 */
[----:B------:R-:W-:Y:S02]  /*6290*/  IMAD R24, R4, R33, R24 ;  /* 0x0000002104187224 */ /* 0x000fe400078e0218 */
[----:B------:R-:W-:-:S04]  /*62a0*/  IMAD.MOV.U32 R37, RZ, RZ, R32 ;  /* 0x000000ffff257224 */ /* 0x000fc800078e0020 */
[----:B------:R-:W-:Y:S01]  /*62b0*/  @!P6 IMAD.MOV R37, RZ, RZ, -R37 ;  /* 0x000000ffff25e224 */ /* 0x000fe200078e0a25 */
[----:B------:R-:W-:Y:S01]  /*62c0*/  ISETP.GT.U32.AND P6, PT, R4, R24, PT ;  /* 0x000000180400720c */ /* 0x000fe20003fc4070 */
[----:B------:R-:W-:-:S12]  /*62d0*/  @!P3 IMAD.IADD R34, R34, 0x1, -R4 ;  /* 0x000000012222b824 */ /* 0x000fd800078e0a04 */
[----:B------:R-:W-:Y:S01]  /*62e0*/  @!P6 IMAD.IADD R24, R24, 0x1, -R4 ;  /* 0x000000011818e824 */ /* 0x000fe200078e0a04 */
[----:B--2---:R-:W-:Y:S02]  /*62f0*/  IABS R21, R49 ;  /* 0x0000003100157213 */ /* 0x004fe40000000000 */
[----:B------:R-:W-:Y:S02]  /*6300*/  ISETP.GE.AND P2, PT, R49, RZ, PT ;  /* 0x000000ff3100720c */ /* 0x000fe40003f46270 */
[----:B------:R-:W2:Y:S04]  /*6310*/  LDL.LU R49, [R1+0x890] ;  /* 0x0008900001317983 */ /* 0x000ea80000300800 */
[----:B------:R-:W2:Y:S01]  /*6320*/  LDL.LU R59, [R1+0x894] ;  /* 0x00089400013b7983 */ /* 0x000ea20000300800 */
[----:B------:R-:W-:-:S04]  /*6330*/  IMAD.HI.U32 R31, R0, R21, RZ ;  /* 0x00000015001f7227 */ /* 0x000fc800078e00ff */
[----:B------:R-:W-:-:S04]  /*6340*/  IMAD.MOV R31, RZ, RZ, -R31 ;  /* 0x000000ffff1f7224 */ /* 0x000fc800078e0a1f */
[----:B------:R-:W-:-:S05]  /*6350*/  IMAD R21, R4, R31, R21 ;  /* 0x0000001f04157224 */ /* 0x000fca00078e0215 */
[----:B------:R-:W-:Y:S02]  /*6360*/  ISETP.GT.U32.AND P3, PT, R4, R21, PT ;  /* 0x000000150400720c */ /* 0x000fe40003f64070 */
[----:B---3--:R-:W-:-:S05]  /*6370*/  IABS R15, R60 ;  /* 0x0000003c000f7213 */ /* 0x008fca0000000000 */
[----:B0-----:R-:W-:-:S04]  /*6380*/  IMAD.HI.U32 R35, R0, R15, RZ ;  /* 0x0000000f00237227 */ /* 0x001fc800078e00ff */
[----:B------:R-:W-:Y:S01]  /*6390*/  IMAD.MOV R35, RZ, RZ, -R35 ;  /* 0x000000ffff237224 */ /* 0x000fe200078e0a23 */
[----:B----4-:R-:W-:Y:S01]  /*63a0*/  IABS R38, R55 ;  /* 0x0000003700267213 */ /* 0x010fe20000000000 */
[----:B------:R-:W-:Y:S01]  /*63b0*/  @!P3 IMAD.IADD R21, R21, 0x1, -R4 ;  /* 0x000000011515b824 */ /* 0x000fe200078e0a04 */
[C---:B------:R-:W-:Y:S01]  /*63c0*/  ISETP.GT.U32.AND P3, PT, R4.reuse, R24, PT ;  /* 0x000000180400720c */ /* 0x040fe20003f64070 */
[----:B------:R-:W-:Y:S02]  /*63d0*/  IMAD R15, R4, R35, R15 ;  /* 0x00000023040f7224 */ /* 0x000fe400078e020f */
[----:B------:R-:W-:Y:S01]  /*63e0*/  IMAD.HI.U32 R32, R0, R38, RZ ;  /* 0x0000002600207227 */ /* 0x000fe200078e00ff */
[----:B------:R-:W-:Y:S02]  /*63f0*/  ISETP.GE.AND P0, PT, R60, RZ, PT ;  /* 0x000000ff3c00720c */ /* 0x000fe40003f06270 */
[C---:B------:R-:W-:Y:S01]  /*6400*/  ISETP.GT.U32.AND P6, PT, R4.reuse, R15, PT ;  /* 0x0000000f0400720c */ /* 0x040fe20003fc4070 */
[----:B------:R-:W-:Y:S01]  /*6410*/  IMAD.MOV R32, RZ, RZ, -R32 ;  /* 0x000000ffff207224 */ /* 0x000fe200078e0a20 */
[----:B------:R0:W-:Y:S04]  /*6420*/  STL [R1+0x1b8], R37 ;  /* 0x0001b82501007387 */ /* 0x0001e80000100800 */
[----:B------:R-:W3:Y:S01]  /*6430*/  LDL.LU R60, [R1+0x898] ;  /* 0x00089800013c7983 */ /* 0x000ee20000300800 */
[----:B------:R-:W-:-:S02]  /*6440*/  IMAD R38, R4, R32, R38 ;  /* 0x0000002004267224 */ /* 0x000fc400078e0226 */
[----:B0-----:R-:W-:Y:S02]  /*6450*/  IMAD.MOV.U32 R37, RZ, RZ, R34 ;  /* 0x000000ffff257224 */ /* 0x001fe400078e0022 */
[--C-:B------:R-:W-:Y:S02]  /*6460*/  @!P3 IMAD.IADD R24, R24, 0x1, -R4.reuse ;  /* 0x000000011818b824 */ /* 0x100fe400078e0a04 */
[----:B------:R-:W-:Y:S01]  /*6470*/  @!P5 IMAD.MOV R37, RZ, RZ, -R37 ;  /* 0x000000ffff25d224 */ /* 0x000fe200078e0a25 */
[C---:B------:R-:W-:Y:S02]  /*6480*/  ISETP.GT.U32.AND P5, PT, R4.reuse, R21, PT ;  /* 0x000000150400720c */ /* 0x040fe40003fa4070 */
[C---:B------:R-:W-:Y:S01]  /*6490*/  ISETP.GT.U32.AND P3, PT, R4.reuse, R38, PT ;  /* 0x000000260400720c */ /* 0x040fe20003f64070 */
[----:B------:R-:W-:Y:S01]  /*64a0*/  @!P6 IMAD.IADD R15, R15, 0x1, -R4 ;  /* 0x000000010f0fe824 */ /* 0x000fe200078e0a04 */
[----:B------:R-:W-:Y:S02]  /*64b0*/  ISETP.GE.AND P1, PT, R55, RZ, PT ;  /* 0x000000ff3700720c */ /* 0x000fe40003f26270 */
[----:B------:R-:W4:Y:S02]  /*64c0*/  LDL.LU R55, [R1+0x89c] ;  /* 0x00089c0001377983 */ /* 0x000f240000300800 */
[----:B------:R-:W-:-:S02]  /*64d0*/  ISETP.GT.U32.AND P6, PT, R4, R15, PT ;  /* 0x0000000f0400720c */ /* 0x000fc40003fc4070 */
[----:B------:R0:W-:Y:S03]  /*64e0*/  STL [R1+0x178], R37 ;  /* 0x0001782501007387 */ /* 0x0001e60000100800 */
[--C-:B------:R-:W-:Y:S02]  /*64f0*/  @!P5 IMAD.IADD R21, R21, 0x1, -R4.reuse ;  /* 0x000000011515d824 */ /* 0x100fe400078e0a04 */
[----:B------:R-:W-:Y:S02]  /*6500*/  @!P3 IMAD.IADD R38, R38, 0x1, -R4 ;  /* 0x000000012626b824 */ /* 0x000fe400078e0a04 */
[----:B0-----:R-:W-:-:S04]  /*6510*/  IMAD.MOV.U32 R37, RZ, RZ, R24 ;  /* 0x000000ffff257224 */ /* 0x001fc800078e0018 */
[----:B------:R-:W-:Y:S02]  /*6520*/  @!P4 IMAD.MOV R37, RZ, RZ, -R37 ;  /* 0x000000ffff25c224 */ /* 0x000fe400078e0a25 */
[----:B------:R-:W-:-:S03]  /*6530*/  @!P6 IMAD.IADD R15, R15, 0x1, -R4 ;  /* 0x000000010f0fe824 */ /* 0x000fc600078e0a04 */
[----:B------:R-:W-:Y:S01]  /*6540*/  STL [R1+0x170], R37 ;  /* 0x0001702501007387 */ /* 0x000fe20000100800 */
[----:B------:R-:W-:Y:S02]  /*6550*/  IABS R36, R3 ;  /* 0x0000000300247213 */ /* 0x000fe40000000000 */
[----:B------:R-:W-:Y:S01]  /*6560*/  ISETP.GE.AND P3, PT, R3, RZ, PT ;  /* 0x000000ff0300720c */ /* 0x000fe20003f66270 */
[----:B------:R-:W-:-:S04]  /*6570*/  IMAD.MOV.U32 R3, RZ, RZ, R21 ;  /* 0x000000ffff037224 */ /* 0x000fc800078e0015 */
[----:B------:R-:W-:-:S05]  /*6580*/  @!P2 IMAD.MOV R3, RZ, RZ, -R3 ;  /* 0x000000ffff03a224 */ /* 0x000fca00078e0a03 */
[----:B------:R0:W-:Y:S02]  /*6590*/  STL [R1+0x15c], R3 ;  /* 0x00015c0301007387 */ /* 0x0001e40000100800 */
[----:B0-----:R-:W-:-:S04]  /*65a0*/  IMAD.MOV.U32 R3, RZ, RZ, R15 ;  /* 0x000000ffff037224 */ /* 0x001fc800078e000f */
[----:B------:R-:W-:-:S05]  /*65b0*/  @!P0 IMAD.MOV R3, RZ, RZ, -R3 ;  /* 0x000000ffff038224 */ /* 0x000fca00078e0a03 */
[----:B------:R0:W-:Y:S04]  /*65c0*/  STL [R1+0x50], R3 ;  /* 0x0000500301007387 */ /* 0x0001e80000100800 */
[----:B0-----:R-:W4:Y:S01]  /*65d0*/  LDL.LU R3, [R1+0x8a0] ;  /* 0x0008a00001037983 */ /* 0x001f220000300800 */
[----:B------:R-:W-:Y:S01]  /*65e0*/  IABS R31, R57 ;  /* 0x00000039001f7213 */ /* 0x000fe20000000000 */
[----:B------:R-:W-:Y:S01]  /*65f0*/  IMAD.HI.U32 R39, R0, R36, RZ ;  /* 0x0000002400277227 */ /* 0x000fe200078e00ff */
[----:B------:R-:W-:-:S03]  /*6600*/  IABS R33, R61 ;  /* 0x0000003d00217213 */ /* 0x000fc60000000000 */
[----:B------:R-:W-:-:S04]  /*6610*/  IMAD.HI.U32 R35, R0, R31, RZ ;  /* 0x0000001f00237227 */ /* 0x000fc800078e00ff */
[----:B------:R-:W-:-:S04]  /*6620*/  IMAD.HI.U32 R32, R0, R33, RZ ;  /* 0x0000002100207227 */ /* 0x000fc800078e00ff */
[----:B------:R-:W-:Y:S02]  /*6630*/  IMAD.MOV R39, RZ, RZ, -R39 ;  /* 0x000000ffff277224 */ /* 0x000fe400078e0a27 */
[----:B------:R-:W-:Y:S02]  /*6640*/  IMAD.MOV R35, RZ, RZ, -R35 ;  /* 0x000000ffff237224 */ /* 0x000fe400078e0a23 */
[----:B------:R-:W-:Y:S02]  /*6650*/  IMAD.MOV R32, RZ, RZ, -R32 ;  /* 0x000000ffff207224 */ /* 0x000fe400078e0a20 */
[C---:B------:R-:W-:Y:S02]  /*6660*/  IMAD R36, R4.reuse, R39, R36 ;  /* 0x0000002704247224 */ /* 0x040fe400078e0224 */
[C---:B------:R-:W-:Y:S02]  /*6670*/  IMAD R31, R4.reuse, R35, R31 ;  /* 0x00000023041f7224 */ /* 0x040fe400078e021f */
[C---:B------:R-:W-:Y:S01]  /*6680*/  IMAD R33, R4.reuse, R32, R33 ;  /* 0x0000002004217224 */ /* 0x040fe200078e0221 */
[----:B------:R-:W-:-:S02]  /*6690*/  ISETP.GT.U32.AND P4, PT, R4, R36, PT ;  /* 0x000000240400720c */ /* 0x000fc40003f84070 */
[C---:B------:R-:W-:Y:S02]  /*66a0*/  ISETP.GT.U32.AND P5, PT, R4.reuse, R31, PT ;  /* 0x0000001f0400720c */ /* 0x040fe40003fa4070 */
[----:B------:R-:W-:-:S09]  /*66b0*/  ISETP.GT.U32.AND P6, PT, R4, R33, PT ;  /* 0x000000210400720c */ /* 0x000fd20003fc4070 */
[--C-:B------:R-:W-:Y:S01]  /*66c0*/  @!P4 IMAD.IADD R36, R36, 0x1, -R4.reuse ;  /* 0x000000012424c824 */ /* 0x100fe200078e0a04 */
[----:B------:R-:W-:Y:S01]  /*66d0*/  ISETP.GT.U32.AND P4, PT, R4, R38, PT ;  /* 0x000000260400720c */ /* 0x000fe20003f84070 */
[--C-:B------:R-:W-:Y:S02]  /*66e0*/  @!P5 IMAD.IADD R31, R31, 0x1, -R4.reuse ;  /* 0x000000011f1fd824 */ /* 0x100fe400078e0a04 */
[----:B------:R-:W-:-:S03]  /*66f0*/  @!P6 IMAD.IADD R33, R33, 0x1, -R4 ;  /* 0x000000012121e824 */ /* 0x000fc600078e0a04 */
[C---:B------:R-:W-:Y:S02]  /*6700*/  ISETP.GT.U32.AND P6, PT, R4.reuse, R31, PT ;  /* 0x0000001f0400720c */ /* 0x040fe40003fc4070 */
[C---:B------:R-:W-:Y:S02]  /*6710*/  ISETP.GT.U32.AND P5, PT, R4.reuse, R36, PT ;  /* 0x000000240400720c */ /* 0x040fe40003fa4070 */
[----:B------:R-:W-:-:S03]  /*6720*/  ISETP.GT.U32.AND P2, PT, R4, R33, PT ;  /* 0x000000210400720c */ /* 0x000fc60003f44070 */
[----:B------:R-:W-:-:S06]  /*6730*/  @!P4 IMAD.IADD R38, R38, 0x1, -R4 ;  /* 0x000000012626c824 */ /* 0x000fcc00078e0a04 */
[----:B------:R-:W-:Y:S02]  /*6740*/  @!P6 IMAD.IADD R31, R31, 0x1, -R4 ;  /* 0x000000011f1fe824 */ /* 0x000fe400078e0a04 */
[----:B------:R-:W-:Y:S02]  /*6750*/  IMAD.MOV.U32 R37, RZ, RZ, R38 ;  /* 0x000000ffff257224 */ /* 0x000fe400078e0026 */
[--C-:B------:R-:W-:Y:S01]  /*6760*/  @!P5 IMAD.IADD R36, R36, 0x1, -R4.reuse ;  /* 0x000000012424d824 */ /* 0x100fe200078e0a04 */
[----:B------:R-:W-:Y:S01]  /*6770*/  ISETP.GE.AND P5, PT, R57, RZ, PT ;  /* 0x000000ff3900720c */ /* 0x000fe20003fa6270 */
[----:B------:R-:W-:Y:S01]  /*6780*/  @!P2 IMAD.IADD R33, R33, 0x1, -R4 ;  /* 0x000000012121a824 */ /* 0x000fe200078e0a04 */
[----:B------:R-:W-:Y:S01]  /*6790*/  ISETP.GE.AND P2, PT, R61, RZ, PT ;  /* 0x000000ff3d00720c */ /* 0x000fe20003f46270 */
[----:B------:R-:W-:Y:S01]  /*67a0*/  @!P1 IMAD.MOV R37, RZ, RZ, -R37 ;  /* 0x000000ffff259224 */ /* 0x000fe200078e0a25 */
[----:B------:R-:W4:Y:S01]  /*67b0*/  LDL.LU R61, [R1+0x8a4] ;  /* 0x0008a400013d7983 */ /* 0x000f220000300800 */
[----:B------:R-:W-:Y:S01]  /*67c0*/  @!P3 IMAD.MOV R36, RZ, RZ, -R36 ;  /* 0x000000ffff24b224 */ /* 0x000fe200078e0a24 */
[----:B------:R-:W-:-:S05]  /*67d0*/  IABS R35, R58 ;  /* 0x0000003a00237213 */ /* 0x000fca0000000000 */
[----:B------:R-:W-:-:S04]  /*67e0*/  IMAD.HI.U32 R41, R0, R35, RZ ;  /* 0x0000002300297227 */ /* 0x000fc800078e00ff */
[----:B------:R-:W-:Y:S02]  /*67f0*/  @!P2 IMAD.MOV R33, RZ, RZ, -R33 ;  /* 0x000000ffff21a224 */ /* 0x000fe400078e0a21 */
[----:B------:R-:W-:-:S04]  /*6800*/  IMAD.MOV R41, RZ, RZ, -R41 ;  /* 0x000000ffff297224 */ /* 0x000fc800078e0a29 */
[----:B------:R-:W-:-:S05]  /*6810*/  IMAD R35, R4, R41, R35 ;  /* 0x0000002904237224 */ /* 0x000fca00078e0223 */
[----:B------:R-:W-:Y:S02]  /*6820*/  ISETP.GT.U32.AND P0, PT, R4, R35, PT ;  /* 0x000000230400720c */ /* 0x000fe40003f04070 */
[----:B--2---:R-:W-:Y:S02]  /*6830*/  IABS R32, R49 ;  /* 0x0000003100207213 */ /* 0x004fe40000000000 */
[----:B------:R-:W-:-:S03]  /*6840*/  IABS R34, R59 ;  /* 0x0000003b00227213 */ /* 0x000fc60000000000 */
[----:B------:R-:W-:-:S04]  /*6850*/  IMAD.HI.U32 R39, R0, R32, RZ ;  /* 0x0000002000277227 */ /* 0x000fc800078e00ff */
[----:B------:R-:W-:-:S04]  /*6860*/  IMAD.HI.U32 R24, R0, R34, RZ ;  /* 0x0000002200187227 */ /* 0x000fc800078e00ff */
[----:B------:R-:W-:Y:S02]  /*6870*/  IMAD.MOV R39, RZ, RZ, -R39 ;  /* 0x000000ffff277224 */ /* 0x000fe400078e0a27 */
[----:B------:R-:W-:Y:S02]  /*6880*/  IMAD.MOV R24, RZ, RZ, -R24 ;  /* 0x000000ffff187224 */ /* 0x000fe400078e0a18 */
[C---:B------:R-:W-:Y:S02]  /*6890*/  IMAD R32, R4.reuse, R39, R32 ;  /* 0x0000002704207224 */ /* 0x040fe400078e0220 */
[----:B------:R-:W-:-:S03]  /*68a0*/  IMAD R34, R4, R24, R34 ;  /* 0x0000001804227224 */ /* 0x000fc600078e0222 */
[C---:B------:R-:W-:Y:S02]  /*68b0*/  ISETP.GT.U32.AND P4, PT, R4.reuse, R32, PT ;  /* 0x000000200400720c */ /* 0x040fe40003f84070 */
[----:B------:R-:W-:-:S11]  /*68c0*/  ISETP.GT.U32.AND P6, PT, R4, R34, PT ;  /* 0x000000220400720c */ /* 0x000fd60003fc4070 */
[--C-:B------:R-:W-:Y:S01]  /*68d0*/  @!P4 IMAD.IADD R32, R32, 0x1, -R4.reuse ;  /* 0x000000012020c824 */ /* 0x100fe200078e0a04 */
[----:B------:R-:W-:Y:S01]  /*68e0*/  ISETP.GE.AND P4, PT, R49, RZ, PT ;  /* 0x000000ff3100720c */ /* 0x000fe20003f86270 */
[----:B------:R-:W-:Y:S01]  /*68f0*/  @!P6 IMAD.IADD R34, R34, 0x1, -R4 ;  /* 0x000000012222e824 */ /* 0x000fe200078e0a04 */
[----:B------:R-:W2:Y:S02]  /*6900*/  LDL.LU R49, [R1+0x8a8] ;  /* 0x0008a80001317983 */ /* 0x000ea40000300800 */
[----:B------:R-:W-:Y:S02]  /*6910*/  ISETP.GT.U32.AND P6, PT, R4, R32, PT ;  /* 0x000000200400720c */ /* 0x000fe40003fc4070 */
[----:B------:R-:W-:Y:S04]  /*6920*/  STL [R1+0x38], R37 ;  /* 0x0000382501007387 */ /* 0x000fe80000100800 */
[----:B------:R0:W-:Y:S02]  /*6930*/  STL [R1+0x34], R36 ;  /* 0x0000342401007387 */ /* 0x0001e40000100800 */
[----:B0-----:R-:W-:-:S04]  /*6940*/  IMAD.MOV.U32 R36, RZ, RZ, R31 ;  /* 0x000000ffff247224 */ /* 0x001fc800078e001f */
[----:B------:R-:W-:Y:S01]  /*6950*/  @!P5 IMAD.MOV R36, RZ, RZ, -R36 ;  /* 0x000000ffff24d224 */ /* 0x000fe200078e0a24 */
[----:B---3--:R-:W-:Y:S01]  /*6960*/  IABS R15, R60 ;  /* 0x0000003c000f7213 */ /* 0x008fe20000000000 */
[----:B------:R-:W-:Y:S01]  /*6970*/  @!P6 IMAD.IADD R32, R32, 0x1, -R4 ;  /* 0x000000012020e824 */ /* 0x000fe200078e0a04 */
[----:B------:R-:W-:Y:S02]  /*6980*/  ISETP.GE.AND P6, PT, R60, RZ, PT ;  /* 0x000000ff3c00720c */ /* 0x000fe40003fc6270 */
[----:B------:R-:W-:Y:S04]  /*6990*/  STL [R1+0x2c], R36 ;  /* 0x00002c2401007387 */ /* 0x000fe80000100800 */
[----:B------:R-:W-:Y:S04]  /*69a0*/  STL [R1+0x54], R33 ;  /* 0x0000542101007387 */ /* 0x000fe80000100800 */
[----:B------:R-:W3:Y:S01]  /*69b0*/  LDL.LU R60, [R1+0x8ac] ;  /* 0x0008ac00013c7983 */ /* 0x000ee20000300800 */
[----:B------:R-:W-:Y:S01]  /*69c0*/  ISETP.GT.U32.AND P3, PT, R4, R34, PT ;  /* 0x000000220400720c */ /* 0x000fe20003f64070 */
[----:B------:R-:W-:Y:S01]  /*69d0*/  IMAD.HI.U32 R39, R0, R15, RZ ;  /* 0x0000000f00277227 */ /* 0x000fe200078e00ff */
[----:B----4-:R-:W-:-:S03]  /*69e0*/  IABS R21, R55 ;  /* 0x0000003700157213 */ /* 0x010fc60000000000 */
[----:B------:R-:W-:Y:S02]  /*69f0*/  IMAD.MOV R39, RZ, RZ, -R39 ;  /* 0x000000ffff277224 */ /* 0x000fe400078e0a27 */
[----:B------:R-:W-:Y:S02]  /*6a00*/  @!P0 IMAD.IADD R35, R35, 0x1, -R4 ;  /* 0x0000000123238824 */ /* 0x000fe400078e0a04 */
[----:B------:R-:W-:-:S04]  /*6a10*/  IMAD R15, R4, R39, R15 ;  /* 0x00000027040f7224 */ /* 0x000fc800078e020f */
[----:B------:R-:W-:Y:S01]  /*6a20*/  @!P3 IMAD.IADD R34, R34, 0x1, -R4 ;  /* 0x000000012222b824 */ /* 0x000fe200078e0a04 */
[----:B------:R-:W-:Y:S02]  /*6a30*/  ISETP.GE.AND P3, PT, R55, RZ, PT ;  /* 0x000000ff3700720c */ /* 0x000fe40003f66270 */
[----:B------:R-:W4:Y:S01]  /*6a40*/  LDL.LU R55, [R1+0x8b0] ;  /* 0x0008b00001377983 */ /* 0x000f220000300800 */
[C---:B------:R-:W-:Y:S02]  /*6a50*/  ISETP.GT.U32.AND P1, PT, R4.reuse, R35, PT ;  /* 0x000000230400720c */ /* 0x040fe40003f24070 */
[----:B------:R-:W-:Y:S02]  /*6a60*/  ISETP.GT.U32.AND P5, PT, R4, R15, PT ;  /* 0x0000000f0400720c */ /* 0x000fe40003fa4070 */
[----:B------:R-:W-:-:S09]  /*6a70*/  ISETP.GE.AND P0, PT, R58, RZ, PT ;  /* 0x000000ff3a00720c */ /* 0x000fd20003f06270 */
[--C-:B------:R-:W-:Y:S02]  /*6a80*/  @!P1 IMAD.IADD R35, R35, 0x1, -R4.reuse ;  /* 0x0000000123239824 */ /* 0x100fe400078e0a04 */
[----:B------:R-:W-:Y:S01]  /*6a90*/  @!P5 IMAD.IADD R15, R15, 0x1, -R4 ;  /* 0x000000010f0fd824 */ /* 0x000fe200078e0a04 */
[----:B------:R-:W-:Y:S02]  /*6aa0*/  IABS R31, R3 ;  /* 0x00000003001f7213 */ /* 0x000fe40000000000 */
        /* <DEDUP_REMOVED lines=8> */
[----:B------:R-:W-:Y:S02]  /*6b30*/  IMAD.MOV R24, RZ, RZ, -R24 ;  /* 0x000000ffff187224 */ /* 0x000fe400078e0a18 */
[----:B------:R-:W-:Y:S01]  /*6b40*/  IMAD.MOV.U32 R35, RZ, RZ, R32 ;  /* 0x000000ffff237224 */ /* 0x000fe200078e0020 */
[----:B------:R-:W4:Y:S01]  /*6b50*/  LDL.LU R59, [R1+0x8bc] ;  /* 0x0008bc00013b7983 */ /* 0x000f220000300800 */
[----:B------:R-:W-:-:S05]  /*6b60*/  IMAD R21, R4, R24, R21 ;  /* 0x0000001804157224 */ /* 0x000fca00078e0215 */
[----:B------:R-:W-:Y:S01]  /*6b70*/  ISETP.GT.U32.AND P1, PT, R4, R21, PT ;  /* 0x000000150400720c */ /* 0x000fe20003f24070 */
[----:B------:R-:W-:-:S12]  /*6b80*/  IMAD.HI.U32 R33, R0, R31, RZ ;  /* 0x0000001f00217227 */ /* 0x000fd800078e00ff */
[----:B------:R-:W-:Y:S01]  /*6b90*/  @!P1 IMAD.IADD R21, R21, 0x1, -R4 ;  /* 0x0000000115159824 */ /* 0x000fe200078e0a04 */
[C---:B------:R-:W-:Y:S01]  /*6ba0*/  ISETP.GT.U32.AND P1, PT, R4.reuse, R15, PT ;  /* 0x0000000f0400720c */ /* 0x040fe20003f24070 */
[----:B------:R-:W-:Y:S02]  /*6bb0*/  @!P4 IMAD.MOV R35, RZ, RZ, -R35 ;  /* 0x000000ffff23c224 */ /* 0x000fe400078e0a23 */
[----:B------:R-:W-:Y:S02]  /*6bc0*/  @!P2 IMAD.MOV R34, RZ, RZ, -R34 ;  /* 0x000000ffff22a224 */ /* 0x000fe400078e0a22 */
[----:B------:R-:W-:Y:S01]  /*6bd0*/  IMAD.MOV R33, RZ, RZ, -R33 ;  /* 0x000000ffff217224 */ /* 0x000fe200078e0a21 */
[----:B------:R-:W-:Y:S04]  /*6be0*/  STL [R1+0x4c], R35 ;  /* 0x00004c2301007387 */ /* 0x000fe80000100800 */
[----:B------:R0:W-:Y:S03]  /*6bf0*/  STL [R1+0x40], R34 ;  /* 0x0000402201007387 */ /* 0x0001e60000100800 */
[----:B------:R-:W-:Y:S01]  /*6c00*/  @!P1 IMAD.IADD R15, R15, 0x1, -R4 ;  /* 0x000000010f0f9824 */ /* 0x000fe200078e0a04 */
[----:B------:R-:W4:Y:S01]  /*6c10*/  LDL.LU R58, [R1+0x8c0] ;  /* 0x0008c000013a7983 */ /* 0x000f220000300800 */
[----:B------:R-:W-:-:S02]  /*6c20*/  IMAD R31, R4, R33, R31 ;  /* 0x00000021041f7224 */ /* 0x000fc400078e021f */
[----:B0-----:R-:W-:-:S03]  /*6c30*/  IMAD.MOV.U32 R34, RZ, RZ, R15 ;  /* 0x000000ffff227224 */ /* 0x001fc600078e000f */
[C---:B------:R-:W-:Y:S01]  /*6c40*/  ISETP.GT.U32.AND P4, PT, R4.reuse, R31, PT ;  /* 0x0000001f0400720c */ /* 0x040fe20003f84070 */
[----:B------:R-:W-:Y:S01]  /*6c50*/  @!P6 IMAD.MOV R34, RZ, RZ, -R34 ;  /* 0x000000ffff22e224 */ /* 0x000fe200078e0a22 */
[----:B------:R-:W-:Y:S02]  /*6c60*/  IABS R24, R61 ;  /* 0x0000003d00187213 */ /* 0x000fe40000000000 */
[----:B------:R-:W-:Y:S02]  /*6c70*/  ISETP.GE.AND P2, PT, R61, RZ, PT ;  /* 0x000000ff3d00720c */ /* 0x000fe40003f46270 */
[----:B------:R0:W-:Y:S01]  /*6c80*/  STL [R1+0x160], R34 ;  /* 0x0001602201007387 */ /* 0x0001e20000100800 */
[----:B------:R-:W-:-:S03]  /*6c90*/  ISETP.GT.U32.AND P0, PT, R4, R21, PT ;  /* 0x000000150400720c */ /* 0x000fc60003f04070 */
[----:B------:R-:W4:Y:S01]  /*6ca0*/  LDL.LU R61, [R1+0x8c4] ;  /* 0x0008c400013d7983 */ /* 0x000f220000300800 */
[----:B------:R-:W-:-:S04]  /*6cb0*/  IMAD.HI.U32 R33, R0, R24, RZ ;  /* 0x0000001800217227 */ /* 0x000fc800078e00ff */
[----:B------:R-:W-:Y:S02]  /*6cc0*/  @!P4 IMAD.IADD R31, R31, 0x1, -R4 ;  /* 0x000000011f1fc824 */ /* 0x000fe400078e0a04 */
[----:B------:R-:W-:-:S03]  /*6cd0*/  IMAD.MOV R33, RZ, RZ, -R33 ;  /* 0x000000ffff217224 */ /* 0x000fc600078e0a21 */
[----:B------:R-:W-:Y:S01]  /*6ce0*/  @!P0 IMAD.IADD R21, R21, 0x1, -R4 ;  /* 0x0000000115158824 */ /* 0x000fe200078e0a04 */
[C---:B------:R-:W-:Y:S01]  /*6cf0*/  ISETP.GT.U32.AND P6, PT, R4.reuse, R31, PT ;  /* 0x0000001f0400720c */ /* 0x040fe20003fc4070 */
[----:B------:R-:W-:Y:S02]  /*6d00*/  IMAD R24, R4, R33, R24 ;  /* 0x0000002104187224 */ /* 0x000fe400078e0218 */
[----:B------:R-:W-:-:S04]  /*6d10*/  IMAD.MOV.U32 R35, RZ, RZ, R21 ;  /* 0x000000ffff237224 */ /* 0x000fc800078e0015 */
[----:B------:R-:W-:Y:S01]  /*6d20*/  @!P3 IMAD.MOV R35, RZ, RZ, -R35 ;  /* 0x000000ffff23b224 */ /* 0x000fe200078e0a23 */
[----:B------:R-:W-:-:S05]  /*6d30*/  ISETP.GT.U32.AND P3, PT, R4, R24, PT ;  /* 0x000000180400720c */ /* 0x000fca0003f64070 */
[----:B------:R-:W-:-:S08]  /*6d40*/  @!P6 IMAD.IADD R31, R31, 0x1, -R4 ;  /* 0x000000011f1fe824 */ /* 0x000fd000078e0a04 */
[----:B------:R-:W-:Y:S02]  /*6d50*/  @!P3 IMAD.IADD R24, R24, 0x1, -R4 ;  /* 0x000000011818b824 */ /* 0x000fe400078e0a04 */
[----:B------:R-:W-:-:S04]  /*6d60*/  IMAD.MOV.U32 R37, RZ, RZ, R31 ;  /* 0x000000ffff257224 */ /* 0x000fc800078e001f */
[----:B------:R-:W-:Y:S01]  /*6d70*/  @!P5 IMAD.MOV R37, RZ, RZ, -R37 ;  /* 0x000000ffff25d224 */ /* 0x000fe200078e0a25 */
[----:B--2---:R-:W-:-:S05]  /*6d80*/  IABS R50, R49 ;  /* 0x0000003100327213 */ /* 0x004fca0000000000 */
[----:B------:R-:W-:-:S04]  /*6d90*/  IMAD.HI.U32 R32, R0, R50, RZ ;  /* 0x0000003200207227 */ /* 0x000fc800078e00ff */
[----:B------:R-:W-:-:S04]  /*6da0*/  IMAD.MOV R32, RZ, RZ, -R32 ;  /* 0x000000ffff207224 */ /* 0x000fc800078e0a20 */
[----:B------:R-:W-:-:S05]  /*6db0*/  IMAD R50, R4, R32, R50 ;  /* 0x0000002004327224 */ /* 0x000fca00078e0232 */
[----:B------:R-:W-:Y:S02]  /*6dc0*/  ISETP.GT.U32.AND P6, PT, R4, R50, PT ;  /* 0x000000320400720c */ /* 0x000fe40003fc4070 */
[----:B---3--:R-:W-:-:S05]  /*6dd0*/  IABS R15, R60 ;  /* 0x0000003c000f7213 */ /* 0x008fca0000000000 */
[----:B0-----:R-:W-:-:S04]  /*6de0*/  IMAD.HI.U32 R34, R0, R15, RZ ;  /* 0x0000000f00227227 */ /* 0x001fc800078e00ff */
[----:B------:R-:W-:-:S04]  /*6df0*/  IMAD.MOV R34, RZ, RZ, -R34 ;  /* 0x000000ffff227224 */ /* 0x000fc800078e0a22 */
[----:B------:R-:W-:-:S05]  /*6e00*/  IMAD R15, R4, R34, R15 ;  /* 0x00000022040f7224 */ /* 0x000fca00078e020f */
[----:B------:R-:W-:Y:S02]  /*6e10*/  ISETP.GT.U32.AND P3, PT, R4, R15, PT ;  /* 0x0000000f0400720c */ /* 0x000fe40003f64070 */
[----:B----4-:R-:W-:Y:S01]  /*6e20*/  IABS R38, R55 ;  /* 0x0000003700267213 */ /* 0x010fe20000000000 */
[----:B------:R-:W-:Y:S01]  /*6e30*/  @!P6 IMAD.IADD R50, R50, 0x1, -R4 ;  /* 0x000000013232e824 */ /* 0x000fe200078e0a04 */
[----:B------:R-:W-:-:S03]  /*6e40*/  ISETP.GT.U32.AND P6, PT, R4, R24, PT ;  /* 0x000000180400720c */ /* 0x000fc60003fc4070 */
[----:B------:R-:W-:Y:S01]  /*6e50*/  IMAD.HI.U32 R21, R0, R38, RZ ;  /* 0x0000002600157227 */ /* 0x000fe200078e00ff */
[----:B------:R-:W-:Y:S02]  /*6e60*/  ISETP.GE.AND P1, PT, R49, RZ, PT ;  /* 0x000000ff3100720c */ /* 0x000fe40003f26270 */
[----:B------:R-:W2:Y:S01]  /*6e70*/  LDL.LU R49, [R1+0x8c8] ;  /* 0x0008c80001317983 */ /* 0x000ea20000300800 */
[----:B------:R-:W-:Y:S01]  /*6e80*/  IMAD.MOV R21, RZ, RZ, -R21 ;  /* 0x000000ffff157224 */ /* 0x000fe200078e0a15 */
[----:B------:R-:W-:Y:S01]  /*6e90*/  ISETP.GE.AND P0, PT, R60, RZ, PT ;  /* 0x000000ff3c00720c */ /* 0x000fe20003f06270 */
[----:B------:R-:W-:Y:S01]  /*6ea0*/  @!P3 IMAD.IADD R15, R15, 0x1, -R4 ;  /* 0x000000010f0fb824 */ /* 0x000fe200078e0a04 */
[----:B------:R-:W-:Y:S01]  /*6eb0*/  STL [R1+0x158], R35 ;  /* 0x0001582301007387 */ /* 0x000fe20000100800 */
[----:B------:R-:W-:-:S03]  /*6ec0*/  IMAD R38, R4, R21, R38 ;  /* 0x0000001504267224 */ /* 0x000fc600078e0226 */
[----:B------:R-:W3:Y:S01]  /*6ed0*/  LDL.LU R60, [R1+0x8cc] ;  /* 0x0008cc00013c7983 */ /* 0x000ee20000300800 */
[----:B------:R-:W-:Y:S01]  /*6ee0*/  ISETP.GT.U32.AND P3, PT, R4, R15, PT ;  /* 0x0000000f0400720c */ /* 0x000fe20003f64070 */
[--C-:B------:R-:W-:Y:S01]  /*6ef0*/  @!P6 IMAD.IADD R24, R24, 0x1, -R4.reuse ;  /* 0x000000011818e824 */ /* 0x100fe200078e0a04 */
[----:B------:R-:W-:Y:S02]  /*6f00*/  ISETP.GT.U32.AND P6, PT, R4, R38, PT ;  /* 0x000000260400720c */ /* 0x000fe40003fc4070 */
[----:B------:R-:W-:Y:S02]  /*6f10*/  ISETP.GE.AND P4, PT, R55, RZ, PT ;  /* 0x000000ff3700720c */ /* 0x000fe40003f86270 */
[----:B------:R-:W4:Y:S04]  /*6f20*/  LDL.LU R55, [R1+0x8d0] ;  /* 0x0008d00001377983 */ /* 0x000f280000300800 */
[----:B------:R0:W-:Y:S03]  /*6f30*/  STL [R1+0x30], R37 ;  /* 0x0000302501007387 */ /* 0x0001e60000100800 */
[----:B------:R-:W-:-:S02]  /*6f40*/  @!P3 IMAD.IADD R15, R15, 0x1, -R4 ;  /* 0x000000010f0fb824 */ /* 0x000fc400078e0a04 */
[----:B------:R-:W-:Y:S02]  /*6f50*/  @!P6 IMAD.IADD R38, R38, 0x1, -R4 ;  /* 0x000000012626e824 */ /* 0x000fe400078e0a04 */
[----:B0-----:R-:W-:-:S04]  /*6f60*/  IMAD.MOV.U32 R37, RZ, RZ, R24 ;  /* 0x000000ffff257224 */ /* 0x001fc800078e0018 */
[----:B------:R-:W-:-:S05]  /*6f70*/  @!P2 IMAD.MOV R37, RZ, RZ, -R37 ;  /* 0x000000ffff25a224 */ /* 0x000fca00078e0a25 */
[----:B------:R-:W-:Y:S01]  /*6f80*/  STL [R1+0x120], R37 ;  /* 0x0001202501007387 */ /* 0x000fe20000100800 */
[----:B------:R-:W-:Y:S02]  /*6f90*/  IABS R36, R3 ;  /* 0x0000000300247213 */ /* 0x000fe40000000000 */
[----:B------:R-:W-:Y:S01]  /*6fa0*/  ISETP.GE.AND P6, PT, R3, RZ, PT ;  /* 0x000000ff0300720c */ /* 0x000fe20003fc6270 */
[----:B------:R-:W-:-:S04]  /*6fb0*/  IMAD.MOV.U32 R3, RZ, RZ, R15 ;  /* 0x000000ffff037224 */ /* 0x000fc800078e000f */
[----:B------:R-:W-:-:S05]  /*6fc0*/  @!P0 IMAD.MOV R3, RZ, RZ, -R3 ;  /* 0x000000ffff038224 */ /* 0x000fca00078e0a03 */
[----:B------:R0:W-:Y:S04]  /*6fd0*/  STL [R1+0x28], R3 ;  /* 0x0000280301007387 */ /* 0x0001e80000100800 */
[----:B0-----:R-:W2:Y:S01]  /*6fe0*/  LDL.LU R3, [R1+0x8d4] ;  /* 0x0008d40001037983 */ /* 0x001ea20000300800 */
[----:B------:R-:W-:Y:S01]  /*6ff0*/  IMAD.HI.U32 R35, R0, R36, RZ ;  /* 0x0000002400237227 */ /* 0x000fe200078e00ff */
[----:B------:R-:W-:-:S03]  /*7000*/  IABS R32, R59 ;  /* 0x0000003b00207213 */ /* 0x000fc60000000000 */
[----:B------:R-:W-:Y:S01]  /*7010*/  IMAD.MOV R35, RZ, RZ, -R35 ;  /* 0x000000ffff237224 */ /* 0x000fe200078e0a23 */
[----:B------:R-:W-:Y:S01]  /*7020*/  IABS R33, R57 ;  /* 0x0000003900217213 */ /* 0x000fe20000000000 */
[----:B------:R-:W-:-:S04]  /*7030*/  IMAD.HI.U32 R21, R0, R32, RZ ;  /* 0x0000002000157227 */ /* 0x000fc800078e00ff */
[C---:B------:R-:W-:Y:S01]  /*7040*/  IMAD R36, R4.reuse, R35, R36 ;  /* 0x0000002304247224 */ /* 0x040fe200078e0224 */
[----:B------:R-:W-:Y:S01]  /*7050*/  ISETP.GT.U32.AND P5, PT, R4, R50, PT ;  /* 0x000000320400720c */ /* 0x000fe20003fa4070 */
[----:B------:R-:W-:-:S03]  /*7060*/  IMAD.HI.U32 R34, R0, R33, RZ ;  /* 0x0000002100227227 */ /* 0x000fc600078e00ff */
[C---:B------:R-:W-:Y:S01]  /*7070*/  ISETP.GT.U32.AND P2, PT, R4.reuse, R36, PT ;  /* 0x000000240400720c */ /* 0x040fe20003f44070 */
[----:B------:R-:W-:Y:S02]  /*7080*/  IMAD.MOV R21, RZ, RZ, -R21 ;  /* 0x000000ffff157224 */ /* 0x000fe400078e0a15 */
[----:B------:R-:W-:Y:S02]  /*7090*/  IMAD.MOV R34, RZ, RZ, -R34 ;  /* 0x000000ffff227224 */ /* 0x000fe400078e0a22 */
[C---:B------:R-:W-:Y:S02]  /*70a0*/  IMAD R32, R4.reuse, R21, R32 ;  /* 0x0000001504207224 */ /* 0x040fe400078e0220 */
[----:B------:R-:W-:-:S03]  /*70b0*/  IMAD R33, R4, R34, R33 ;  /* 0x0000002204217224 */ /* 0x000fc600078e0221 */
[----:B------:R-:W-:Y:S01]  /*70c0*/  ISETP.GT.U32.AND P3, PT, R4, R32, PT ;  /* 0x000000200400720c */ /* 0x000fe20003f64070 */
[--C-:B------:R-:W-:Y:S01]  /*70d0*/  @!P5 IMAD.IADD R50, R50, 0x1, -R4.reuse ;  /* 0x000000013232d824 */ /* 0x100fe200078e0a04 */
[----:B------:R-:W-:Y:S01]  /*70e0*/  ISETP.GT.U32.AND P5, PT, R4, R33, PT ;  /* 0x000000210400720c */ /* 0x000fe20003fa4070 */
[----:B------:R-:W-:Y:S01]  /*70f0*/  @!P2 IMAD.IADD R36, R36, 0x1, -R4 ;  /* 0x000000012424a824 */ /* 0x000fe200078e0a04 */
[----:B------:R-:W-:Y:S02]  /*7100*/  ISETP.GT.U32.AND P2, PT, R4, R38, PT ;  /* 0x000000260400720c */ /* 0x000fe40003f44070 */
[----:B------:R-:W-:-:S05]  /*7110*/  IABS R21, R61 ;  /* 0x0000003d00157213 */ /* 0x000fca0000000000 */
[----:B------:R-:W-:-:S04]  /*7120*/  IMAD.HI.U32 R31, R0, R21, RZ ;  /* 0x00000015001f7227 */ /* 0x000fc800078e00ff */
[----:B------:R-:W-:Y:S02]  /*7130*/  IMAD.MOV R31, RZ, RZ, -R31 ;  /* 0x000000ffff1f7224 */ /* 0x000fe400078e0a1f */
[--C-:B------:R-:W-:Y:S02]  /*7140*/  @!P3 IMAD.IADD R32, R32, 0x1, -R4.reuse ;  /* 0x000000012020b824 */ /* 0x100fe400078e0a04 */
[C---:B------:R-:W-:Y:S02]  /*7150*/  IMAD R21, R4.reuse, R31, R21 ;  /* 0x0000001f04157224 */ /* 0x040fe400078e0215 */
[----:B------:R-:W-:Y:S01]  /*7160*/  @!P5 IMAD.IADD R33, R33, 0x1, -R4 ;  /* 0x000000012121d824 */ /* 0x000fe200078e0a04 */
[C---:B------:R-:W-:Y:S01]  /*7170*/  ISETP.GT.U32.AND P5, PT, R4.reuse, R36, PT ;  /* 0x000000240400720c */ /* 0x040fe20003fa4070 */
[----:B------:R-:W-:Y:S01]  /*7180*/  @!P1 IMAD.MOV R50, RZ, RZ, -R50 ;  /* 0x000000ffff329224 */ /* 0x000fe200078e0a32 */
[----:B------:R-:W-:Y:S01]  /*7190*/  ISETP.GT.U32.AND P1, PT, R4, R32, PT ;  /* 0x000000200400720c */ /* 0x000fe20003f24070 */
[----:B------:R-:W-:Y:S01]  /*71a0*/  @!P2 IMAD.IADD R38, R38, 0x1, -R4 ;  /* 0x000000012626a824 */ /* 0x000fe200078e0a04 */
[----:B------:R-:W-:-:S02]  /*71b0*/  ISETP.GT.U32.AND P2, PT, R4, R21, PT ;  /* 0x000000150400720c */ /* 0x000fc40003f44070 */
[----:B------:R-:W-:Y:S01]  /*71c0*/  ISETP.GT.U32.AND P3, PT, R4, R33, PT ;  /* 0x000000210400720c */ /* 0x000fe20003f64070 */
[----:B------:R-:W-:-:S06]  /*71d0*/  IMAD.MOV.U32 R37, RZ, RZ, R38 ;  /* 0x000000ffff257224 */ /* 0x000fcc00078e0026 */
[--C-:B------:R-:W-:Y:S01]  /*71e0*/  @!P5 IMAD.IADD R36, R36, 0x1, -R4.reuse ;  /* 0x000000012424d824 */ /* 0x100fe200078e0a04 */
[----:B------:R-:W-:Y:S01]  /*71f0*/  ISETP.GE.AND P5, PT, R57, RZ, PT ;  /* 0x000000ff3900720c */ /* 0x000fe20003fa6270 */
[--C-:B------:R-:W-:Y:S01]  /*7200*/  @!P1 IMAD.IADD R32, R32, 0x1, -R4.reuse ;  /* 0x0000000120209824 */ /* 0x100fe200078e0a04 */
[----:B------:R-:W-:Y:S01]  /*7210*/  ISETP.GE.AND P1, PT, R59, RZ, PT ;  /* 0x000000ff3b00720c */ /* 0x000fe20003f26270 */
[----:B------:R-:W-:Y:S01]  /*7220*/  @!P2 IMAD.IADD R21, R21, 0x1, -R4 ;  /* 0x000000011515a824 */ /* 0x000fe200078e0a04 */
[----:B------:R-:W4:Y:S01]  /*7230*/  LDL.LU R59, [R1+0x8d8] ;  /* 0x0008d800013b7983 */ /* 0x000f220000300800 */
[----:B------:R-:W-:Y:S02]  /*7240*/  @!P4 IMAD.MOV R37, RZ, RZ, -R37 ;  /* 0x000000ffff25c224 */ /* 0x000fe400078e0a25 */
[----:B------:R-:W-:Y:S01]  /*7250*/  @!P6 IMAD.MOV R36, RZ, RZ, -R36 ;  /* 0x000000ffff24e224 */ /* 0x000fe200078e0a24 */
[----:B------:R-:W-:Y:S01]  /*7260*/  ISETP.GE.AND P2, PT, R61, RZ, PT ;  /* 0x000000ff3d00720c */ /* 0x000fe20003f46270 */
[----:B------:R-:W-:Y:S01]  /*7270*/  @!P3 IMAD.IADD R33, R33, 0x1, -R4 ;  /* 0x000000012121b824 */ /* 0x000fe200078e0a04 */
[----:B------:R-:W-:Y:S01]  /*7280*/  ISETP.GT.U32.AND P4, PT, R4, R21, PT ;  /* 0x000000150400720c */ /* 0x000fe20003f84070 */
[----:B------:R-:W4:Y:S01]  /*7290*/  LDL.LU R61, [R1+0x8dc] ;  /* 0x0008dc00013d7983 */ /* 0x000f220000300800 */
[----:B------:R-:W-:-:S03]  /*72a0*/  IABS R35, R58 ;  /* 0x0000003a00237213 */ /* 0x000fc60000000000 */
[----:B------:R-:W-:Y:S04]  /*72b0*/  STL [R1+0xb8], R37 ;  /* 0x0000b82501007387 */ /* 0x000fe80000100800 */
[----:B------:R0:W-:Y:S01]  /*72c0*/  STL [R1+0xc4], R36 ;  /* 0x0000c42401007387 */ /* 0x0001e20000100800 */
[----:B------:R-:W-:-:S04]  /*72d0*/  IMAD.HI.U32 R39, R0, R35, RZ ;  /* 0x0000002300277227 */ /* 0x000fc800078e00ff */
[----:B------:R-:W-:Y:S02]  /*72e0*/  @!P1 IMAD.MOV R32, RZ, RZ, -R32 ;  /* 0x000000ffff209224 */ /* 0x000fe400078e0a20 */
[----:B0-----:R-:W-:-:S04]  /*72f0*/  IMAD.MOV.U32 R36, RZ, RZ, R33 ;  /* 0x000000ffff247224 */ /* 0x001fc800078e0021 */
[----:B------:R-:W-:Y:S02]  /*7300*/  @!P5 IMAD.MOV R36, RZ, RZ, -R36 ;  /* 0x000000ffff24d224 */ /* 0x000fe400078e0a24 */
[----:B------:R-:W-:Y:S02]  /*7310*/  IMAD.MOV R39, RZ, RZ, -R39 ;  /* 0x000000ffff277224 */ /* 0x000fe400078e0a27 */
[----:B------:R-:W-:Y:S01]  /*7320*/  @!P4 IMAD.IADD R21, R21, 0x1, -R4 ;  /* 0x000000011515c824 */ /* 0x000fe200078e0a04 */
[----:B------:R-:W-:Y:S01]  /*7330*/  STL [R1+0xe4], R36 ;  /* 0x0000e42401007387 */ /* 0x000fe20000100800 */
[----:B------:R-:W-:-:S03]  /*7340*/  IMAD R35, R4, R39, R35 ;  /* 0x0000002704237224 */ /* 0x000fc600078e0223 */
[----:B------:R0:W-:Y:S01]  /*7350*/  STL [R1+0xe8], R32 ;  /* 0x0000e82001007387 */ /* 0x0001e20000100800 */
[----:B---3--:R-:W-:Y:S02]  /*7360*/  IABS R15, R60 ;  /* 0x0000003c000f7213 */ /* 0x008fe40000000000 */
[----:B------:R-:W-:Y:S02]  /*7370*/  ISETP.GE.AND P4, PT, R60, RZ, PT ;  /* 0x000000ff3c00720c */ /* 0x000fe40003f86270 */
[----:B------:R-:W3:Y:S01]  /*7380*/  LDL.LU R60, [R1+0x8e0] ;  /* 0x0008e000013c7983 */ /* 0x000ee20000300800 */
[----:B------:R-:W-:-:S04]  /*7390*/  IMAD.HI.U32 R39, R0, R15, RZ ;  /* 0x0000000f00277227 */ /* 0x000fc800078e00ff */
[----:B------:R-:W-:-:S04]  /*73a0*/  IMAD.MOV R39, RZ, RZ, -R39 ;  /* 0x000000ffff277224 */ /* 0x000fc800078e0a27 */
[----:B------:R-:W-:-:S05]  /*73b0*/  IMAD R15, R4, R39, R15 ;  /* 0x00000027040f7224 */ /* 0x000fca00078e020f */
[----:B------:R-:W-:-:S13]  /*73c0*/  ISETP.GT.U32.AND P5, PT, R4, R15, PT ;  /* 0x0000000f0400720c */ /* 0x000fda0003fa4070 */
[----:B------:R-:W-:Y:S01]  /*73d0*/  @!P5 IMAD.IADD R15, R15, 0x1, -R4 ;  /* 0x000000010f0fd824 */ /* 0x000fe200078e0a04 */
[----:B--2---:R-:W-:Y:S02]  /*73e0*/  IABS R33, R3 ;  /* 0x0000000300217213 */ /* 0x004fe40000000000 */
[----:B------:R-:W-:Y:S02]  /*73f0*/  ISETP.GE.AND P5, PT, R3, RZ, PT ;  /* 0x000000ff0300720c */ /* 0x000fe40003fa6270 */
[----:B------:R-:W2:Y:S01]  /*7400*/  LDL.LU R3, [R1+0x8e4] ;  /* 0x0008e40001037983 */ /* 0x000ea20000300800 */
[----:B------:R-:W-:-:S05]  /*7410*/  IABS R34, R49 ;  /* 0x0000003100227213 */ /* 0x000fca0000000000 */
[----:B------:R-:W-:-:S04]  /*7420*/  IMAD.HI.U32 R24, R0, R34, RZ ;  /* 0x0000002200187227 */ /* 0x000fc800078e00ff */
[----:B------:R-:W-:Y:S01]  /*7430*/  IMAD.MOV R24, RZ, RZ, -R24 ;  /* 0x000000ffff187224 */ /* 0x000fe200078e0a18 */
[----:B------:R-:W-:-:S03]  /*7440*/  ISETP.GT.U32.AND P0, PT, R4, R35, PT ;  /* 0x000000230400720c */ /* 0x000fc60003f04070 */
[----:B------:R-:W-:-:S05]  /*7450*/  IMAD R34, R4, R24, R34 ;  /* 0x0000001804227224 */ /* 0x000fca00078e0222 */
[----:B------:R-:W-:Y:S02]  /*7460*/  ISETP.GT.U32.AND P3, PT, R4, R34, PT ;  /* 0x000000220400720c */ /* 0x000fe40003f64070 */
[----:B----4-:R-:W-:-:S03]  /*7470*/  IABS R24, R55 ;  /* 0x0000003700187213 */ /* 0x010fc60000000000 */
[----:B------:R-:W-:Y:S02]  /*7480*/  @!P0 IMAD.IADD R35, R35, 0x1, -R4 ;  /* 0x0000000123238824 */ /* 0x000fe400078e0a04 */
[----:B------:R-:W-:-:S06]  /*7490*/  IMAD.HI.U32 R31, R0, R24, RZ ;  /* 0x00000018001f7227 */ /* 0x000fcc00078e00ff */
[----:B------:R-:W-:Y:S01]  /*74a0*/  @!P3 IMAD.IADD R34, R34, 0x1, -R4 ;  /* 0x000000012222b824 */ /* 0x000fe200078e0a04 */
[----:B------:R-:W-:Y:S01]  /*74b0*/  ISETP.GT.U32.AND P3, PT, R4, R35, PT ;  /* 0x000000230400720c */ /* 0x000fe20003f64070 */
[----:B------:R-:W-:-:S03]  /*74c0*/  IMAD.MOV R31, RZ, RZ, -R31 ;  /* 0x000000ffff1f7224 */ /* 0x000fc600078e0a1f */
[C---:B------:R-:W-:Y:S01]  /*74d0*/  ISETP.GT.U32.AND P6, PT, R4.reuse, R34, PT ;  /* 0x000000220400720c */ /* 0x040fe20003fc4070 */
[----:B------:R-:W-:Y:S01]  /*74e0*/  IMAD R24, R4, R31, R24 ;  /* 0x0000001f04187224 */ /* 0x000fe200078e0218 */
[----:B------:R-:W-:-:S07]  /*74f0*/  ISETP.GE.AND P0, PT, R58, RZ, PT ;  /* 0x000000ff3a00720c */ /* 0x000fce0003f06270 */
[----:B------:R-:W-:Y:S01]  /*7500*/  @!P3 IMAD.IADD R35, R35, 0x1, -R4 ;  /* 0x000000012323b824 */ /* 0x000fe200078e0a04 */
[----:B------:R-:W-:-:S03]  /*7510*/  ISETP.GT.U32.AND P3, PT, R4, R24, PT ;  /* 0x000000180400720c */ /* 0x000fc60003f64070 */
[----:B------:R-:W-:Y:S01]  /*7520*/  @!P6 IMAD.IADD R34, R34, 0x1, -R4 ;  /* 0x000000012222e824 */ /* 0x000fe200078e0a04 */
[----:B------:R-:W-:Y:S02]  /*7530*/  ISETP.GE.AND P6, PT, R55, RZ, PT ;  /* 0x000000ff3700720c */ /* 0x000fe40003fc6270 */
[----:B------:R-:W4:Y:S01]  /*7540*/  LDL.LU R55, [R1+0x8e8] ;  /* 0x0008e80001377983 */ /* 0x000f220000300800 */
[----:B------:R-:W-:-:S03]  /*7550*/  ISETP.GE.AND P1, PT, R49, RZ, PT ;  /* 0x000000ff3100720c */ /* 0x000fc60003f26270 */
[----:B------:R-:W4:Y:S04]  /*7560*/  LDL.LU R57, [R1+0x8ec] ;  /* 0x0008ec0001397983 */ /* 0x000f280000300800 */
[----:B------:R-:W4:Y:S01]  /*7570*/  LDL.LU R49, [R1+0x8f0] ;  /* 0x0008f00001317983 */ /* 0x000f220000300800 */
[----:B------:R-:W-:Y:S01]  /*7580*/  @!P3 IMAD.IADD R24, R24, 0x1, -R4 ;  /* 0x000000011818b824 */ /* 0x000fe200078e0a04 */
[----:B------:R-:W-:Y:S01]  /*7590*/  ISETP.GT.U32.AND P3, PT, R4, R15, PT ;  /* 0x0000000f0400720c */ /* 0x000fe20003f64070 */
[----:B0-----:R-:W-:-:S04]  /*75a0*/  IMAD.HI.U32 R32, R0, R33, RZ ;  /* 0x0000002100207227 */ /* 0x001fc800078e00ff */
[----:B------:R-:W-:Y:S01]  /*75b0*/  @!P0 IMAD.MOV R35, RZ, RZ, -R35 ;  /* 0x000000ffff238224 */ /* 0x000fe200078e0a23 */
[----:B------:R-:W-:Y:S01]  /*75c0*/  IABS R36, R59 ;  /* 0x0000003b00247213 */ /* 0x000fe20000000000 */
[----:B------:R-:W-:Y:S01]  /*75d0*/  IMAD.MOV R32, RZ, RZ, -R32 ;  /* 0x000000ffff207224 */ /* 0x000fe200078e0a20 */
[C---:B------:R-:W-:Y:S02]  /*75e0*/  ISETP.GT.U32.AND P0, PT, R4.reuse, R24, PT ;  /* 0x000000180400720c */ /* 0x040fe40003f04070 */
[----:B------:R0:W-:Y:S01]  /*75f0*/  STL [R1+0xcc], R35 ;  /* 0x0000cc2301007387 */ /* 0x0001e20000100800 */
[----:B------:R-:W-:Y:S02]  /*7600*/  IMAD R33, R4, R32, R33 ;  /* 0x0000002004217224 */ /* 0x000fe400078e0221 */
[----:B------:R-:W-:Y:S02]  /*7610*/  @!P3 IMAD.IADD R15, R15, 0x1, -R4 ;  /* 0x000000010f0fb824 */ /* 0x000fe400078e0a04 */
[----:B------:R-:W-:-:S04]  /*7620*/  IMAD.HI.U32 R32, R0, R36, RZ ;  /* 0x0000002400207227 */ /* 0x000fc800078e00ff */
[----:B0-----:R-:W-:Y:S02]  /*7630*/  IMAD.MOV.U32 R35, RZ, RZ, R21 ;  /* 0x000000ffff237224 */ /* 0x001fe400078e0015 */
[----:B------:R-:W-:Y:S02]  /*7640*/  @!P1 IMAD.MOV R34, RZ, RZ, -R34 ;  /* 0x000000ffff229224 */ /* 0x000fe400078e0a22 */
[----:B------:R-:W-:Y:S02]  /*7650*/  @!P2 IMAD.MOV R35, RZ, RZ, -R35 ;  /* 0x000000ffff23a224 */ /* 0x000fe400078e0a23 */
[----:B------:R-:W-:Y:S02]  /*7660*/  @!P4 IMAD.MOV R15, RZ, RZ, -R15 ;  /* 0x000000ffff0fc224 */ /* 0x000fe400078e0a0f */
[----:B------:R-:W-:Y:S01]  /*7670*/  IMAD.MOV R32, RZ, RZ, -R32 ;  /* 0x000000ffff207224 */ /* 0x000fe200078e0a20 */
[----:B------:R-:W-:Y:S01]  /*7680*/  STL [R1+0xe0], R35 ;  /* 0x0000e02301007387 */ /* 0x000fe20000100800 */
[----:B------:R-:W-:-:S02]  /*7690*/  @!P0 IMAD.IADD R24, R24, 0x1, -R4 ;  /* 0x0000000118188824 */ /* 0x000fc400078e0a04 */
[----:B------:R-:W-:Y:S01]  /*76a0*/  IMAD R36, R4, R32, R36 ;  /* 0x0000002004247224 */ /* 0x000fe200078e0224 */
[----:B------:R-:W-:Y:S01]  /*76b0*/  STL [R1+0xd0], R34 ;  /* 0x0000d02201007387 */ /* 0x000fe20000100800 */
[----:B------:R-:W-:-:S03]  /*76c0*/  ISETP.GE.AND P1, PT, R59, RZ, PT ;  /* 0x000000ff3b00720c */ /* 0x000fc60003f26270 */
[----:B------:R0:W-:Y:S04]  /*76d0*/  STL [R1+0xd8], R15 ;  /* 0x0000d80f01007387 */ /* 0x0001e80000100800 */
[----:B------:R-:W4:Y:S01]  /*76e0*/  LDL.LU R58, [R1+0x8f4] ;  /* 0x0008f400013a7983 */ /* 0x000f220000300800 */
[----:B------:R-:W-:-:S13]  /*76f0*/  ISETP.GT.U32.AND P2, PT, R4, R33, PT ;  /* 0x000000210400720c */ /* 0x000fda0003f44070 */
[----:B------:R-:W-:-:S05]  /*7700*/  @!P2 IMAD.IADD R33, R33, 0x1, -R4 ;  /* 0x000000012121a824 */ /* 0x000fca00078e0a04 */
[----:B------:R-:W-:Y:S02]  /*7710*/  ISETP.GT.U32.AND P4, PT, R4, R33, PT ;  /* 0x000000210400720c */ /* 0x000fe40003f84070 */
[----:B------:R-:W-:-:S11]  /*7720*/  IABS R31, R61 ;  /* 0x0000003d001f7213 */ /* 0x000fd60000000000 */
[----:B------:R-:W-:Y:S01]  /*7730*/  @!P4 IMAD.IADD R33, R33, 0x1, -R4 ;  /* 0x000000012121c824 */ /* 0x000fe200078e0a04 */
[----:B------:R-:W-:Y:S02]  /*7740*/  ISETP.GE.AND P3, PT, R61, RZ, PT ;  /* 0x000000ff3d00720c */ /* 0x000fe40003f66270 */
[----:B---3--:R-:W-:Y:S02]  /*7750*/  ISETP.GE.AND P0, PT, R60, RZ, PT ;  /* 0x000000ff3c00720c */ /* 0x008fe40003f06270 */
[----:B------:R-:W-:Y:S02]  /*7760*/  IABS R32, R60 ;  /* 0x0000003c00207213 */ /* 0x000fe40000000000 */
[----:B------:R-:W3:Y:S04]  /*7770*/  LDL.LU R60, [R1+0x8f8] ;  /* 0x0008f800013c7983 */ /* 0x000ee80000300800 */
[----:B------:R-:W3:Y:S01]  /*7780*/  LDL.LU R59, [R1+0x8fc] ;  /* 0x0008fc00013b7983 */ /* 0x000ee20000300800 */
[----:B--2---:R-:W-:-:S02]  /*7790*/  ISETP.GE.AND P2, PT, R3, RZ, PT ;  /* 0x000000ff0300720c */ /* 0x004fc40003f46270 */
[----:B0-----:R-:W-:Y:S01]  /*77a0*/  IABS R15, R3 ;  /* 0x00000003000f7213 */ /* 0x001fe20000000000 */
[----:B------:R-:W-:-:S04]  /*77b0*/  IMAD.MOV.U32 R3, RZ, RZ, R24 ;  /* 0x000000ffff037224 */ /* 0x000fc800078e0018 */
[----:B------:R-:W-:-:S05]  /*77c0*/  @!P6 IMAD.MOV R3, RZ, RZ, -R3 ;  /* 0x000000ffff03e224 */ /* 0x000fca00078e0a03 */
[----:B------:R0:W-:Y:S04]  /*77d0*/  STL [R1+0xd4], R3 ;  /* 0x0000d40301007387 */ /* 0x0001e80000100800 */
[----:B------:R-:W2:Y:S01]  /*77e0*/  LDL.LU R61, [R1+0x900] ;  /* 0x00090000013d7983 */ /* 0x000ea20000300800 */
[----:B0-----:R-:W-:-:S04]  /*77f0*/  IMAD.MOV.U32 R3, RZ, RZ, R33 ;  /* 0x000000ffff037224 */ /* 0x001fc800078e0021 */
[----:B------:R-:W-:-:S05]  /*7800*/  @!P5 IMAD.MOV R3, RZ, RZ, -R3 ;  /* 0x000000ffff03d224 */ /* 0x000fca00078e0a03 */
[----:B------:R0:W-:Y:S04]  /*7810*/  STL [R1+0xb0], R3 ;  /* 0x0000b00301007387 */ /* 0x0001e80000100800 */
[----:B0-----:R-:W2:Y:S01]  /*7820*/  LDL.LU R3, [R1+0x904] ;  /* 0x0009040001037983 */ /* 0x001ea20000300800 */
[----:B------:R-:W-:Y:S01]  /*7830*/  IMAD.HI.U32 R21, R0, R31, RZ ;  /* 0x0000001f00157227 */ /* 0x000fe200078e00ff */
[----:B------:R-:W-:-:S03]  /*7840*/  ISETP.GT.U32.AND P6, PT, R4, R36, PT ;  /* 0x000000240400720c */ /* 0x000fc60003fc4070 */
[----:B------:R-:W-:Y:S02]  /*7850*/  IMAD.MOV R21, RZ, RZ, -R21 ;  /* 0x000000ffff157224 */ /* 0x000fe400078e0a15 */
[----:B------:R-:W-:-:S04]  /*7860*/  IMAD.HI.U32 R38, R0, R32, RZ ;  /* 0x0000002000267227 */ /* 0x000fc800078e00ff */
[----:B------:R-:W-:Y:S02]  /*7870*/  IMAD R31, R4, R21, R31 ;  /* 0x00000015041f7224 */ /* 0x000fe400078e021f */
[----:B------:R-:W-:-:S03]  /*7880*/  IMAD.MOV R38, RZ, RZ, -R38 ;  /* 0x000000ffff267224 */ /* 0x000fc600078e0a26 */
[C---:B------:R-:W-:Y:S01]  /*7890*/  ISETP.GT.U32.AND P4, PT, R4.reuse, R31, PT ;  /* 0x0000001f0400720c */ /* 0x040fe20003f84070 */
[----:B------:R-:W-:Y:S02]  /*78a0*/  IMAD R32, R4, R38, R32 ;  /* 0x0000002604207224 */ /* 0x000fe400078e0220 */
[----:B------:R-:W-:-:S03]  /*78b0*/  @!P6 IMAD.IADD R36, R36, 0x1, -R4 ;  /* 0x000000012424e824 */ /* 0x000fc600078e0a04 */
[----:B------:R-:W-:Y:S01]  /*78c0*/  ISETP.GT.U32.AND P6, PT, R4, R32, PT ;  /* 0x000000200400720c */ /* 0x000fe20003fc4070 */
[----:B------:R-:W-:Y:S01]  /*78d0*/  IMAD.HI.U32 R34, R0, R15, RZ ;  /* 0x0000000f00227227 */ /* 0x000fe200078e00ff */
[----:B----4-:R-:W-:-:S05]  /*78e0*/  IABS R21, R57 ;  /* 0x0000003900157213 */ /* 0x010fca0000000000 */
[----:B------:R-:W-:Y:S01]  /*78f0*/  @!P4 IMAD.IADD R31, R31, 0x1, -R4 ;  /* 0x000000011f1fc824 */ /* 0x000fe200078e0a04 */
[----:B------:R-:W-:Y:S01]  /*7900*/  IABS R24, R49 ;  /* 0x0000003100187213 */ /* 0x000fe20000000000 */
[----:B------:R-:W-:Y:S02]  /*7910*/  IMAD.MOV R34, RZ, RZ, -R34 ;  /* 0x000000ffff227224 */ /* 0x000fe400078e0a22 */
[----:B------:R-:W-:Y:S01]  /*7920*/  IMAD.HI.U32 R38, R0, R21, RZ ;  /* 0x0000001500267227 */ /* 0x000fe200078e00ff */
[----:B------:R-:W-:-:S03]  /*7930*/  ISETP.GT.U32.AND P5, PT, R4, R31, PT ;  /* 0x0000001f0400720c */ /* 0x000fc60003fa4070 */
[----:B------:R-:W-:Y:S01]  /*7940*/  @!P6 IMAD.IADD R32, R32, 0x1, -R4 ;  /* 0x000000012020e824 */ /* 0x000fe200078e0a04 */
[C---:B------:R-:W-:Y:S01]  /*7950*/  ISETP.GT.U32.AND P4, PT, R4.reuse, R36, PT ;  /* 0x000000240400720c */ /* 0x040fe20003f84070 */
[----:B------:R-:W-:Y:S02]  /*7960*/  IMAD R15, R4, R34, R15 ;  /* 0x00000022040f7224 */ /* 0x000fe400078e020f */
[----:B------:R-:W-:Y:S01]  /*7970*/  IMAD.HI.U32 R34, R0, R24, RZ ;  /* 0x0000001800227227 */ /* 0x000fe200078e00ff */
[----:B------:R-:W-:-:S03]  /*7980*/  ISETP.GT.U32.AND P6, PT, R4, R32, PT ;  /* 0x000000200400720c */ /* 0x000fc60003fc4070 */
[----:B------:R-:W-:Y:S01]  /*7990*/  IMAD.MOV R38, RZ, RZ, -R38 ;  /* 0x000000ffff267224 */ /* 0x000fe200078e0a26 */
[----:B------:R-:W-:Y:S01]  /*79a0*/  IABS R35, R55 ;  /* 0x0000003700237213 */ /* 0x000fe20000000000 */
[----:B------:R-:W-:Y:S02]  /*79b0*/  IMAD.MOV R34, RZ, RZ, -R34 ;  /* 0x000000ffff227224 */ /* 0x000fe400078e0a22 */
[C---:B------:R-:W-:Y:S02]  /*79c0*/  IMAD R21, R4.reuse, R38, R21 ;  /* 0x0000002604157224 */ /* 0x040fe400078e0215 */
[C---:B------:R-:W-:Y:S02]  /*79d0*/  IMAD R24, R4.reuse, R34, R24 ;  /* 0x0000002204187224 */ /* 0x040fe400078e0218 */
[----:B------:R-:W-:Y:S01]  /*79e0*/  @!P5 IMAD.IADD R31, R31, 0x1, -R4 ;  /* 0x000000011f1fd824 */ /* 0x000fe200078e0a04 */
[----:B------:R-:W-:Y:S01]  /*79f0*/  ISETP.GT.U32.AND P5, PT, R4, R21, PT ;  /* 0x000000150400720c */ /* 0x000fe20003fa4070 */
[----:B------:R-:W-:-:S04]  /*7a00*/  IMAD.HI.U32 R39, R0, R35, RZ ;  /* 0x0000002300277227 */ /* 0x000fc800078e00ff */
[--C-:B------:R-:W-:Y:S01]  /*7a10*/  @!P6 IMAD.IADD R32, R32, 0x1, -R4.reuse ;  /* 0x000000012020e824 */ /* 0x100fe200078e0a04 */
[----:B------:R-:W-:Y:S01]  /*7a20*/  ISETP.GT.U32.AND P6, PT, R4, R24, PT ;  /* 0x000000180400720c */ /* 0x000fe20003fc4070 */
[----:B------:R-:W-:Y:S02]  /*7a30*/  IMAD.MOV R39, RZ, RZ, -R39 ;  /* 0x000000ffff277224 */ /* 0x000fe400078e0a27 */
[----:B------:R-:W-:Y:S02]  /*7a40*/  @!P4 IMAD.IADD R36, R36, 0x1, -R4 ;  /* 0x000000012424c824 */ /* 0x000fe400078e0a04 */
[C---:B------:R-:W-:Y:S02]  /*7a50*/  IMAD R35, R4.reuse, R39, R35 ;  /* 0x0000002704237224 */ /* 0x040fe400078e0223 */
[----:B------:R-:W-:Y:S01]  /*7a60*/  IMAD.MOV.U32 R37, RZ, RZ, R36 ;  /* 0x000000ffff257224 */ /* 0x000fe200078e0024 */
[----:B------:R-:W-:Y:S01]  /*7a70*/  ISETP.GT.U32.AND P4, PT, R4, R15, PT ;  /* 0x0000000f0400720c */ /* 0x000fe20003f84070 */
[----:B------:R-:W-:-:S02]  /*7a80*/  @!P5 IMAD.IADD R21, R21, 0x1, -R4 ;  /* 0x000000011515d824 */ /* 0x000fc400078e0a04 */
[----:B------:R-:W-:Y:S01]  /*7a90*/  @!P1 IMAD.MOV R37, RZ, RZ, -R37 ;  /* 0x000000ffff259224 */ /* 0x000fe200078e0a25 */
[----:B------:R-:W-:Y:S01]  /*7aa0*/  ISETP.GT.U32.AND P1, PT, R4, R35, PT ;  /* 0x000000230400720c */ /* 0x000fe20003f24070 */
[----:B------:R-:W-:Y:S01]  /*7ab0*/  @!P6 IMAD.IADD R24, R24, 0x1, -R4 ;  /* 0x000000011818e824 */ /* 0x000fe200078e0a04 */
[----:B------:R-:W-:Y:S01]  /*7ac0*/  ISETP.GT.U32.AND P6, PT, R4, R21, PT ;  /* 0x000000150400720c */ /* 0x000fe20003fc4070 */
[----:B------:R-:W-:-:S06]  /*7ad0*/  @!P3 IMAD.MOV R31, RZ, RZ, -R31 ;  /* 0x000000ffff1fb224 */ /* 0x000fcc00078e0a1f */
[----:B------:R-:W-:-:S04]  /*7ae0*/  @!P4 IMAD.IADD R15, R15, 0x1, -R4 ;  /* 0x000000010f0fc824 */ /* 0x000fc800078e0a04 */
[--C-:B------:R-:W-:Y:S01]  /*7af0*/  @!P1 IMAD.IADD R35, R35, 0x1, -R4.reuse ;  /* 0x0000000123239824 */ /* 0x100fe200078e0a04 */
[C---:B------:R-:W-:Y:S01]  /*7b00*/  ISETP.GT.U32.AND P1, PT, R4.reuse, R15, PT ;  /* 0x0000000f0400720c */ /* 0x040fe20003f24070 */
[--C-:B------:R-:W-:Y:S01]  /*7b10*/  @!P6 IMAD.IADD R21, R21, 0x1, -R4.reuse ;  /* 0x000000011515e824 */ /* 0x100fe200078e0a04 */
[C---:B------:R-:W-:Y:S02]  /*7b20*/  ISETP.GT.U32.AND P3, PT, R4.reuse, R24, PT ;  /* 0x000000180400720c */ /* 0x040fe40003f64070 */
[----:B------:R-:W-:Y:S02]  /*7b30*/  ISETP.GT.U32.AND P5, PT, R4, R35, PT ;  /* 0x000000230400720c */ /* 0x000fe40003fa4070 */
[----:B------:R-:W-:Y:S01]  /*7b40*/  ISETP.GE.AND P4, PT, R55, RZ, PT ;  /* 0x000000ff3700720c */ /* 0x000fe20003f86270 */
[----:B------:R0:W-:Y:S06]  /*7b50*/  STL [R1+0xb4], R37 ;  /* 0x0000b42501007387 */ /* 0x0001ec0000100800 */
[----:B------:R-:W-:-:S02]  /*7b60*/  @!P1 IMAD.IADD R15, R15, 0x1, -R4 ;  /* 0x000000010f0f9824 */ /* 0x000fc400078e0a04 */
[--C-:B------:R-:W-:Y:S02]  /*7b70*/  @!P3 IMAD.IADD R24, R24, 0x1, -R4.reuse ;  /* 0x000000011818b824 */ /* 0x100fe400078e0a04 */
[----:B------:R-:W-:Y:S01]  /*7b80*/  @!P5 IMAD.IADD R35, R35, 0x1, -R4 ;  /* 0x000000012323d824 */ /* 0x000fe200078e0a04 */
[----:B------:R-:W-:Y:S02]  /*7b90*/  ISETP.GE.AND P5, PT, R57, RZ, PT ;  /* 0x000000ff3900720c */ /* 0x000fe40003fa6270 */
[----:B------:R-:W-:Y:S01]  /*7ba0*/  ISETP.GE.AND P3, PT, R49, RZ, PT ;  /* 0x000000ff3100720c */ /* 0x000fe20003f66270 */
[----:B0-----:R-:W-:Y:S01]  /*7bb0*/  IMAD.MOV.U32 R37, RZ, RZ, R32 ;  /* 0x000000ffff257224 */ /* 0x001fe200078e0020 */
[----:B------:R2:W-:Y:S01]  /*7bc0*/  STL [R1+0xa4], R31 ;  /* 0x0000a41f01007387 */ /* 0x0005e20000100800 */
[----:B------:R-:W-:-:S03]  /*7bd0*/  @!P4 IMAD.MOV R35, RZ, RZ, -R35 ;  /* 0x000000ffff23c224 */ /* 0x000fc600078e0a23 */
[----:B------:R-:W4:Y:S01]  /*7be0*/  LDL.LU R55, [R1+0x908] ;  /* 0x0009080001377983 */ /* 0x000f220000300800 */
[----:B------:R-:W-:Y:S02]  /*7bf0*/  @!P0 IMAD.MOV R37, RZ, RZ, -R37 ;  /* 0x000000ffff258224 */ /* 0x000fe400078e0a25 */
[----:B------:R-:W-:Y:S02]  /*7c00*/  @!P2 IMAD.MOV R15, RZ, RZ, -R15 ;  /* 0x000000ffff0fa224 */ /* 0x000fe400078e0a0f */
[----:B------:R-:W-:Y:S01]  /*7c10*/  @!P5 IMAD.MOV R21, RZ, RZ, -R21 ;  /* 0x000000ffff15d224 */ /* 0x000fe200078e0a15 */
[----:B------:R-:W-:Y:S01]  /*7c20*/  STL [R1+0xa0], R37 ;  /* 0x0000a02501007387 */ /* 0x000fe20000100800 */
[----:B------:R-:W-:-:S03]  /*7c30*/  @!P3 IMAD.MOV R24, RZ, RZ, -R24 ;  /* 0x000000ffff18b224 */ /* 0x000fc600078e0a18 */
[----:B------:R-:W4:Y:S01]  /*7c40*/  LDL.LU R49, [R1+0x90c] ;  /* 0x00090c0001317983 */ /* 0x000f220000300800 */
[----:B---3--:R-:W-:-:S05]  /*7c50*/  IABS R33, R59 ;  /* 0x0000003b00217213 */ /* 0x008fca0000000000 */
[----:B------:R-:W-:-:S04]  /*7c60*/  IMAD.HI.U32 R39, R0, R33, RZ ;  /* 0x0000002100277227 */ /* 0x000fc800078e00ff */
[----:B------:R-:W-:Y:S01]  /*7c70*/  IMAD.MOV R39, RZ, RZ, -R39 ;  /* 0x000000ffff277224 */ /* 0x000fe200078e0a27 */
[----:B------:R-:W-:-:S03]  /*7c80*/  IABS R34, R60 ;  /* 0x0000003c00227213 */ /* 0x000fc60000000000 */
[----:B------:R-:W-:Y:S02]  /*7c90*/  IMAD R33, R4, R39, R33 ;  /* 0x0000002704217224 */ /* 0x000fe400078e0221 */
[----:B------:R-:W-:-:S03]  /*7ca0*/  IMAD.HI.U32 R41, R0, R34, RZ ;  /* 0x0000002200297227 */ /* 0x000fc600078e00ff */
[----:B------:R-:W-:Y:S01]  /*7cb0*/  ISETP.GT.U32.AND P6, PT, R4, R33, PT ;  /* 0x000000210400720c */ /* 0x000fe20003fc4070 */
[----:B------:R-:W-:-:S04]  /*7cc0*/  IMAD.MOV R41, RZ, RZ, -R41 ;  /* 0x000000ffff297224 */ /* 0x000fc800078e0a29 */
[----:B------:R-:W-:-:S05]  /*7cd0*/  IMAD R34, R4, R41, R34 ;  /* 0x0000002904227224 */ /* 0x000fca00078e0222 */
[----:B------:R-:W-:-:S03]  /*7ce0*/  ISETP.GT.U32.AND P1, PT, R4, R34, PT ;  /* 0x000000220400720c */ /* 0x000fc60003f24070 */
[----:B------:R-:W-:-:S05]  /*7cf0*/  @!P6 IMAD.IADD R33, R33, 0x1, -R4 ;  /* 0x000000012121e824 */ /* 0x000fca00078e0a04 */
[----:B------:R-:W-:-:S05]  /*7d00*/  ISETP.GT.U32.AND P4, PT, R4, R33, PT ;  /* 0x000000210400720c */ /* 0x000fca0003f84070 */
[--C-:B------:R-:W-:Y:S01]  /*7d10*/  @!P1 IMAD.IADD R34, R34, 0x1, -R4.reuse ;  /* 0x0000000122229824 */ /* 0x100fe200078e0a04 */
[----:B------:R-:W-:Y:S02]  /*7d20*/  ISETP.GE.AND P1, PT, R60, RZ, PT ;  /* 0x000000ff3c00720c */ /* 0x000fe40003f26270 */
[----:B------:R-:W3:Y:S04]  /*7d30*/  LDL.LU R60, [R1+0x910] ;  /* 0x00091000013c7983 */ /* 0x000ee80000300800 */
[----:B------:R4:W-:Y:S01]  /*7d40*/  STL [R1+0x9c], R15 ;  /* 0x00009c0f01007387 */ /* 0x0009e20000100800 */
[----:B------:R-:W-:-:S03]  /*7d50*/  @!P4 IMAD.IADD R33, R33, 0x1, -R4 ;  /* 0x000000012121c824 */ /* 0x000fc600078e0a04 */
[----:B------:R-:W-:Y:S04]  /*7d60*/  STL [R1+0x98], R35 ;  /* 0x0000982301007387 */ /* 0x000fe80000100800 */
[----:B------:R0:W-:Y:S04]  /*7d70*/  STL [R1+0x90], R21 ;  /* 0x0000901501007387 */ /* 0x0001e80000100800 */
[----:B------:R1:W-:Y:S01]  /*7d80*/  STL [R1+0x8c], R24 ;  /* 0x00008c1801007387 */ /* 0x0003e20000100800 */
[----:B--2---:R-:W-:Y:S02]  /*7d90*/  IABS R31, R3 ;  /* 0x00000003001f7213 */ /* 0x004fe40000000000 */
[----:B------:R-:W-:-:S02]  /*7da0*/  ISETP.GE.AND P4, PT, R3, RZ, PT ;  /* 0x000000ff0300720c */ /* 0x000fc40003f86270 */
[----:B------:R-:W2:Y:S01]  /*7db0*/  LDL.LU R3, [R1+0x914] ;  /* 0x0009140001037983 */ /* 0x000ea20000300800 */
[----:B------:R-:W-:-:S05]  /*7dc0*/  IABS R38, R58 ;  /* 0x0000003a00267213 */ /* 0x000fca0000000000 */
[----:B------:R-:W-:-:S04]  /*7dd0*/  IMAD.HI.U32 R36, R0, R38, RZ ;  /* 0x0000002600247227 */ /* 0x000fc800078e00ff */
[----:B------:R-:W-:-:S04]  /*7de0*/  IMAD.MOV R36, RZ, RZ, -R36 ;  /* 0x000000ffff247224 */ /* 0x000fc800078e0a24 */
[----:B------:R-:W-:-:S05]  /*7df0*/  IMAD R36, R4, R36, R38 ;  /* 0x0000002404247224 */ /* 0x000fca00078e0226 */
[----:B------:R-:W-:Y:S02]  /*7e00*/  ISETP.GT.U32.AND P0, PT, R4, R36, PT ;  /* 0x000000240400720c */ /* 0x000fe40003f04070 */
[----:B------:R-:W-:Y:S01]  /*7e10*/  IABS R32, R61 ;  /* 0x0000003d00207213 */ /* 0x000fe20000000000 */
[----:B------:R-:W-:-:S04]  /*7e20*/  IMAD.HI.U32 R38, R0, R31, RZ ;  /* 0x0000001f00267227 */ /* 0x000fc800078e00ff */
[----:B------:R-:W-:-:S06]  /*7e30*/  IMAD.HI.U32 R39, R0, R32, RZ ;  /* 0x0000002000277227 */ /* 0x000fcc00078e00ff */
[----:B------:R-:W-:Y:S02]  /*7e40*/  @!P0 IMAD.IADD R36, R36, 0x1, -R4 ;  /* 0x0000000124248824 */ /* 0x000fe400078e0a04 */
[----:B------:R-:W-:-:S03]  /*7e50*/  IMAD.MOV R39, RZ, RZ, -R39 ;  /* 0x000000ffff277224 */ /* 0x000fc600078e0a27 */
[C---:B------:R-:W-:Y:S01]  /*7e60*/  ISETP.GT.U32.AND P2, PT, R4.reuse, R36, PT ;  /* 0x000000240400720c */ /* 0x040fe20003f44070 */
[----:B------:R-:W-:Y:S02]  /*7e70*/  IMAD R32, R4, R39, R32 ;  /* 0x0000002704207224 */ /* 0x000fe400078e0220 */
[----:B------:R-:W-:-:S03]  /*7e80*/  IMAD.MOV R38, RZ, RZ, -R38 ;  /* 0x000000ffff267224 */ /* 0x000fc600078e0a26 */
[C---:B------:R-:W-:Y:S01]  /*7e90*/  ISETP.GT.U32.AND P5, PT, R4.reuse, R32, PT ;  /* 0x000000200400720c */ /* 0x040fe20003fa4070 */
[C---:B------:R-:W-:Y:S01]  /*7ea0*/  IMAD R31, R4.reuse, R38, R31 ;  /* 0x00000026041f7224 */ /* 0x040fe200078e021f */
[----:B------:R-:W-:-:S05]  /*7eb0*/  ISETP.GT.U32.AND P6, PT, R4, R34, PT ;  /* 0x000000220400720c */ /* 0x000fca0003fc4070 */
[----:B------:R-:W-:Y:S01]  /*7ec0*/  @!P2 IMAD.IADD R36, R36, 0x1, -R4 ;  /* 0x000000012424a824 */ /* 0x000fe200078e0a04 */
[----:B------:R-:W-:Y:S02]  /*7ed0*/  ISETP.GT.U32.AND P2, PT, R4, R31, PT ;  /* 0x0000001f0400720c */ /* 0x000fe40003f44070 */
[----:B------:R-:W-:-:S03]  /*7ee0*/  ISETP.GE.AND P0, PT, R58, RZ, PT ;  /* 0x000000ff3a00720c */ /* 0x000fc60003f06270 */
[--C-:B------:R-:W-:Y:S01]  /*7ef0*/  @!P5 IMAD.IADD R32, R32, 0x1, -R4.reuse ;  /* 0x000000012020d824 */ /* 0x100fe200078e0a04 */
[----:B------:R-:W-:Y:S01]  /*7f00*/  ISETP.GE.AND P3, PT, R59, RZ, PT ;  /* 0x000000ff3b00720c */ /* 0x000fe20003f66270 */
[--C-:B------:R-:W-:Y:S01]  /*7f10*/  @!P6 IMAD.IADD R34, R34, 0x1, -R4.reuse ;  /* 0x000000012222e824 */ /* 0x100fe200078e0a04 */
[----:B------:R-:W-:Y:S02]  /*7f20*/  ISETP.GE.AND P6, PT, R61, RZ, PT ;  /* 0x000000ff3d00720c */ /* 0x000fe40003fc6270 */
[----:B------:R-:W3:Y:S03]  /*7f30*/  LDL.LU R61, [R1+0x918] ;  /* 0x00091800013d7983 */ /* 0x000ee60000300800 */
[----:B------:R-:W-:Y:S01]  /*7f40*/  @!P2 IMAD.IADD R31, R31, 0x1, -R4 ;  /* 0x000000011f1fa824 */ /* 0x000fe200078e0a04 */
[----:B------:R-:W-:Y:S01]  /*7f50*/  ISETP.GT.U32.AND P2, PT, R4, R32, PT ;  /* 0x000000200400720c */ /* 0x000fe20003f44070 */
[----:B------:R-:W-:-:S02]  /*7f60*/  @!P0 IMAD.MOV R36, RZ, RZ, -R36 ;  /* 0x000000ffff248224 */ /* 0x000fc400078e0a24 */
[----:B------:R-:W-:Y:S02]  /*7f70*/  @!P1 IMAD.MOV R34, RZ, RZ, -R34 ;  /* 0x000000ffff229224 */ /* 0x000fe400078e0a22 */
[----:B------:R-:W-:-:S08]  /*7f80*/  @!P3 IMAD.MOV R33, RZ, RZ, -R33 ;  /* 0x000000ffff21b224 */ /* 0x000fd000078e0a21 */
[----:B------:R-:W-:-:S04]  /*7f90*/  @!P2 IMAD.IADD R32, R32, 0x1, -R4 ;  /* 0x000000012020a824 */ /* 0x000fc800078e0a04 */
[----:B------:R-:W-:Y:S01]  /*7fa0*/  @!P6 IMAD.MOV R32, RZ, RZ, -R32 ;  /* 0x000000ffff20e224 */ /* 0x000fe200078e0a20 */
[----:B----4-:R-:W-:Y:S02]  /*7fb0*/  IABS R15, R55 ;  /* 0x00000037000f7213 */ /* 0x010fe40000000000 */
[----:B------:R-:W-:Y:S02]  /*7fc0*/  ISETP.GE.AND P5, PT, R55, RZ, PT ;  /* 0x000000ff3700720c */ /* 0x000fe40003fa6270 */
[----:B------:R-:W4:Y:S01]  /*7fd0*/  LDL.LU R55, [R1+0x91c] ;  /* 0x00091c0001377983 */ /* 0x000f220000300800 */
[----:B0-----:R-:W-:-:S04]  /*7fe0*/  IMAD.HI.U32 R21, R0, R15, RZ ;  /* 0x0000000f00157227 */ /* 0x001fc800078e00ff */
[----:B------:R-:W-:Y:S01]  /*7ff0*/  IMAD.MOV R35, RZ, RZ, -R21 ;  /* 0x000000ffff237224 */ /* 0x000fe200078e0a15 */
[----:B------:R3:W-:Y:S03]  /*8000*/  STL [R1+0x84], R36 ;  /* 0x0000842401007387 */ /* 0x0007e60000100800 */
[----:B------:R-:W-:Y:S01]  /*8010*/  IMAD R15, R4, R35, R15 ;  /* 0x00000023040f7224 */ /* 0x000fe200078e020f */
[----:B------:R-:W-:Y:S04]  /*8020*/  STL [R1+0x80], R34 ;  /* 0x0000802201007387 */ /* 0x000fe80000100800 */
[----:B------:R0:W-:Y:S01]  /*8030*/  STL [R1+0x7c], R33 ;  /* 0x00007c2101007387 */ /* 0x0001e20000100800 */
[----:B--2---:R-:W-:-:S02]  /*8040*/  IABS R35, R3 ;  /* 0x0000000300237213 */ /* 0x004fc40000000000 */
[----:B------:R-:W-:Y:S02]  /*8050*/  ISETP.GE.AND P6, PT, R3, RZ, PT ;  /* 0x000000ff0300720c */ /* 0x000fe40003fc6270 */
[----:B------:R-:W2:Y:S01]  /*8060*/  LDL.LU R3, [R1+0x920] ;  /* 0x0009200001037983 */ /* 0x000ea20000300800 */
[----:B-1----:R-:W-:-:S05]  /*8070*/  IABS R24, R49 ;  /* 0x0000003100187213 */ /* 0x002fca0000000000 */
[----:B------:R-:W-:Y:S01]  /*8080*/  IMAD.HI.U32 R21, R0, R24, RZ ;  /* 0x0000001800157227 */ /* 0x000fe200078e00ff */
[----:B------:R-:W-:-:S03]  /*8090*/  ISETP.GT.U32.AND P0, PT, R4, R31, PT ;  /* 0x0000001f0400720c */ /* 0x000fc60003f04070 */
[----:B------:R-:W-:Y:S01]  /*80a0*/  IMAD.MOV R21, RZ, RZ, -R21 ;  /* 0x000000ffff157224 */ /* 0x000fe200078e0a15 */
[----:B------:R-:W-:-:S03]  /*80b0*/  ISETP.GT.U32.AND P1, PT, R4, R15, PT ;  /* 0x0000000f0400720c */ /* 0x000fc60003f24070 */
[C---:B------:R-:W-:Y:S01]  /*80c0*/  IMAD R24, R4.reuse, R21, R24 ;  /* 0x0000001504187224 */ /* 0x040fe200078e0218 */
[----:B------:R-:W-:Y:S02]  /*80d0*/  ISETP.GE.AND P3, PT, R49, RZ, PT ;  /* 0x000000ff3100720c */ /* 0x000fe40003f66270 */
[----:B------:R-:W2:Y:S02]  /*80e0*/  LDL.LU R49, [R1+0x924] ;  /* 0x0009240001317983 */ /* 0x000ea40000300800 */
[----:B------:R-:W-:Y:S01]  /*80f0*/  ISETP.GT.U32.AND P2, PT, R4, R24, PT ;  /* 0x000000180400720c */ /* 0x000fe20003f44070 */
[--C-:B------:R-:W-:Y:S01]  /*8100*/  @!P0 IMAD.IADD R31, R31, 0x1, -R4.reuse ;  /* 0x000000011f1f8824 */ /* 0x100fe200078e0a04 */
[----:B---3--:R-:W-:Y:S01]  /*8110*/  IABS R36, R60 ;  /* 0x0000003c00247213 */ /* 0x008fe20000000000 */
[----:B------:R1:W-:Y:S01]  /*8120*/  STL [R1+0x48], R32 ;  /* 0x0000482001007387 */ /* 0x0003e20000100800 */
[----:B------:R-:W-:Y:S01]  /*8130*/  ISETP.GE.AND P0, PT, R60, RZ, PT ;  /* 0x000000ff3c00720c */ /* 0x000fe20003f06270 */
[----:B------:R-:W-:-:S02]  /*8140*/  @!P1 IMAD.IADD R15, R15, 0x1, -R4 ;  /* 0x000000010f0f9824 */ /* 0x000fc400078e0a04 */
[----:B------:R-:W3:Y:S03]  /*8150*/  LDL.LU R60, [R1+0x928] ;  /* 0x00092800013c7983 */ /* 0x000ee60000300800 */
[----:B------:R-:W-:Y:S01]  /*8160*/  ISETP.GT.U32.AND P1, PT, R4, R15, PT ;  /* 0x0000000f0400720c */ /* 0x000fe20003f24070 */
[----:B------:R-:W3:Y:S02]  /*8170*/  LDL.LU R57, [R1+0x92c] ;  /* 0x00092c0001397983 */ /* 0x000ee40000300800 */
[----:B------:R-:W-:Y:S02]  /*8180*/  @!P2 IMAD.IADD R24, R24, 0x1, -R4 ;  /* 0x000000011818a824 */ /* 0x000fe400078e0a04 */
[----:B0-----:R-:W-:-:S03]  /*8190*/  IMAD.MOV.U32 R33, RZ, RZ, R31 ;  /* 0x000000ffff217224 */ /* 0x001fc600078e001f */
[----:B------:R-:W-:Y:S01]  /*81a0*/  ISETP.GT.U32.AND P2, PT, R4, R24, PT ;  /* 0x000000180400720c */ /* 0x000fe20003f44070 */
[----:B------:R-:W-:Y:S02]  /*81b0*/  @!P4 IMAD.MOV R33, RZ, RZ, -R33 ;  /* 0x000000ffff21c224 */ /* 0x000fe400078e0a21 */
[----:B-1----:R-:W-:-:S04]  /*81c0*/  IMAD.HI.U32 R32, R0, R35, RZ ;  /* 0x0000002300207227 */ /* 0x002fc800078e00ff */
[----:B------:R-:W-:Y:S01]  /*81d0*/  @!P1 IMAD.IADD R15, R15, 0x1, -R4 ;  /* 0x000000010f0f9824 */ /* 0x000fe200078e0a04 */
[----:B------:R0:W-:Y:S01]  /*81e0*/  STL [R1+0x68], R33 ;  /* 0x0000682101007387 */ /* 0x0001e20000100800 */
[----:B------:R-:W-:-:S03]  /*81f0*/  IMAD.MOV R32, RZ, RZ, -R32 ;  /* 0x000000ffff207224 */ /* 0x000fc600078e0a20 */
[----:B------:R-:W3:Y:S01]  /*8200*/  LDL.LU R58, [R1+0x930] ;  /* 0x00093000013a7983 */ /* 0x000ee20000300800 */
[----:B------:R-:W-:Y:S02]  /*8210*/  @!P2 IMAD.IADD R24, R24, 0x1, -R4 ;  /* 0x000000011818a824 */ /* 0x000fe400078e0a04 */
[----:B0-----:R-:W-:Y:S02]  /*8220*/  IMAD.MOV.U32 R33, RZ, RZ, R15 ;  /* 0x000000ffff217224 */ /* 0x001fe400078e000f */
[----:B------:R-:W-:Y:S02]  /*8230*/  IMAD R35, R4, R32, R35 ;  /* 0x0000002004237224 */ /* 0x000fe400078e0223 */
[----:B------:R-:W-:Y:S02]  /*8240*/  @!P5 IMAD.MOV R33, RZ, RZ, -R33 ;  /* 0x000000ffff21d224 */ /* 0x000fe400078e0a21 */
[----:B------:R-:W-:-:S03]  /*8250*/  @!P3 IMAD.MOV R24, RZ, RZ, -R24 ;  /* 0x000000ffff18b224 */ /* 0x000fc600078e0a18 */
[----:B------:R0:W-:Y:S01]  /*8260*/  STL [R1+0x6c], R33 ;  /* 0x00006c2101007387 */ /* 0x0001e20000100800 */
[----:B----4-:R-:W-:Y:S02]  /*8270*/  IABS R34, R55 ;  /* 0x0000003700227213 */ /* 0x010fe40000000000 */
[----:B------:R-:W-:Y:S02]  /*8280*/  ISETP.GE.AND P5, PT, R55, RZ, PT ;  /* 0x000000ff3700720c */ /* 0x000fe40003fa6270 */
[----:B------:R-:W4:Y:S01]  /*8290*/  LDL.LU R55, [R1+0x934] ;  /* 0x0009340001377983 */ /* 0x000f220000300800 */
[----:B------:R-:W-:-:S03]  /*82a0*/  IMAD.HI.U32 R32, R0, R34, RZ ;  /* 0x0000002200207227 */ /* 0x000fc600078e00ff */
[----:B------:R3:W-:Y:S01]  /*82b0*/  STL [R1+0x74], R24 ;  /* 0x0000741801007387 */ /* 0x0007e20000100800 */
[----:B------:R-:W-:Y:S01]  /*82c0*/  IMAD.MOV R15, RZ, RZ, -R32 ;  /* 0x000000ffff0f7224 */ /* 0x000fe200078e0a20 */
[----:B--2---:R-:W-:Y:S02]  /*82d0*/  ISETP.GE.AND P3, PT, R3, RZ, PT ;  /* 0x000000ff0300720c */ /* 0x004fe40003f66270 */
[----:B------:R-:W-:Y:S02]  /*82e0*/  IABS R32, R3 ;  /* 0x0000000300207213 */ /* 0x000fe40000000000 */
[----:B------:R-:W2:Y:S01]  /*82f0*/  LDL.LU R3, [R1+0x93c] ;  /* 0x00093c0001037983 */ /* 0x000ea20000300800 */
[----:B------:R-:W-:-:S04]  /*8300*/  IMAD.HI.U32 R21, R0, R36, RZ ;  /* 0x0000002400157227 */ /* 0x000fc800078e00ff */
[----:B------:R-:W-:-:S04]  /*8310*/  IMAD.MOV R21, RZ, RZ, -R21 ;  /* 0x000000ffff157224 */ /* 0x000fc800078e0a15 */
[----:B------:R-:W-:-:S05]  /*8320*/  IMAD R36, R4, R21, R36 ;  /* 0x0000001504247224 */ /* 0x000fca00078e0224 */
[----:B------:R-:W-:Y:S02]  /*8330*/  ISETP.GT.U32.AND P4, PT, R4, R36, PT ;  /* 0x000000240400720c */ /* 0x000fe40003f84070 */
[----:B------:R-:W-:-:S05]  /*8340*/  IABS R21, R61 ;  /* 0x0000003d00157213 */ /* 0x000fca0000000000 */
[----:B------:R-:W-:-:S06]  /*8350*/  IMAD.MOV.U32 R31, RZ, RZ, R21 ;  /* 0x000000ffff1f7224 */ /* 0x000fcc00078e0015 */
[----:B------:R-:W-:-:S05]  /*8360*/  @!P4 IMAD.IADD R36, R36, 0x1, -R4 ;  /* 0x000000012424c824 */ /* 0x000fca00078e0a04 */
[----:B------:R-:W-:Y:S01]  /*8370*/  ISETP.GT.U32.AND P4, PT, R4, R36, PT ;  /* 0x000000240400720c */ /* 0x000fe20003f84070 */
[----:B------:R-:W-:Y:S01]  /*8380*/  IMAD.HI.U32 R21, R0, R31, RZ ;  /* 0x0000001f00157227 */ /* 0x000fe200078e00ff */
[----:B------:R-:W-:-:S03]  /*8390*/  ISETP.GT.U32.AND P2, PT, R4, R35, PT ;  /* 0x000000230400720c */ /* 0x000fc60003f44070 */
[----:B------:R-:W-:-:S04]  /*83a0*/  IMAD.MOV R21, RZ, RZ, -R21 ;  /* 0x000000ffff157224 */ /* 0x000fc800078e0a15 */
[----:B------:R-:W-:-:S04]  /*83b0*/  IMAD R31, R4, R21, R31 ;  /* 0x00000015041f7224 */ /* 0x000fc800078e021f */
[----:B------:R-:W-:Y:S01]  /*83c0*/  @!P4 IMAD.IADD R36, R36, 0x1, -R4 ;  /* 0x000000012424c824 */ /* 0x000fe200078e0a04 */
[C---:B------:R-:W-:Y:S01]  /*83d0*/  ISETP.GT.U32.AND P4, PT, R4.reuse, R31, PT ;  /* 0x0000001f0400720c */ /* 0x040fe20003f84070 */
[----:B------:R-:W-:Y:S02]  /*83e0*/  IMAD R34, R4, R15, R34 ;  /* 0x0000000f04227224 */ /* 0x000fe400078e0222 */
[----:B------:R-:W-:-:S04]  /*83f0*/  IMAD.MOV.U32 R37, RZ, RZ, R36 ;  /* 0x000000ffff257224 */ /* 0x000fc800078e0024 */
[----:B------:R-:W-:Y:S01]  /*8400*/  @!P0 IMAD.MOV R37, RZ, RZ, -R37 ;  /* 0x000000ffff258224 */ /* 0x000fe200078e0a25 */
[----:B------:R-:W-:Y:S01]  /*8410*/  ISETP.GT.U32.AND P0, PT, R4, R34, PT ;  /* 0x000000220400720c */ /* 0x000fe20003f04070 */
[----:B------:R-:W-:-:S03]  /*8420*/  @!P2 IMAD.IADD R35, R35, 0x1, -R4 ;  /* 0x000000012323a824 */ /* 0x000fc600078e0a04 */
[----:B------:R1:W-:Y:S01]  /*8430*/  STL [R1+0x70], R37 ;  /* 0x0000702501007387 */ /* 0x0003e20000100800 */
[----:B------:R-:W-:Y:S01]  /*8440*/  IABS R21, R49 ;  /* 0x0000003100157213 */ /* 0x000fe20000000000 */
[----:B------:R-:W-:Y:S01]  /*8450*/  @!P4 IMAD.IADD R31, R31, 0x1, -R4 ;  /* 0x000000011f1fc824 */ /* 0x000fe200078e0a04 */
[----:B------:R-:W-:Y:S01]  /*8460*/  ISETP.GT.U32.AND P2, PT, R4, R35, PT ;  /* 0x000000230400720c */ /* 0x000fe20003f44070 */
[----:B------:R-:W2:Y:S01]  /*8470*/  LDL.LU R59, [R1+0x940] ;  /* 0x00094000013b7983 */ /* 0x000ea20000300800 */
[----:B------:R-:W-:-:S04]  /*8480*/  IMAD.HI.U32 R15, R0, R32, RZ ;  /* 0x00000020000f7227 */ /* 0x000fc800078e00ff */
[----:B------:R-:W-:Y:S01]  /*8490*/  @!P0 IMAD.IADD R34, R34, 0x1, -R4 ;  /* 0x0000000122228824 */ /* 0x000fe200078e0a04 */
[----:B------:R-:W-:Y:S01]  /*84a0*/  ISETP.GT.U32.AND P0, PT, R4, R31, PT ;  /* 0x0000001f0400720c */ /* 0x000fe20003f04070 */
[----:B0-----:R-:W-:Y:S01]  /*84b0*/  IMAD.HI.U32 R33, R0, R21, RZ ;  /* 0x0000001500217227 */ /* 0x001fe200078e00ff */
[----:B---3--:R-:W-:-:S03]  /*84c0*/  IABS R24, R60 ;  /* 0x0000003c00187213 */ /* 0x008fc60000000000 */
[----:B------:R-:W-:Y:S02]  /*84d0*/  IMAD.MOV R15, RZ, RZ, -R15 ;  /* 0x000000ffff0f7224 */ /* 0x000fe400078e0a0f */
[----:B------:R-:W-:Y:S01]  /*84e0*/  IMAD.MOV R33, RZ, RZ, -R33 ;  /* 0x000000ffff217224 */ /* 0x000fe200078e0a21 */
[----:B------:R-:W-:Y:S01]  /*84f0*/  ISETP.GE.AND P1, PT, R61, RZ, PT ;  /* 0x000000ff3d00720c */ /* 0x000fe20003f26270 */
[----:B------:R-:W-:Y:S01]  /*8500*/  @!P2 IMAD.IADD R35, R35, 0x1, -R4 ;  /* 0x000000012323a824 */ /* 0x000fe200078e0a04 */
[----:B------:R-:W-:Y:S01]  /*8510*/  IABS R39, R57 ;  /* 0x0000003900277213 */ /* 0x000fe20000000000 */
[C---:B------:R-:W-:Y:S01]  /*8520*/  IMAD R32, R4.reuse, R15, R32 ;  /* 0x0000000f04207224 */ /* 0x040fe200078e0220 */
[----:B------:R-:W3:Y:S01]  /*8530*/  LDL.LU R61, [R1+0x944] ;  /* 0x00094400013d7983 */ /* 0x000ee20000300800 */
[----:B------:R-:W-:Y:S02]  /*8540*/  IMAD R21, R4, R33, R21 ;  /* 0x0000002104157224 */ /* 0x000fe400078e0215 */
[----:B------:R-:W-:Y:S01]  /*8550*/  IMAD.HI.U32 R33, R0, R24, RZ ;  /* 0x0000001800217227 */ /* 0x000fe200078e00ff */
[----:B------:R-:W-:-:S03]  /*8560*/  ISETP.GT.U32.AND P4, PT, R4, R32, PT ;  /* 0x000000200400720c */ /* 0x000fc60003f84070 */
[----:B------:R-:W-:Y:S01]  /*8570*/  @!P6 IMAD.MOV R35, RZ, RZ, -R35 ;  /* 0x000000ffff23e224 */ /* 0x000fe200078e0a23 */
[----:B------:R-:W-:Y:S01]  /*8580*/  ISETP.GT.U32.AND P6, PT, R4, R34, PT ;  /* 0x000000220400720c */ /* 0x000fe20003fc4070 */
[----:B------:R-:W-:-:S04]  /*8590*/  IMAD.HI.U32 R15, R0, R39, RZ ;  /* 0x00000027000f7227 */ /* 0x000fc800078e00ff */
[----:B------:R-:W-:Y:S02]  /*85a0*/  IMAD.MOV R33, RZ, RZ, -R33 ;  /* 0x000000ffff217224 */ /* 0x000fe400078e0a21 */
[----:B------:R-:W-:Y:S01]  /*85b0*/  @!P0 IMAD.IADD R31, R31, 0x1, -R4 ;  /* 0x000000011f1f8824 */ /* 0x000fe200078e0a04 */
[----:B------:R-:W-:Y:S01]  /*85c0*/  ISETP.GE.AND P2, PT, R49, RZ, PT ;  /* 0x000000ff3100720c */ /* 0x000fe20003f46270 */
[----:B------:R-:W-:Y:S01]  /*85d0*/  IMAD.MOV R15, RZ, RZ, -R15 ;  /* 0x000000ffff0f7224 */ /* 0x000fe200078e0a0f */
[----:B------:R0:W-:Y:S01]  /*85e0*/  STL [R1+0x5c], R35 ;  /* 0x00005c2301007387 */ /* 0x0001e20000100800 */
[C---:B------:R-:W-:Y:S02]  /*85f0*/  IMAD R24, R4.reuse, R33, R24 ;  /* 0x0000002104187224 */ /* 0x040fe400078e0218 */
[----:B-1----:R-:W-:Y:S01]  /*8600*/  IMAD.MOV.U32 R37, RZ, RZ, R31 ;  /* 0x000000ffff257224 */ /* 0x002fe200078e001f */
[----:B------:R-:W3:Y:S01]  /*8610*/  LDL.LU R49, [R1+0x948] ;  /* 0x0009480001317983 */ /* 0x000ee20000300800 */
[----:B------:R-:W-:-:S02]  /*8620*/  IMAD R39, R4, R15, R39 ;  /* 0x0000000f04277224 */ /* 0x000fc400078e0227 */
[----:B------:R-:W-:Y:S01]  /*8630*/  @!P1 IMAD.MOV R37, RZ, RZ, -R37 ;  /* 0x000000ffff259224 */ /* 0x000fe200078e0a25 */
[----:B------:R-:W-:Y:S01]  /*8640*/  ISETP.GT.U32.AND P1, PT, R4, R24, PT ;  /* 0x000000180400720c */ /* 0x000fe20003f24070 */
[--C-:B------:R-:W-:Y:S01]  /*8650*/  @!P6 IMAD.IADD R34, R34, 0x1, -R4.reuse ;  /* 0x000000012222e824 */ /* 0x100fe200078e0a04 */
[----:B------:R-:W-:Y:S01]  /*8660*/  ISETP.GT.U32.AND P6, PT, R4, R39, PT ;  /* 0x000000270400720c */ /* 0x000fe20003fc4070 */
[----:B------:R-:W-:Y:S01]  /*8670*/  @!P4 IMAD.IADD R32, R32, 0x1, -R4 ;  /* 0x000000012020c824 */ /* 0x000fe200078e0a04 */
[----:B------:R-:W-:Y:S02]  /*8680*/  IABS R38, R58 ;  /* 0x0000003a00267213 */ /* 0x000fe40000000000 */
[C---:B------:R-:W-:Y:S02]  /*8690*/  ISETP.GT.U32.AND P0, PT, R4.reuse, R21, PT ;  /* 0x000000150400720c */ /* 0x040fe40003f04070 */
[----:B------:R-:W-:Y:S01]  /*86a0*/  ISETP.GT.U32.AND P4, PT, R4, R32, PT ;  /* 0x000000200400720c */ /* 0x000fe20003f84070 */
[----:B------:R-:W-:Y:S01]  /*86b0*/  IMAD.HI.U32 R33, R0, R38, RZ ;  /* 0x0000002600217227 */ /* 0x000fe200078e00ff */
[----:B----4-:R-:W-:-:S03]  /*86c0*/  IABS R36, R55 ;  /* 0x0000003700247213 */ /* 0x010fc60000000000 */
[--C-:B------:R-:W-:Y:S02]  /*86d0*/  @!P1 IMAD.IADD R24, R24, 0x1, -R4.reuse ;  /* 0x0000000118189824 */ /* 0x100fe400078e0a04 */
[----:B------:R-:W-:Y:S02]  /*86e0*/  IMAD.MOV R33, RZ, RZ, -R33 ;  /* 0x000000ffff217224 */ /* 0x000fe400078e0a21 */
[----:B------:R-:W-:Y:S01]  /*86f0*/  @!P6 IMAD.IADD R39, R39, 0x1, -R4 ;  /* 0x000000012727e824 */ /* 0x000fe200078e0a04 */
[C---:B------:R-:W-:Y:S01]  /*8700*/  ISETP.GT.U32.AND P6, PT, R4.reuse, R24, PT ;  /* 0x000000180400720c */ /* 0x040fe20003fc4070 */
[----:B------:R-:W-:Y:S02]  /*8710*/  IMAD R38, R4, R33, R38 ;  /* 0x0000002104267224 */ /* 0x000fe400078e0226 */
[----:B0-----:R-:W-:Y:S01]  /*8720*/  IMAD.HI.U32 R35, R0, R36, RZ ;  /* 0x0000002400237227 */ /* 0x001fe200078e00ff */
[----:B------:R-:W-:Y:S03]  /*8730*/  STL [R1+0x44], R37 ;  /* 0x0000442501007387 */ /* 0x000fe60000100800 */
[----:B------:R-:W-:-:S02]  /*8740*/  @!P5 IMAD.MOV R34, RZ, RZ, -R34 ;  /* 0x000000ffff22d224 */ /* 0x000fc400078e0a22 */
[----:B------:R-:W-:Y:S02]  /*8750*/  IMAD.MOV R35, RZ, RZ, -R35 ;  /* 0x000000ffff237224 */ /* 0x000fe400078e0a23 */
[--C-:B------:R-:W-:Y:S02]  /*8760*/  @!P4 IMAD.IADD R32, R32, 0x1, -R4.reuse ;  /* 0x000000012020c824 */ /* 0x100fe400078e0a04 */
[----:B------:R-:W-:Y:S01]  /*8770*/  @!P0 IMAD.IADD R21, R21, 0x1, -R4 ;  /* 0x0000000115158824 */ /* 0x000fe200078e0a04 */
[----:B------:R-:W-:Y:S02]  /*8780*/  ISETP.GE.AND P0, PT, R60, RZ, PT ;  /* 0x000000ff3c00720c */ /* 0x000fe40003f06270 */
[----:B------:R-:W4:Y:S01]  /*8790*/  LDL.LU R60, [R1+0x94c] ;  /* 0x00094c00013c7983 */ /* 0x000f220000300800 */
[----:B------:R-:W-:-:S03]  /*87a0*/  IMAD R36, R4, R35, R36 ;  /* 0x0000002304247224 */ /* 0x000fc600078e0224 */
[----:B------:R0:W-:Y:S01]  /*87b0*/  STL [R1+0x20], R34 ;  /* 0x0000202201007387 */ /* 0x0001e20000100800 */
[----:B------:R-:W-:Y:S02]  /*87c0*/  @!P6 IMAD.IADD R24, R24, 0x1, -R4 ;  /* 0x000000011818e824 */ /* 0x000fe400078e0a04 */
[----:B0-----:R-:W-:-:S04]  /*87d0*/  IMAD.MOV.U32 R34, RZ, RZ, R32 ;  /* 0x000000ffff227224 */ /* 0x001fc800078e0020 */
[----:B------:R-:W-:Y:S01]  /*87e0*/  @!P3 IMAD.MOV R34, RZ, RZ, -R34 ;  /* 0x000000ffff22b224 */ /* 0x000fe200078e0a22 */
[----:B------:R-:W-:-:S04]  /*87f0*/  ISETP.GT.U32.AND P3, PT, R4, R36, PT ;  /* 0x000000240400720c */ /* 0x000fc80003f64070 */
[----:B------:R-:W-:Y:S09]  /*8800*/  STL [R1+0x24], R34 ;  /* 0x0000242201007387 */ /* 0x000ff20000100800 */
[----:B------:R-:W-:Y:S01]  /*8810*/  @!P3 IMAD.IADD R36, R36, 0x1, -R4 ;  /* 0x000000012424b824 */ /* 0x000fe200078e0a04 */
[----:B------:R-:W-:-:S02]  /*8820*/  ISETP.GE.AND P3, PT, R55, RZ, PT ;  /* 0x000000ff3700720c */ /* 0x000fc40003f66270 */
[----:B------:R-:W4:Y:S01]  /*8830*/  LDL.LU R55, [R1+0x950] ;  /* 0x0009500001377983 */ /* 0x000f220000300800 */
[----:B--2---:R-:W-:-:S05]  /*8840*/  IABS R15, R3 ;  /* 0x00000003000f7213 */ /* 0x004fca0000000000 */
[----:B------:R-:W-:-:S04]  /*8850*/  IMAD.HI.U32 R33, R0, R15, RZ ;  /* 0x0000000f00217227 */ /* 0x000fc800078e00ff */
[----:B------:R-:W-:-:S04]  /*8860*/  IMAD.MOV R33, RZ, RZ, -R33 ;  /* 0x000000ffff217224 */ /* 0x000fc800078e0a21 */
[----:B------:R-:W-:-:S05]  /*8870*/  IMAD R15, R4, R33, R15 ;  /* 0x00000021040f7224 */ /* 0x000fca00078e020f */
[----:B------:R-:W-:-:S13]  /*8880*/  ISETP.GT.U32.AND P6, PT, R4, R15, PT ;  /* 0x0000000f0400720c */ /* 0x000fda0003fc4070 */
[--C-:B------:R-:W-:Y:S01]  /*8890*/  @!P6 IMAD.IADD R15, R15, 0x1, -R4.reuse ;  /* 0x000000010f0fe824 */ /* 0x100fe200078e0a04 */
[----:B------:R-:W-:Y:S02]  /*88a0*/  ISETP.GE.AND P6, PT, R3, RZ, PT ;  /* 0x000000ff0300720c */ /* 0x000fe40003fc6270 */
[----:B------:R-:W2:Y:S01]  /*88b0*/  LDL.LU R3, [R1+0x954] ;  /* 0x0009540001037983 */ /* 0x000ea20000300800 */
[C---:B------:R-:W-:Y:S02]  /*88c0*/  ISETP.GT.U32.AND P4, PT, R4.reuse, R38, PT ;  /* 0x000000260400720c */ /* 0x040fe40003f84070 */
[----:B------:R-:W-:Y:S01]  /*88d0*/  ISETP.GT.U32.AND P1, PT, R4, R21, PT ;  /* 0x000000150400720c */ /* 0x000fe20003f24070 */
[----:B------:R-:W4:Y:S10]  /*88e0*/  LDL.LU R37, [R1+0x958] ;  /* 0x0009580001257983 */ /* 0x000f340000300800 */
[--C-:B------:R-:W-:Y:S01]  /*88f0*/  @!P4 IMAD.IADD R38, R38, 0x1, -R4.reuse ;  /* 0x000000012626c824 */ /* 0x100fe200078e0a04 */
[----:B------:R-:W-:Y:S01]  /*8900*/  ISETP.GT.U32.AND P4, PT, R4, R39, PT ;  /* 0x000000270400720c */ /* 0x000fe20003f84070 */
[----:B------:R-:W-:-:S03]  /*8910*/  @!P1 IMAD.IADD R21, R21, 0x1, -R4 ;  /* 0x0000000115159824 */ /* 0x000fc600078e0a04 */
[C---:B------:R-:W-:Y:S01]  /*8920*/  ISETP.GT.U32.AND P5, PT, R4.reuse, R38, PT ;  /* 0x000000260400720c */ /* 0x040fe20003fa4070 */
[----:B------:R-:W-:Y:S01]  /*8930*/  @!P2 IMAD.MOV R21, RZ, RZ, -R21 ;  /* 0x000000ffff15a224 */ /* 0x000fe200078e0a15 */
[----:B------:R-:W-:Y:S02]  /*8940*/  ISETP.GT.U32.AND P2, PT, R4, R36, PT ;  /* 0x000000240400720c */ /* 0x000fe40003f44070 */
[----:B------:R-:W-:-:S05]  /*8950*/  ISETP.GE.AND P1, PT, R57, RZ, PT ;  /* 0x000000ff3900720c */ /* 0x000fca0003f26270 */
[----:B------:R-:W-:Y:S01]  /*8960*/  @!P4 IMAD.IADD R39, R39, 0x1, -R4 ;  /* 0x000000012727c824 */ /* 0x000fe200078e0a04 */
[----:B------:R-:W-:-:S03]  /*8970*/  ISETP.GE.AND P4, PT, R58, RZ, PT ;  /* 0x000000ff3a00720c */ /* 0x000fc60003f86270 */
[--C-:B------:R-:W-:Y:S02]  /*8980*/  @!P5 IMAD.IADD R38, R38, 0x1, -R4.reuse ;  /* 0x000000012626d824 */ /* 0x100fe400078e0a04 */
[----:B------:R-:W-:Y:S02]  /*8990*/  @!P2 IMAD.IADD R36, R36, 0x1, -R4 ;  /* 0x000000012424a824 */ /* 0x000fe400078e0a04 */
[----:B------:R-:W-:Y:S02]  /*89a0*/  @!P1 IMAD.MOV R39, RZ, RZ, -R39 ;  /* 0x000000ffff279224 */ /* 0x000fe400078e0a27 */
[----:B------:R-:W-:-:S04]  /*89b0*/  IMAD.MOV.U32 R40, RZ, RZ, R36 ;  /* 0x000000ffff287224 */ /* 0x000fc800078e0024 */
[----:B------:R-:W-:Y:S01]  /*89c0*/  @!P4 IMAD.MOV R38, RZ, RZ, -R38 ;  /* 0x000000ffff26c224 */ /* 0x000fe200078e0a26 */
[----:B------:R-:W-:Y:S01]  /*89d0*/  STL [R1+0x14], R39 ;  /* 0x0000142701007387 */ /* 0x000fe20000100800 */
[----:B------:R-:W-:Y:S01]  /*89e0*/  IABS R31, R59 ;  /* 0x0000003b001f7213 */ /* 0x000fe20000000000 */
[----:B------:R-:W-:Y:S02]  /*89f0*/  @!P3 IMAD.MOV R40, RZ, RZ, -R40 ;  /* 0x000000ffff28b224 */ /* 0x000fe400078e0a28 */
[----:B------:R-:W-:Y:S04]  /*8a00*/  STL [R1+0x1c], R38 ;  /* 0x00001c2601007387 */ /* 0x000fe80000100800 */
[----:B------:R-:W4:Y:S04]  /*8a10*/  LDL.LU R51, [R1+0x95c] ;  /* 0x00095c0001337983 */ /* 0x000f280000300800 */
[----:B------:R-:W4:Y:S01]  /*8a20*/  LDL.LU R43, [R1+0x960] ;  /* 0x00096000012b7983 */ /* 0x000f220000300800 */
[----:B------:R-:W-:-:S03]  /*8a30*/  IMAD.HI.U32 R33, R0, R31, RZ ;  /* 0x0000001f00217227 */ /* 0x000fc600078e00ff */
[----:B------:R0:W-:Y:S01]  /*8a40*/  STL [R1+0x18], R40 ;  /* 0x0000182801007387 */ /* 0x0001e20000100800 */
[----:B------:R-:W-:-:S03]  /*8a50*/  IMAD.MOV R33, RZ, RZ, -R33 ;  /* 0x000000ffff217224 */ /* 0x000fc600078e0a21 */
[----:B0-----:R-:W4:Y:S01]  /*8a60*/  LDL.LU R40, [R1+0x964] ;  /* 0x0009640001287983 */ /* 0x001f220000300800 */
[----:B------:R-:W-:-:S03]  /*8a70*/  IMAD R31, R4, R33, R31 ;  /* 0x00000021041f7224 */ /* 0x000fc600078e021f */
[----:B------:R-:W4:Y:S01]  /*8a80*/  LDL.LU R57, [R1+0x968] ;  /* 0x0009680001397983 */ /* 0x000f220000300800 */
[----:B---3--:R-:W-:-:S03]  /*8a90*/  IABS R32, R61 ;  /* 0x0000003d00207213 */ /* 0x008fc60000000000 */
[----:B------:R-:W3:Y:S01]  /*8aa0*/  LDL.LU R58, [R1+0x96c] ;  /* 0x00096c00013a7983 */ /* 0x000ee20000300800 */
[----:B------:R-:W-:Y:S01]  /*8ab0*/  ISETP.GT.U32.AND P5, PT, R4, R31, PT ;  /* 0x0000001f0400720c */ /* 0x000fe20003fa4070 */
[----:B------:R-:W-:Y:S01]  /*8ac0*/  IMAD.HI.U32 R35, R0, R32, RZ ;  /* 0x0000002000237227 */ /* 0x000fe200078e00ff */
[----:B------:R-:W-:-:S03]  /*8ad0*/  IABS R33, R49 ;  /* 0x0000003100217213 */ /* 0x000fc60000000000 */
[----:B------:R-:W-:Y:S02]  /*8ae0*/  IMAD.MOV R35, RZ, RZ, -R35 ;  /* 0x000000ffff237224 */ /* 0x000fe400078e0a23 */
[----:B------:R-:W-:Y:S01]  /*8af0*/  @!P0 IMAD.MOV R24, RZ, RZ, -R24 ;  /* 0x000000ffff188224 */ /* 0x000fe200078e0a18 */
[C---:B------:R-:W-:Y:S01]  /*8b00*/  ISETP.GT.U32.AND P0, PT, R4.reuse, R15, PT ;  /* 0x0000000f0400720c */ /* 0x040fe20003f04070 */
[----:B------:R-:W-:Y:S02]  /*8b10*/  IMAD R32, R4, R35, R32 ;  /* 0x0000002304207224 */ /* 0x000fe400078e0220 */
[----:B------:R-:W-:-:S04]  /*8b20*/  IMAD.HI.U32 R35, R0, R33, RZ ;  /* 0x0000002100237227 */ /* 0x000fc800078e00ff */
[----:B------:R-:W-:Y:S02]  /*8b30*/  @!P5 IMAD.IADD R31, R31, 0x1, -R4 ;  /* 0x000000011f1fd824 */ /* 0x000fe400078e0a04 */
[----:B------:R-:W-:-:S03]  /*8b40*/  IMAD.MOV R35, RZ, RZ, -R35 ;  /* 0x000000ffff237224 */ /* 0x000fc600078e0a23 */
[C---:B------:R-:W-:Y:S01]  /*8b50*/  ISETP.GT.U32.AND P5, PT, R4.reuse, R31, PT ;  /* 0x0000001f0400720c */ /* 0x040fe20003fa4070 */
[----:B------:R-:W-:Y:S02]  /*8b60*/  IMAD R33, R4, R35, R33 ;  /* 0x0000002304217224 */ /* 0x000fe400078e0221 */
[----:B------:R-:W-:-:S03]  /*8b70*/  @!P0 IMAD.IADD R15, R15, 0x1, -R4 ;  /* 0x000000010f0f8824 */ /* 0x000fc600078e0a04 */
[----:B------:R-:W-:Y:S02]  /*8b80*/  ISETP.GT.U32.AND P0, PT, R4, R33, PT ;  /* 0x000000210400720c */ /* 0x000fe40003f04070 */
[----:B------:R-:W-:-:S05]  /*8b90*/  ISETP.GE.AND P4, PT, R59, RZ, PT ;  /* 0x000000ff3b00720c */ /* 0x000fca0003f86270 */
[--C-:B------:R-:W-:Y:S01]  /*8ba0*/  @!P5 IMAD.IADD R31, R31, 0x1, -R4.reuse ;  /* 0x000000011f1fd824 */ /* 0x100fe200078e0a04 */
[----:B------:R-:W-:Y:S02]  /*8bb0*/  ISETP.GE.AND P5, PT, R49, RZ, PT ;  /* 0x000000ff3100720c */ /* 0x000fe40003fa6270 */
[----:B------:R-:W3:Y:S04]  /*8bc0*/  LDL.LU R49, [R1+0x970] ;  /* 0x0009700001317983 */ /* 0x000ee80000300800 */
[----:B------:R-:W3:Y:S01]  /*8bd0*/  LDL.LU R59, [R1+0x974] ;  /* 0x00097400013b7983 */ /* 0x000ee20000300800 */
[----:B------:R-:W-:-:S05]  /*8be0*/  @!P0 IMAD.IADD R33, R33, 0x1, -R4 ;  /* 0x0000000121218824 */ /* 0x000fca00078e0a04 */
[----:B------:R-:W-:-:S13]  /*8bf0*/  ISETP.GT.U32.AND P3, PT, R4, R33, PT ;  /* 0x000000210400720c */ /* 0x000fda0003f64070 */
[----:B------:R-:W-:Y:S01]  /*8c00*/  @!P3 IMAD.IADD R33, R33, 0x1, -R4 ;  /* 0x000000012121b824 */ /* 0x000fe200078e0a04 */
[----:B------:R-:W-:Y:S02]  /*8c10*/  ISETP.GE.AND P2, PT, R61, RZ, PT ;  /* 0x000000ff3d00720c */ /* 0x000fe40003f46270 */
[----:B--2---:R-:W-:Y:S02]  /*8c20*/  IABS R39, R3 ;  /* 0x0000000300277213 */ /* 0x004fe40000000000 */
[----:B------:R-:W-:Y:S02]  /*8c30*/  ISETP.GE.AND P3, PT, R3, RZ, PT ;  /* 0x000000ff0300720c */ /* 0x000fe40003f66270 */
[----:B------:R-:W2:Y:S04]  /*8c40*/  LDL.LU R3, [R1+0x978] ;  /* 0x0009780001037983 */ /* 0x000ea80000300800 */
[----:B------:R-:W2:Y:S04]  /*8c50*/  LDL.LU R61, [R1+0x97c] ;  /* 0x00097c00013d7983 */ /* 0x000ea80000300800 */
[----:B------:R-:W2:Y:S01]  /*8c60*/  LDL.LU R56, [R1+0x980] ;  /* 0x0009800001387983 */ /* 0x000ea20000300800 */
[----:B------:R-:W-:-:S02]  /*8c70*/  ISETP.GT.U32.AND P1, PT, R4, R32, PT ;  /* 0x000000200400720c */ /* 0x000fc40003f24070 */
[----:B----4-:R-:W-:Y:S01]  /*8c80*/  IABS R35, R55 ;  /* 0x0000003700237213 */ /* 0x010fe20000000000 */
[----:B------:R-:W-:-:S04]  /*8c90*/  IMAD.MOV.U32 R36, RZ, RZ, R39 ;  /* 0x000000ffff247224 */ /* 0x000fc800078e0027 */
[----:B------:R-:W-:-:S06]  /*8ca0*/  IMAD.HI.U32 R39, R0, R35, RZ ;  /* 0x0000002300277227 */ /* 0x000fcc00078e00ff */
[----:B------:R-:W-:-:S05]  /*8cb0*/  @!P1 IMAD.IADD R32, R32, 0x1, -R4 ;  /* 0x0000000120209824 */ /* 0x000fca00078e0a04 */
[----:B------:R-:W-:Y:S01]  /*8cc0*/  ISETP.GT.U32.AND P0, PT, R4, R32, PT ;  /* 0x000000200400720c */ /* 0x000fe20003f04070 */
[----:B------:R-:W-:Y:S01]  /*8cd0*/  IMAD.MOV R39, RZ, RZ, -R39 ;  /* 0x000000ffff277224 */ /* 0x000fe200078e0a27 */
[----:B------:R-:W-:-:S03]  /*8ce0*/  IABS R34, R60 ;  /* 0x0000003c00227213 */ /* 0x000fc60000000000 */
[----:B------:R-:W-:Y:S02]  /*8cf0*/  IMAD R35, R4, R39, R35 ;  /* 0x0000002704237224 */ /* 0x000fe400078e0223 */
[----:B------:R-:W-:-:S06]  /*8d00*/  IMAD.HI.U32 R38, R0, R34, RZ ;  /* 0x0000002200267227 */ /* 0x000fcc00078e00ff */
[----:B------:R-:W-:Y:S01]  /*8d10*/  @!P0 IMAD.IADD R32, R32, 0x1, -R4 ;  /* 0x0000000120208824 */ /* 0x000fe200078e0a04 */
[----:B------:R-:W-:Y:S01]  /*8d20*/  ISETP.GT.U32.AND P0, PT, R4, R35, PT ;  /* 0x000000230400720c */ /* 0x000fe20003f04070 */
[----:B------:R-:W-:Y:S01]  /*8d30*/  IMAD.MOV R38, RZ, RZ, -R38 ;  /* 0x000000ffff267224 */ /* 0x000fe200078e0a26 */
[----:B------:R-:W-:Y:S01]  /*8d40*/  ISETP.GE.AND P1, PT, R60, RZ, PT ;  /* 0x000000ff3c00720c */ /* 0x000fe20003f26270 */
[----:B------:R-:W-:Y:S02]  /*8d50*/  IMAD.MOV.U32 R60, RZ, RZ, R15 ;  /* 0x000000ffff3c7224 */ /* 0x000fe400078e000f */
[----:B------:R-:W-:Y:S01]  /*8d60*/  IMAD R34, R4, R38, R34 ;  /* 0x0000002604227224 */ /* 0x000fe200078e0222 */
[----:B------:R-:W-:Y:S01]  /*8d70*/  IABS R38, R37 ;  /* 0x0000002500267213 */ /* 0x000fe20000000000 */
[----:B------:R-:W-:Y:S02]  /*8d80*/  @!P6 IMAD.MOV R60, RZ, RZ, -R60 ;  /* 0x000000ffff3ce224 */ /* 0x000fe400078e0a3c */
[----:B------:R-:W-:Y:S01]  /*8d90*/  IMAD.HI.U32 R15, R0, R36, RZ ;  /* 0x00000024000f7227 */ /* 0x000fe200078e00ff */
[----:B------:R-:W-:-:S03]  /*8da0*/  ISETP.GT.U32.AND P6, PT, R4, R34, PT ;  /* 0x000000220400720c */ /* 0x000fc60003fc4070 */
[----:B------:R-:W-:Y:S02]  /*8db0*/  @!P0 IMAD.IADD R35, R35, 0x1, -R4 ;  /* 0x0000000123238824 */ /* 0x000fe400078e0a04 */
[----:B------:R-:W-:Y:S02]  /*8dc0*/  IMAD.MOV R39, RZ, RZ, -R15 ;  /* 0x000000ffff277224 */ /* 0x000fe400078e0a0f */
[----:B------:R-:W-:Y:S01]  /*8dd0*/  IMAD.HI.U32 R15, R0, R38, RZ ;  /* 0x00000026000f7227 */ /* 0x000fe200078e00ff */
[----:B------:R-:W-:-:S03]  /*8de0*/  ISETP.GT.U32.AND P0, PT, R4, R35, PT ;  /* 0x000000230400720c */ /* 0x000fc60003f04070 */
[----:B------:R-:W-:Y:S01]  /*8df0*/  IMAD.MOV R15, RZ, RZ, -R15 ;  /* 0x000000ffff0f7224 */ /* 0x000fe200078e0a0f */
[----:B------:R-:W-:Y:S01]  /*8e00*/  IABS R41, R43 ;  /* 0x0000002b00297213 */ /* 0x000fe20000000000 */
[----:B------:R-:W-:Y:S01]  /*8e10*/  IMAD R36, R4, R39, R36 ;  /* 0x0000002704247224 */ /* 0x000fe200078e0224 */
[----:B------:R-:W-:Y:S01]  /*8e20*/  IABS R39, R51 ;  /* 0x0000003300277213 */ /* 0x000fe20000000000 */
[----:B------:R-:W-:Y:S02]  /*8e30*/  @!P6 IMAD.IADD R34, R34, 0x1, -R4 ;  /* 0x000000012222e824 */ /* 0x000fe400078e0a04 */
[----:B------:R-:W-:Y:S01]  /*8e40*/  IMAD R38, R4, R15, R38 ;  /* 0x0000000f04267224 */ /* 0x000fe200078e0226 */
[----:B------:R-:W-:Y:S01]  /*8e50*/  IABS R42, R40 ;  /* 0x00000028002a7213 */ /* 0x000fe20000000000 */
[----:B------:R-:W-:Y:S01]  /*8e60*/  IMAD.HI.U32 R15, R0, R41, RZ ;  /* 0x00000029000f7227 */ /* 0x000fe200078e00ff */
[----:B------:R-:W-:-:S03]  /*8e70*/  ISETP.GT.U32.AND P6, PT, R4, R34, PT ;  /* 0x000000220400720c */ /* 0x000fc60003fc4070 */
[----:B------:R-:W-:Y:S01]  /*8e80*/  @!P0 IMAD.IADD R35, R35, 0x1, -R4 ;  /* 0x0000000123238824 */ /* 0x000fe200078e0a04 */
[----:B------:R-:W-:Y:S01]  /*8e90*/  ISETP.GT.U32.AND P0, PT, R4, R38, PT ;  /* 0x000000260400720c */ /* 0x000fe20003f04070 */
[----:B------:R-:W-:Y:S01]  /*8ea0*/  IMAD.HI.U32 R45, R0, R39, RZ ;  /* 0x00000027002d7227 */ /* 0x000fe200078e00ff */
[----:B------:R-:W-:-:S03]  /*8eb0*/  IABS R44, R57 ;  /* 0x00000039002c7213 */ /* 0x000fc60000000000 */
[----:B------:R-:W-:Y:S02]  /*8ec0*/  IMAD.MOV R15, RZ, RZ, -R15 ;  /* 0x000000ffff0f7224 */ /* 0x000fe400078e0a0f */
[----:B------:R-:W-:-:S04]  /*8ed0*/  IMAD.HI.U32 R46, R0, R42, RZ ;  /* 0x0000002a002e7227 */ /* 0x000fc800078e00ff */
[----:B------:R-:W-:Y:S02]  /*8ee0*/  IMAD.MOV R45, RZ, RZ, -R45 ;  /* 0x000000ffff2d7224 */ /* 0x000fe400078e0a2d */
[C---:B------:R-:W-:Y:S02]  /*8ef0*/  IMAD R41, R4.reuse, R15, R41 ;  /* 0x0000000f04297224 */ /* 0x040fe400078e0229 */
[----:B------:R-:W-:Y:S02]  /*8f00*/  IMAD R39, R4, R45, R39 ;  /* 0x0000002d04277224 */ /* 0x000fe400078e0227 */
[----:B------:R-:W-:Y:S01]  /*8f10*/  IMAD.MOV R15, RZ, RZ, -R46 ;  /* 0x000000ffff0f7224 */ /* 0x000fe200078e0a2e */
[----:B---3--:R-:W-:Y:S01]  /*8f20*/  IABS R46, R58 ;  /* 0x0000003a002e7213 */ /* 0x008fe20000000000 */
[----:B------:R-:W-:-:S04]  /*8f30*/  IMAD.HI.U32 R45, R0, R44, RZ ;  /* 0x0000002c002d7227 */ /* 0x000fc800078e00ff */
[----:B------:R-:W-:Y:S01]  /*8f40*/  @!P6 IMAD.IADD R34, R34, 0x1, -R4 ;  /* 0x000000012222e824 */ /* 0x000fe200078e0a04 */
[C---:B------:R-:W-:Y:S01]  /*8f50*/  ISETP.GT.U32.AND P6, PT, R4.reuse, R36, PT ;  /* 0x000000240400720c */ /* 0x040fe20003fc4070 */
[----:B------:R-:W-:Y:S02]  /*8f60*/  IMAD R42, R4, R15, R42 ;  /* 0x0000000f042a7224 */ /* 0x000fe400078e022a */
[----:B------:R-:W-:Y:S02]  /*8f70*/  @!P0 IMAD.IADD R38, R38, 0x1, -R4 ;  /* 0x0000000126268824 */ /* 0x000fe400078e0a04 */
[----:B------:R-:W-:Y:S02]  /*8f80*/  IMAD.MOV R15, RZ, RZ, -R45 ;  /* 0x000000ffff0f7224 */ /* 0x000fe400078e0a2d */
[----:B------:R-:W-:Y:S01]  /*8f90*/  IMAD.MOV.U32 R45, RZ, RZ, R46 ;  /* 0x000000ffff2d7224 */ /* 0x000fe200078e002e */
[C---:B------:R-:W-:Y:S01]  /*8fa0*/  ISETP.GT.U32.AND P0, PT, R4.reuse, R41, PT ;  /* 0x000000290400720c */ /* 0x040fe20003f04070 */
[----:B------:R-:W-:Y:S01]  /*8fb0*/  @!P2 IMAD.MOV R32, RZ, RZ, -R32 ;  /* 0x000000ffff20a224 */ /* 0x000fe200078e0a20 */
[C---:B------:R-:W-:Y:S01]  /*8fc0*/  ISETP.GT.U32.AND P2, PT, R4.reuse, R38, PT ;  /* 0x000000260400720c */ /* 0x040fe20003f44070 */
[----:B------:R-:W-:-:S02]  /*8fd0*/  IMAD R44, R4, R15, R44 ;  /* 0x0000000f042c7224 */ /* 0x000fc400078e022c */
[----:B------:R-:W-:-:S04]  /*8fe0*/  IMAD.HI.U32 R15, R0, R45, RZ ;  /* 0x0000002d000f7227 */ /* 0x000fc800078e00ff */
[----:B------:R-:W-:Y:S02]  /*8ff0*/  IMAD.MOV R15, RZ, RZ, -R15 ;  /* 0x000000ffff0f7224 */ /* 0x000fe400078e0a0f */
[--C-:B------:R-:W-:Y:S02]  /*9000*/  @!P6 IMAD.IADD R36, R36, 0x1, -R4.reuse ;  /* 0x000000012424e824 */ /* 0x100fe400078e0a04 */
[C---:B------:R-:W-:Y:S02]  /*9010*/  IMAD R45, R4.reuse, R15, R45 ;  /* 0x0000000f042d7224 */ /* 0x040fe400078e022d */
[--C-:B------:R-:W-:Y:S01]  /*9020*/  @!P0 IMAD.IADD R41, R41, 0x1, -R4.reuse ;  /* 0x0000000129298824 */ /* 0x100fe200078e0a04 */
[----:B------:R-:W-:Y:S01]  /*9030*/  ISETP.GT.U32.AND P0, PT, R4, R36, PT ;  /* 0x000000240400720c */ /* 0x000fe20003f04070 */
[----:B------:R-:W-:Y:S01]  /*9040*/  @!P2 IMAD.IADD R38, R38, 0x1, -R4 ;  /* 0x000000012626a824 */ /* 0x000fe200078e0a04 */
[C---:B------:R-:W-:Y:S02]  /*9050*/  ISETP.GT.U32.AND P2, PT, R4.reuse, R45, PT ;  /* 0x0000002d0400720c */ /* 0x040fe40003f44070 */
[----:B------:R-:W-:-:S02]  /*9060*/  ISETP.GT.U32.AND P6, PT, R4, R39, PT ;  /* 0x000000270400720c */ /* 0x000fc40003fc4070 */
[----:B------:R-:W-:Y:S01]  /*9070*/  IABS R46, R59 ;  /* 0x0000003b002e7213 */ /* 0x000fe20000000000 */
[----:B------:R-:W-:Y:S01]  /*9080*/  @!P1 IMAD.MOV R34, RZ, RZ, -R34 ;  /* 0x000000ffff229224 */ /* 0x000fe200078e0a22 */
[----:B------:R-:W-:-:S05]  /*9090*/  ISETP.GT.U32.AND P1, PT, R4, R41, PT ;  /* 0x000000290400720c */ /* 0x000fca0003f24070 */
[--C-:B------:R-:W-:Y:S02]  /*90a0*/  @!P0 IMAD.IADD R36, R36, 0x1, -R4.reuse ;  /* 0x0000000124248824 */ /* 0x100fe400078e0a04 */
[----:B------:R-:W-:Y:S02]  /*90b0*/  @!P2 IMAD.IADD R45, R45, 0x1, -R4 ;  /* 0x000000012d2da824 */ /* 0x000fe400078e0a04 */
[----:B------:R-:W-:Y:S02]  /*90c0*/  @!P3 IMAD.MOV R36, RZ, RZ, -R36 ;  /* 0x000000ffff24b224 */ /* 0x000fe400078e0a24 */
[----:B------:R-:W-:Y:S01]  /*90d0*/  IMAD.HI.U32 R15, R0, R46, RZ ;  /* 0x0000002e000f7227 */ /* 0x000fe200078e00ff */
[----:B------:R-:W-:-:S03]  /*90e0*/  ISETP.GT.U32.AND P3, PT, R4, R45, PT ;  /* 0x0000002d0400720c */ /* 0x000fc60003f64070 */
[----:B------:R-:W-:Y:S01]  /*90f0*/  @!P6 IMAD.IADD R39, R39, 0x1, -R4 ;  /* 0x000000012727e824 */ /* 0x000fe200078e0a04 */
[C---:B------:R-:W-:Y:S01]  /*9100*/  ISETP.GT.U32.AND P6, PT, R4.reuse, R42, PT ;  /* 0x0000002a0400720c */ /* 0x040fe20003fc4070 */
[----:B------:R-:W-:Y:S02]  /*9110*/  IMAD.MOV R15, RZ, RZ, -R15 ;  /* 0x000000ffff0f7224 */ /* 0x000fe400078e0a0f */
[----:B------:R-:W-:Y:S02]  /*9120*/  @!P4 IMAD.MOV R31, RZ, RZ, -R31 ;  /* 0x000000ffff1fc224 */ /* 0x000fe400078e0a1f */
[C---:B------:R-:W-:Y:S01]  /*9130*/  IMAD R46, R4.reuse, R15, R46 ;  /* 0x0000000f042e7224 */ /* 0x040fe200078e022e */
[----:B------:R-:W-:Y:S01]  /*9140*/  ISETP.GE.AND P4, PT, R55, RZ, PT ;  /* 0x000000ff3700720c */ /* 0x000fe20003f86270 */
[----:B------:R-:W-:Y:S01]  /*9150*/  @!P5 IMAD.MOV R33, RZ, RZ, -R33 ;  /* 0x000000ffff21d224 */ /* 0x000fe200078e0a21 */
[----:B------:R-:W-:Y:S01]  /*9160*/  IABS R55, R49 ;  /* 0x0000003100377213 */ /* 0x000fe20000000000 */
[--C-:B------:R-:W-:Y:S01]  /*9170*/  @!P1 IMAD.IADD R41, R41, 0x1, -R4.reuse ;  /* 0x0000000129299824 */ /* 0x100fe200078e0a04 */
[C---:B------:R-:W-:Y:S01]  /*9180*/  ISETP.GT.U32.AND P5, PT, R4.reuse, R39, PT ;  /* 0x000000270400720c */ /* 0x040fe20003fa4070 */
[----:B------:R-:W-:Y:S01]  /*9190*/  @!P3 IMAD.IADD R45, R45, 0x1, -R4 ;  /* 0x000000012d2db824 */ /* 0x000fe200078e0a04 */
[----:B------:R-:W-:-:S02]  /*91a0*/  ISETP.GT.U32.AND P1, PT, R4, R46, PT ;  /* 0x0000002e0400720c */ /* 0x000fc40003f24070 */
[----:B------:R-:W-:Y:S02]  /*91b0*/  ISETP.GE.AND P3, PT, R49, RZ, PT ;  /* 0x000000ff3100720c */ /* 0x000fe40003f66270 */
[----:B------:R-:W0:Y:S01]  /*91c0*/  S2R R49, SR_TID.X ;  /* 0x0000000000317919 */ /* 0x000e220000002100 */
[----:B------:R-:W-:Y:S01]  /*91d0*/  IMAD.HI.U32 R48, R0, R55, RZ ;  /* 0x0000003700307227 */ /* 0x000fe200078e00ff */
[----:B------:R-:W-:Y:S02]  /*91e0*/  ISETP.GE.AND P2, PT, R51, RZ, PT ;  /* 0x000000ff3300720c */ /* 0x000fe40003f46270 */
[----:B------:R-:W-:Y:S01]  /*91f0*/  ISETP.GT.U32.AND P0, PT, R4, R44, PT ;  /* 0x0000002c0400720c */ /* 0x000fe20003f04070 */
[----:B------:R-:W-:Y:S01]  /*9200*/  @!P6 IMAD.IADD R42, R42, 0x1, -R4 ;  /* 0x000000012a2ae824 */ /* 0x000fe200078e0a04 */
[----:B------:R-:W3:Y:S01]  /*9210*/  LDL.LU R51, [R1+0x157c] ;  /* 0x00157c0001337983 */ /* 0x000ee20000300800 */
[----:B------:R-:W-:-:S03]  /*9220*/  IMAD.MOV R48, RZ, RZ, -R48 ;  /* 0x000000ffff307224 */ /* 0x000fc600078e0a30 */
[C---:B------:R-:W-:Y:S01]  /*9230*/  ISETP.GT.U32.AND P6, PT, R4.reuse, R42, PT ;  /* 0x0000002a0400720c */ /* 0x040fe20003fc4070 */
[----:B------:R-:W-:Y:S02]  /*9240*/  IMAD R55, R4, R48, R55 ;  /* 0x0000003004377224 */ /* 0x000fe400078e0237 */
[--C-:B------:R-:W-:Y:S02]  /*9250*/  @!P5 IMAD.IADD R39, R39, 0x1, -R4.reuse ;  /* 0x000000012727d824 */ /* 0x100fe400078e0a04 */
[----:B------:R-:W-:Y:S02]  /*9260*/  @!P1 IMAD.IADD R46, R46, 0x1, -R4 ;  /* 0x000000012e2e9824 */ /* 0x000fe400078e0a04 */
[----:B------:R-:W-:-:S03]  /*9270*/  @!P2 IMAD.MOV R39, RZ, RZ, -R39 ;  /* 0x000000ffff27a224 */ /* 0x000fc600078e0a27 */
[----:B------:R-:W-:-:S03]  /*9280*/  ISETP.GT.U32.AND P2, PT, R4, R46, PT ;  /* 0x0000002e0400720c */ /* 0x000fc60003f44070 */
[--C-:B------:R-:W-:Y:S01]  /*9290*/  @!P6 IMAD.IADD R42, R42, 0x1, -R4.reuse ;  /* 0x000000012a2ae824 */ /* 0x100fe200078e0a04 */
[----:B------:R-:W-:Y:S02]  /*92a0*/  ISETP.GE.AND P6, PT, R37, RZ, PT ;  /* 0x000000ff2500720c */ /* 0x000fe40003fc6270 */
[----:B------:R-:W-:Y:S01]  /*92b0*/  ISETP.GT.U32.AND P5, PT, R4, R55, PT ;  /* 0x000000370400720c */ /* 0x000fe20003fa4070 */
[----:B------:R-:W-:-:S06]  /*92c0*/  @!P0 IMAD.IADD R44, R44, 0x1, -R4 ;  /* 0x000000012c2c8824 */ /* 0x000fcc00078e0a04 */
[----:B------:R-:W-:Y:S01]  /*92d0*/  @!P2 IMAD.IADD R46, R46, 0x1, -R4 ;  /* 0x000000012e2ea824 */ /* 0x000fe200078e0a04 */
[----:B------:R-:W-:Y:S02]  /*92e0*/  ISETP.GE.AND P2, PT, R59, RZ, PT ;  /* 0x000000ff3b00720c */ /* 0x000fe40003f46270 */
[----:B0-----:R-:W-:Y:S01]  /*92f0*/  LOP3.LUT R59, R49, 0x3, RZ, 0xc0, !PT ;  /* 0x00000003313b7812 */ /* 0x001fe200078ec0ff */
[----:B------:R-:W-:Y:S01]  /*9300*/  @!P6 IMAD.MOV R38, RZ, RZ, -R38 ;  /* 0x000000ffff26e224 */ /* 0x000fe200078e0a26 */
[----:B------:R-:W-:Y:S01]  /*9310*/  ISETP.GE.AND P6, PT, R57, RZ, PT ;  /* 0x000000ff3900720c */ /* 0x000fe20003fc6270 */
[----:B------:R-:W-:Y:S01]  /*9320*/  @!P5 IMAD.IADD R55, R55, 0x1, -R4 ;  /* 0x000000013737d824 */ /* 0x000fe200078e0a04 */
[----:B------:R-:W-:Y:S01]  /*9330*/  ISETP.GE.AND P5, PT, R43, RZ, PT ;  /* 0x000000ff2b00720c */ /* 0x000fe20003fa6270 */
[----:B------:R-:W-:Y:S01]  /*9340*/  IMAD.SHL.U32 R57, R59, 0x20, RZ ;  /* 0x000000203b397824 */ /* 0x000fe200078e00ff */
[----:B------:R-:W-:Y:S01]  /*9350*/  ISETP.GE.AND P1, PT, R40, RZ, PT ;  /* 0x000000ff2800720c */ /* 0x000fe20003f26270 */
[----:B------:R-:W-:Y:S01]  /*9360*/  @!P4 IMAD.MOV R35, RZ, RZ, -R35 ;  /* 0x000000ffff23c224 */ /* 0x000fe200078e0a23 */
[----:B------:R-:W-:Y:S01]  /*9370*/  ISETP.GT.U32.AND P4, PT, R4, R55, PT ;  /* 0x000000370400720c */ /* 0x000fe20003f84070 */
[----:B------:R-:W4:Y:S08]  /*9380*/  LDL.LU R43, [R1+0x1578] ;  /* 0x00157800012b7983 */ /* 0x000f300000300800 */
[----:B------:R-:W-:Y:S01]  /*9390*/  @!P5 IMAD.MOV R41, RZ, RZ, -R41 ;  /* 0x000000ffff29d224 */ /* 0x000fe200078e0a29 */
[----:B------:R-:W3:Y:S01]  /*93a0*/  LDL.LU R40, [R1+0x1574] ;  /* 0x0015740001287983 */ /* 0x000ee20000300800 */
[----:B------:R-:W-:-:S02]  /*93b0*/  @!P1 IMAD.MOV R42, RZ, RZ, -R42 ;  /* 0x000000ffff2a9224 */ /* 0x000fc400078e0a2a */
[----:B------:R-:W-:Y:S02]  /*93c0*/  @!P4 IMAD.IADD R55, R55, 0x1, -R4 ;  /* 0x000000013737c824 */ /* 0x000fe400078e0a04 */
[----:B------:R-:W-:Y:S01]  /*93d0*/  IMAD.SHL.U32 R59, R59, 0x200, RZ ;  /* 0x000002003b3b7824 */ /* 0x000fe200078e00ff */
[----:B--2---:R-:W-:-:S05]  /*93e0*/  IABS R47, R3 ;  /* 0x00000003002f7213 */ /* 0x004fca0000000000 */
[----:B------:R-:W-:-:S04]  /*93f0*/  IMAD.HI.U32 R48, R0, R47, RZ ;  /* 0x0000002f00307227 */ /* 0x000fc800078e00ff */
[----:B------:R-:W-:Y:S01]  /*9400*/  IMAD.MOV R48, RZ, RZ, -R48 ;  /* 0x000000ffff307224 */ /* 0x000fe200078e0a30 */
[----:B------:R-:W-:-:S03]  /*9410*/  IABS R15, R61 ;  /* 0x0000003d000f7213 */ /* 0x000fc60000000000 */
[----:B------:R-:W-:Y:S01]  /*9420*/  IMAD R47, R4, R48, R47 ;  /* 0x00000030042f7224 */ /* 0x000fe200078e022f */
[----:B------:R-:W-:Y:S01]  /*9430*/  IABS R48, R56 ;  /* 0x0000003800307213 */ /* 0x000fe20000000000 */
[----:B------:R-:W-:-:S04]  /*9440*/  IMAD.HI.U32 R37, R0, R15, RZ ;  /* 0x0000000f00257227 */ /* 0x000fc800078e00ff */
[----:B------:R-:W-:-:S04]  /*9450*/  IMAD.HI.U32 R0, R0, R48, RZ ;  /* 0x0000003000007227 */ /* 0x000fc800078e00ff */
[----:B------:R-:W-:Y:S01]  /*9460*/  IMAD.MOV R0, RZ, RZ, -R0 ;  /* 0x000000ffff007224 */ /* 0x000fe200078e0a00 */
[----:B------:R-:W-:-:S03]  /*9470*/  ISETP.GT.U32.AND P0, PT, R4, R47, PT ;  /* 0x0000002f0400720c */ /* 0x000fc60003f04070 */
[----:B------:R-:W-:Y:S01]  /*9480*/  IMAD R48, R4, R0, R48 ;  /* 0x0000000004307224 */ /* 0x000fe200078e0230 */
[----:B------:R-:W-:-:S04]  /*9490*/  SHF.R.S32.HI R0, RZ, 0x2, R49 ;  /* 0x00000002ff007819 */ /* 0x000fc80000011431 */
[----:B------:R-:W-:-:S04]  /*94a0*/  SGXT R0, R0, 0x1 ;  /* 0x000000010000781a */ /* 0x000fc80000000200 */
[----:B------:R-:W-:Y:S02]  /*94b0*/  LOP3.LUT R0, R57, 0x90, R0, 0xf8, !PT ;  /* 0x0000009039007812 */ /* 0x000fe400078ef800 */
[----:B------:R-:W0:Y:S01]  /*94c0*/  LDC R57, c[0x0][0x230] ;  /* 0x00008c00ff397b82 */ /* 0x000e220000000800 */
[----:B------:R-:W-:Y:S02]  /*94d0*/  IMAD.MOV R37, RZ, RZ, -R37 ;  /* 0x000000ffff257224 */ /* 0x000fe400078e0a25 */
[----:B------:R-:W-:Y:S02]  /*94e0*/  @!P0 IMAD.IADD R47, R47, 0x1, -R4 ;  /* 0x000000012f2f8824 */ /* 0x000fe400078e0a04 */
[C---:B------:R-:W-:Y:S01]  /*94f0*/  IMAD R15, R4.reuse, R37, R15 ;  /* 0x00000025040f7224 */ /* 0x040fe200078e020f */
[C---:B------:R-:W-:Y:S01]  /*9500*/  ISETP.GT.U32.AND P0, PT, R4.reuse, R44, PT ;  /* 0x0000002c0400720c */ /* 0x040fe20003f04070 */
[----:B------:R-:W2:Y:S01]  /*9510*/  LDL.LU R37, [R1+0x1570] ;  /* 0x0015700001257983 */ /* 0x000ea20000300800 */
[----:B------:R-:W-:-:S02]  /*9520*/  ISETP.GT.U32.AND P5, PT, R4, R47, PT ;  /* 0x0000002f0400720c */ /* 0x000fc40003fa4070 */
[C---:B------:R-:W-:Y:S02]  /*9530*/  ISETP.GT.U32.AND P1, PT, R4.reuse, R15, PT ;  /* 0x0000000f0400720c */ /* 0x040fe40003f24070 */
[----:B------:R-:W-:-:S09]  /*9540*/  ISETP.GT.U32.AND P4, PT, R4, R48, PT ;  /* 0x000000300400720c */ /* 0x000fd20003f84070 */
[--C-:B------:R-:W-:Y:S01]  /*9550*/  @!P5 IMAD.IADD R47, R47, 0x1, -R4.reuse ;  /* 0x000000012f2fd824 */ /* 0x100fe200078e0a04 */
[----:B------:R-:W-:Y:S01]  /*9560*/  ISETP.GE.AND P5, PT, R3, RZ, PT ;  /* 0x000000ff0300720c */ /* 0x000fe20003fa6270 */
[----:B------:R-:W-:Y:S02]  /*9570*/  IMAD.SHL.U32 R3, R49, 0x2, RZ ;  /* 0x0000000231037824 */ /* 0x000fe400078e00ff */
[----:B0-----:R-:W-:Y:S02]  /*9580*/  VIADD R57, R57, 0x1f ;  /* 0x0000001f39397836 */ /* 0x001fe40000000000 */
[--C-:B------:R-:W-:Y:S01]  /*9590*/  @!P1 IMAD.IADD R15, R15, 0x1, -R4.reuse ;  /* 0x000000010f0f9824 */ /* 0x100fe200078e0a04 */
[----:B------:R-:W-:Y:S02]  /*95a0*/  LOP3.LUT R3, R0, 0x10, R3, 0x78, !PT ;  /* 0x0000001000037812 */ /* 0x000fe400078e7803 */
[----:B------:R-:W-:Y:S02]  /*95b0*/  SHF.R.S32.HI R0, RZ, 0x1f, R57 ;  /* 0x0000001fff007819 */ /* 0x000fe40000011439 */
[----:B------:R-:W-:Y:S01]  /*95c0*/  ISETP.GT.U32.AND P1, PT, R4, R15, PT ;  /* 0x0000000f0400720c */ /* 0x000fe20003f24070 */
[----:B------:R-:W-:Y:S01]  /*95d0*/  @!P0 IMAD.IADD R44, R44, 0x1, -R4 ;  /* 0x000000012c2c8824 */ /* 0x000fe200078e0a04 */
[----:B------:R-:W-:-:S02]  /*95e0*/  LEA.HI R0, R0, R57, RZ, 0x5 ;  /* 0x0000003900007211 */ /* 0x000fc400078f28ff */
[----:B------:R-:W-:Y:S01]  /*95f0*/  LOP3.LUT R0, R49, 0x3, RZ, 0xc0, !PT ;  /* 0x0000000331007812 */ /* 0x000fe200078ec0ff */
[--C-:B------:R-:W-:Y:S01]  /*9600*/  @!P4 IMAD.IADD R48, R48, 0x1, -R4.reuse ;  /* 0x000000013030c824 */ /* 0x100fe200078e0a04 */
[----:B------:R-:W-:Y:S02]  /*9610*/  ISETP.GE.AND P0, PT, R58, RZ, PT ;  /* 0x000000ff3a00720c */ /* 0x000fe40003f06270 */
[----:B------:R-:W-:Y:S02]  /*9620*/  SHF.R.U32.HI R58, RZ, 0x2, R49 ;  /* 0x00000002ff3a7819 */ /* 0x000fe40000011631 */
[----:B------:R-:W-:Y:S01]  /*9630*/  ISETP.GE.AND P4, PT, R61, RZ, PT ;  /* 0x000000ff3d00720c */ /* 0x000fe20003f86270 */
[----:B------:R-:W-:Y:S01]  /*9640*/  IMAD.SHL.U32 R61, R49, 0x10, RZ ;  /* 0x00000010313d7824 */ /* 0x000fe200078e00ff */
[----:B------:R-:W-:Y:S01]  /*9650*/  SGXT.U32 R58, R58, 0x3 ;  /* 0x000000033a3a781a */ /* 0x000fe20000000000 */
[----:B------:R-:W-:Y:S02]  /*9660*/  IMAD.SHL.U32 R0, R0, 0x20, RZ ;  /* 0x0000002000007824 */ /* 0x000fe400078e00ff */
[----:B------:R-:W-:Y:S01]  /*9670*/  @!P1 IMAD.IADD R15, R15, 0x1, -R4 ;  /* 0x000000010f0f9824 */ /* 0x000fe200078e0a04 */
[----:B------:R-:W-:-:S02]  /*9680*/  LOP3.LUT R61, R61, 0x100, RZ, 0xc0, !PT ;  /* 0x000001003d3d7812 */ /* 0x000fc400078ec0ff */
[----:B------:R-:W-:Y:S02]  /*9690*/  ISETP.GE.AND P1, PT, R56, RZ, PT ;  /* 0x000000ff3800720c */ /* 0x000fe40003f26270 */
[----:B------:R-:W-:Y:S01]  /*96a0*/  LOP3.LUT R0, R0, R59, R58, 0xfe, !PT ;  /* 0x0000003b00007212 */ /* 0x000fe200078efe3a */
[----:B------:R-:W4:Y:S01]  /*96b0*/  LDL.LU R56, [R1+0x156c] ;  /* 0x00156c0001387983 */ /* 0x000f220000300800 */
[----:B------:R-:W-:-:S03]  /*96c0*/  IADD3 R3, R3, UR4, R61 ;  /* 0x0000000403037c10 */ /* 0x000fc6000fffe03d */
[----:B------:R-:W3:Y:S04]  /*96d0*/  LDL.LU R57, [R1+0x1568] ;  /* 0x0015680001397983 */ /* 0x000ee80000300800 */
[----:B------:R-:W2:Y:S04]  /*96e0*/  LDL.LU R58, [R1+0x1564] ;  /* 0x00156400013a7983 */ /* 0x000ea80000300800 */
[----:B------:R-:W4:Y:S04]  /*96f0*/  LDL.LU R59, [R1+0x1560] ;  /* 0x00156000013b7983 */ /* 0x000f280000300800 */
[----:B------:R0:W-:Y:S04]  /*9700*/  STL [R1+0x1498], R0 ;  /* 0x0014980001007387 */ /* 0x0001e80000100800 */
[----:B0-----:R-:W3:Y:S04]  /*9710*/  LDL.LU R0, [R1] ;  /* 0x0000000001007983 */ /* 0x001ee80000300800 */
[----:B------:R-:W2:Y:S04]  /*9720*/  LDL.LU R61, [R1+0x155c] ;  /* 0x00155c00013d7983 */ /* 0x000ea80000300800 */
[----:B------:R0:W-:Y:S04]  /*9730*/  STL [R1+0x840], R3 ;  /* 0x0008400301007387 */ /* 0x0001e80000100800 */
[----:B0-----:R-:W4:Y:S01]  /*9740*/  LDL.LU R3, [R1+0x1558] ;  /* 0x0015580001037983 */ /* 0x001f220000300800 */
[----:B------:R-:W-:Y:S01]  /*9750*/  @!P6 IMAD.MOV R44, RZ, RZ, -R44 ;  /* 0x000000ffff2ce224 */ /* 0x000fe200078e0a2c */
[----:B------:R-:W-:-:S02]  /*9760*/  ISETP.GT.U32.AND P6, PT, R4, R48, PT ;  /* 0x000000300400720c */ /* 0x000fc40003fc4070 */
[----:B------:R-:W-:Y:S01]  /*9770*/  LOP3.LUT R49, R49, 0x1f, RZ, 0xc0, !PT ;  /* 0x0000001f31317812 */ /* 0x000fe200078ec0ff */
[----:B------:R-:W-:-:S04]  /*9780*/  @!P0 IMAD.MOV R45, RZ, RZ, -R45 ;  /* 0x000000ffff2d8224 */ /* 0x000fc800078e0a2d */
[----:B------:R-:W-:-:S06]  /*9790*/  IMAD R49, R49, UR5, RZ ;  /* 0x0000000531317c24 */ /* 0x000fcc000f8e02ff */
[----:B------:R-:W-:Y:S01]  /*97a0*/  @!P6 IMAD.IADD R48, R48, 0x1, -R4 ;  /* 0x000000013030e824 */ /* 0x000fe200078e0a04 */
[----:B------:R0:W-:Y:S01]  /*97b0*/  STL [R1+0x1d0], R49 ;  /* 0x0001d03101007387 */ /* 0x0001e20000100800 */
[----:B----4-:R-:W-:Y:S02]  /*97c0*/  ISETP.NE.AND P0, PT, R3, RZ, PT ;  /* 0x000000ff0300720c */ /* 0x010fe40003f05270 */
[----:B------:R-:W-:Y:S02]  /*97d0*/  LOP3.LUT R4, RZ, R3, RZ, 0x33, !PT ;  /* 0x00000003ff047212 */ /* 0x000fe400078e33ff */
[----:B------:R-:W-:Y:S01]  /*97e0*/  IADD3 R3, P6, R49, UR6, RZ ;  /* 0x0000000631037c10 */ /* 0x000fe2000ffde0ff */
[----:B------:R-:W-:Y:S01]  /*97f0*/  ULDC UR6, c[0x0][0x240] ;  /* 0x0000900000067ab9 */ /* 0x000fe20000000800 */
[----:B0-----:R-:W4:Y:S04]  /*9800*/  LDL.LU R49, [R1+0x1554] ;  /* 0x0015540001317983 */ /* 0x001f280000300800 */
[----:B------:R0:W-:Y:S04]  /*9810*/  STL [R1+0x14d8], R3 ;  /* 0x0014d80301007387 */ /* 0x0001e80000100800 */
[----:B0-----:R-:W2:Y:S01]  /*9820*/  LDL.LU R3, [R1+0x4] ;  /* 0x0000040001037983 */ /* 0x001ea20000300800 */
[----:B----4-:R-:W-:-:S05]  /*9830*/  SEL R49, R4, R49, !P0 ;  /* 0x0000003104317207 */ /* 0x010fca0004000000 */
[----:B------:R0:W-:Y:S04]  /*9840*/  STL [R1+0x1cc], R49 ;  /* 0x0001cc3101007387 */ /* 0x0001e80000100800 */
[----:B0-----:R-:W4:Y:S01]  /*9850*/  LDL.LU R49, [R1+0xc] ;  /* 0x00000c0001317983 */ /* 0x001f220000300800 */
[C---:B---3--:R-:W-:Y:S02]  /*9860*/  SEL R0, R4.reuse, R0, !P0 ;  /* 0x0000000004007207 */ /* 0x048fe40004000000 */
[C---:B------:R-:W-:Y:S02]  /*9870*/  SEL R57, R4.reuse, R57, !P0 ;  /* 0x0000003904397207 */ /* 0x040fe40004000000 */
[C---:B------:R-:W-:Y:S02]  /*9880*/  SEL R2, R4.reuse, R2, !P0 ;  /* 0x0000000204027207 */ /* 0x040fe40004000000 */
[----:B----4-:R-:W-:-:S05]  /*9890*/  SEL R49, R4, R49, !P0 ;  /* 0x0000003104317207 */ /* 0x010fca0004000000 */
[----:B------:R2:W-:Y:S02]  /*98a0*/  STL [R1+0x154], R49 ;  /* 0x0001543101007387 */ /* 0x0005e40000100800 */
[C---:B--2---:R-:W-:Y:S02]  /*98b0*/  SEL R49, R4.reuse, R3, !P0 ;  /* 0x0000000304317207 */ /* 0x044fe40004000000 */
[----:B------:R-:W-:-:S03]  /*98c0*/  SEL R3, R4, R61, !P0 ;  /* 0x0000003d04037207 */ /* 0x000fc60004000000 */
[----:B------:R-:W-:Y:S04]  /*98d0*/  STL [R1+0x150], R49 ;  /* 0x0001503101007387 */ /* 0x000fe80000100800 */
[----:B------:R0:W-:Y:S04]  /*98e0*/  STL [R1+0x14c], R0 ;  /* 0x00014c0001007387 */ /* 0x0001e80000100800 */
[----:B------:R1:W-:Y:S01]  /*98f0*/  STL [R1+0x148], R3 ;  /* 0x0001480301007387 */ /* 0x0003e20000100800 */
[C---:B0-----:R-:W-:Y:S02]  /*9900*/  SEL R0, R4.reuse, R58, !P0 ;  /* 0x0000003a04007207 */ /* 0x041fe40004000000 */
[----:B-1----:R-:W-:-:S03]  /*9910*/  SEL R3, R4, R56, !P0 ;  /* 0x0000003804037207 */ /* 0x002fc60004000000 */
[----:B------:R0:W-:Y:S04]  /*9920*/  STL [R1+0x144], R0 ;  /* 0x0001440001007387 */ /* 0x0001e80000100800 */
[----:B------:R-:W-:Y:S01]  /*9930*/  STL [R1+0x140], R57 ;  /* 0x0001403901007387 */ /* 0x000fe20000100800 */
[----:B0-----:R-:W-:-:S03]  /*9940*/  SEL R0, R4, R37, !P0 ;  /* 0x0000002504007207 */ /* 0x001fc60004000000 */
[----:B------:R0:W-:Y:S01]  /*9950*/  STL [R1+0x13c], R3 ;  /* 0x00013c0301007387 */ /* 0x0001e20000100800 */
[----:B------:R-:W-:-:S03]  /*9960*/  SEL R37, R4, R40, !P0 ;  /* 0x0000002804257207 */ /* 0x000fc60004000000 */
[----:B------:R1:W-:Y:S01]  /*9970*/  STL [R1+0x138], R0 ;  /* 0x0001380001007387 */ /* 0x0003e20000100800 */
[----:B0-----:R-:W-:-:S03]  /*9980*/  SEL R3, R4, R43, !P0 ;  /* 0x0000002b04037207 */ /* 0x001fc60004000000 */
[----:B------:R0:W-:Y:S01]  /*9990*/  STL [R1+0x134], R37 ;  /* 0x0001342501007387 */ /* 0x0001e20000100800 */
[----:B-1----:R-:W-:-:S03]  /*99a0*/  SEL R0, R4, R51, !P0 ;  /* 0x0000003304007207 */ /* 0x002fc60004000000 */
[----:B------:R1:W-:Y:S04]  /*99b0*/  STL [R1+0x130], R3 ;  /* 0x0001300301007387 */ /* 0x0003e80000100800 */
[----:B------:R2:W-:Y:S01]  /*99c0*/  STL [R1+0x12c], R0 ;  /* 0x00012c0001007387 */ /* 0x0005e20000100800 */
[C---:B0-----:R-:W-:Y:S02]  /*99d0*/  SEL R37, R4.reuse, R52, !P0 ;  /* 0x0000003404257207 */ /* 0x041fe40004000000 */
[----:B-1----:R-:W-:-:S03]  /*99e0*/  SEL R3, R4, R53, !P0 ;  /* 0x0000003504037207 */ /* 0x002fc60004000000 */
[----:B------:R-:W-:Y:S01]  /*99f0*/  STL [R1+0x128], R37 ;  /* 0x0001282501007387 */ /* 0x000fe20000100800 */
[----:B--2---:R-:W-:-:S03]  /*9a00*/  SEL R0, R4, R54, !P0 ;  /* 0x0000003604007207 */ /* 0x004fc60004000000 */
[----:B------:R0:W-:Y:S04]  /*9a10*/  STL [R1+0x124], R3 ;  /* 0x0001240301007387 */ /* 0x0001e80000100800 */
        /* <DEDUP_REMOVED lines=8> */
[----:B------:R0:W-:Y:S01]  /*9aa0*/  STL [R1+0x10c], R2 ;  /* 0x00010c0201007387 */ /* 0x0001e20000100800 */
[----:B--2---:R-:W-:-:S03]  /*9ab0*/  SEL R0, R4, R9, !P0 ;  /* 0x0000000904007207 */ /* 0x004fc60004000000 */
[----:B------:R-:W-:Y:S04]  /*9ac0*/  STL [R1+0x108], R3 ;  /* 0x0001080301007387 */ /* 0x000fe80000100800 */
[----:B------:R-:W2:Y:S01]  /*9ad0*/  LDL.LU R40, [R1+0x164] ;  /* 0x0001640001287983 */ /* 0x000ea20000300800 */
[----:B0-----:R-:W-:-:S03]  /*9ae0*/  SEL R2, R4, R10, !P0 ;  /* 0x0000000a04027207 */ /* 0x001fc60004000000 */
[----:B------:R0:W-:Y:S04]  /*9af0*/  STL [R1+0x104], R0 ;  /* 0x0001040001007387 */ /* 0x0001e80000100800 */
[----:B------:R1:W-:Y:S04]  /*9b00*/  STL [R1+0x100], R2 ;  /* 0x0001000201007387 */ /* 0x0003e80000100800 */
[----:B------:R-:W3:Y:S01]  /*9b10*/  LDL.LU R37, [R1+0x168] ;  /* 0x0001680001257983 */ /* 0x000ee20000300800 */
[----:B0-----:R-:W-:-:S03]  /*9b20*/  SEL R0, R4, R11, !P0 ;  /* 0x0000000b04007207 */ /* 0x001fc60004000000 */
[----:B------:R-:W4:Y:S01]  /*9b30*/  LDL.LU R57, [R1+0x16c] ;  /* 0x00016c0001397983 */ /* 0x000f220000300800 */
[----:B-1----:R-:W-:-:S03]  /*9b40*/  SEL R2, R4, R12, !P0 ;  /* 0x0000000c04027207 */ /* 0x002fc60004000000 */
[----:B------:R0:W-:Y:S04]  /*9b50*/  STL [R1+0xfc], R0 ;  /* 0x0000fc0001007387 */ /* 0x0001e80000100800 */
[----:B------:R-:W4:Y:S04]  /*9b60*/  LDL.LU R54, [R1+0x174] ;  /* 0x0001740001367983 */ /* 0x000f280000300800 */
[----:B------:R-:W-:Y:S01]  /*9b70*/  STL [R1+0xf8], R2 ;  /* 0x0000f80201007387 */ /* 0x000fe20000100800 */
[----:B0-----:R-:W-:-:S03]  /*9b80*/  SEL R0, R4, R13, !P0 ;  /* 0x0000000d04007207 */ /* 0x001fc60004000000 */
[----:B------:R-:W4:Y:S04]  /*9b90*/  LDL.LU R53, [R1+0x17c] ;  /* 0x00017c0001357983 */ /* 0x000f280000300800 */
[----:B------:R0:W-:Y:S04]  /*9ba0*/  STL [R1+0xf4], R0 ;  /* 0x0000f40001007387 */ /* 0x0001e80000100800 */
[----:B------:R-:W4:Y:S04]  /*9bb0*/  LDL.LU R3, [R1+0x180] ;  /* 0x0001800001037983 */ /* 0x000f280000300800 */
[----:B------:R-:W4:Y:S01]  /*9bc0*/  LDL.LU R52, [R1+0x190] ;  /* 0x0001900001347983 */ /* 0x000f220000300800 */
[----:B0-----:R-:W-:-:S03]  /*9bd0*/  SEL R0, R4, R14, !P0 ;  /* 0x0000000e04007207 */ /* 0x001fc60004000000 */
[----:B------:R-:W4:Y:S01]  /*9be0*/  LDL.LU R61, [R1+0x194] ;  /* 0x00019400013d7983 */ /* 0x000f220000300800 */
[----:B------:R-:W-:-:S03]  /*9bf0*/  SEL R49, R4, R59, !P0 ;  /* 0x0000003b04317207 */ /* 0x000fc60004000000 */
[----:B------:R0:W-:Y:S01]  /*9c00*/  STL [R1+0xf0], R0 ;  /* 0x0000f00001007387 */ /* 0x0001e20000100800 */
[----:B------:R-:W-:-:S03]  /*9c10*/  SEL R2, R4, R17, !P0 ;  /* 0x0000001104027207 */ /* 0x000fc60004000000 */
[----:B------:R-:W4:Y:S01]  /*9c20*/  LDL.LU R59, [R1+0x184] ;  /* 0x00018400013b7983 */ /* 0x000f220000300800 */
[----:B0-----:R-:W-:-:S05]  /*9c30*/  SEL R0, R4, R16, !P0 ;  /* 0x0000001004007207 */ /* 0x001fca0004000000 */
[----:B------:R0:W-:Y:S04]  /*9c40*/  STL [R1+0xec], R0 ;  /* 0x0000ec0001007387 */ /* 0x0001e80000100800 */
[----:B------:R-:W-:Y:S04]  /*9c50*/  STL [R1+0xdc], R2 ;  /* 0x0000dc0201007387 */ /* 0x000fe80000100800 */
[----:B------:R-:W4:Y:S01]  /*9c60*/  LDL.LU R58, [R1+0x19c] ;  /* 0x00019c00013a7983 */ /* 0x000f220000300800 */
[----:B0-----:R-:W-:-:S05]  /*9c70*/  SEL R0, R4, R18, !P0 ;  /* 0x0000001204007207 */ /* 0x001fca0004000000 */
[----:B------:R0:W-:Y:S04]  /*9c80*/  STL [R1+0xc8], R0 ;  /* 0x0000c80001007387 */ /* 0x0001e80000100800 */
[----:B0-----:R-:W4:Y:S01]  /*9c90*/  LDL.LU R0, [R1+0x188] ;  /* 0x0001880001007983 */ /* 0x001f220000300800 */
[C---:B------:R-:W-:Y:S02]  /*9ca0*/  SEL R5, R4.reuse, R19, !P0 ;  /* 0x0000001304057207 */ /* 0x040fe40004000000 */
[C---:B------:R-:W-:Y:S02]  /*9cb0*/  SEL R2, R4.reuse, R20, !P0 ;  /* 0x0000001404027207 */ /* 0x040fe40004000000 */
[C---:B------:R-:W-:Y:S01]  /*9cc0*/  SEL R6, R4.reuse, R22, !P0 ;  /* 0x0000001604067207 */ /* 0x040fe20004000000 */
[----:B------:R0:W-:Y:S04]  /*9cd0*/  STL [R1+0xc0], R5 ;  /* 0x0000c00501007387 */ /* 0x0001e80000100800 */
[----:B------:R1:W-:Y:S04]  /*9ce0*/  STL [R1+0xbc], R2 ;  /* 0x0000bc0201007387 */ /* 0x0003e80000100800 */
[----:B------:R1:W-:Y:S01]  /*9cf0*/  STL [R1+0xac], R6 ;  /* 0x0000ac0601007387 */ /* 0x0003e20000100800 */
[----:B0-----:R-:W-:-:S03]  /*9d00*/  SEL R5, R4, R25, !P0 ;  /* 0x0000001904057207 */ /* 0x001fc60004000000 */
[----:B------:R-:W4:Y:S01]  /*9d10*/  LDL.LU R56, [R1+0x18c] ;  /* 0x00018c0001387983 */ /* 0x000f220000300800 */
[----:B-1----:R-:W-:-:S05]  /*9d20*/  SEL R2, R4, R23, !P0 ;  /* 0x0000001704027207 */ /* 0x002fca0004000000 */
[----:B------:R0:W-:Y:S04]  /*9d30*/  STL [R1+0xa8], R2 ;  /* 0x0000a80201007387 */ /* 0x0001e80000100800 */
[----:B------:R1:W-:Y:S01]  /*9d40*/  STL [R1+0x94], R5 ;  /* 0x0000940501007387 */ /* 0x0003e20000100800 */
[----:B------:R-:W-:-:S03]  /*9d50*/  SEL R6, R4, R29, !P0 ;  /* 0x0000001d04067207 */ /* 0x000fc60004000000 */
[----:B------:R-:W4:Y:S01]  /*9d60*/  LDL.LU R51, [R1+0x1bc] ;  /* 0x0001bc0001337983 */ /* 0x000f220000300800 */
[C---:B0-----:R-:W-:Y:S02]  /*9d70*/  SEL R2, R4.reuse, R26, !P0 ;  /* 0x0000001a04027207 */ /* 0x041fe40004000000 */
[----:B-1----:R-:W-:-:S03]  /*9d80*/  SEL R5, R4, R27, !P0 ;  /* 0x0000001b04057207 */ /* 0x002fc60004000000 */
[----:B------:R0:W-:Y:S04]  /*9d90*/  STL [R1+0x88], R2 ;  /* 0x0000880201007387 */ /* 0x0001e80000100800 */
[----:B------:R1:W-:Y:S04]  /*9da0*/  STL [R1+0x78], R5 ;  /* 0x0000780501007387 */ /* 0x0003e80000100800 */
[----:B------:R-:W4:Y:S01]  /*9db0*/  LDL.LU R43, [R1+0x1c0] ;  /* 0x0001c000012b7983 */ /* 0x000f220000300800 */
[C---:B0-----:R-:W-:Y:S02]  /*9dc0*/  SEL R2, R4.reuse, R28, !P0 ;  /* 0x0000001c04027207 */ /* 0x041fe40004000000 */
[----:B-1----:R-:W-:-:S03]  /*9dd0*/  SEL R5, R4, R30, !P0 ;  /* 0x0000001e04057207 */ /* 0x002fc60004000000 */
[----:B------:R2:W-:Y:S04]  /*9de0*/  STL [R1+0x64], R2 ;  /* 0x0000640201007387 */ /* 0x0005e80000100800 */
[----:B------:R-:W-:Y:S01]  /*9df0*/  STL [R1+0x60], R6 ;  /* 0x0000600601007387 */ /* 0x000fe20000100800 */
[----:B--2---:R-:W-:-:S03]  /*9e00*/  SEL R2, R4, R40, !P0 ;  /* 0x0000002804027207 */ /* 0x004fc60004000000 */
[----:B------:R-:W2:Y:S04]  /*9e10*/  LDL.LU R40, [R1+0x1ac] ;  /* 0x0001ac0001287983 */ /* 0x000ea80000300800 */
[----:B------:R3:W-:Y:S04]  /*9e20*/  STL [R1+0x58], R5 ;  /* 0x0000580501007387 */ /* 0x0007e80000100800 */
[----:B------:R4:W-:Y:S01]  /*9e30*/  STL [R1+0x164], R2 ;  /* 0x0001640201007387 */ /* 0x0009e20000100800 */
[----:B---3--:R-:W-:-:S03]  /*9e40*/  SEL R5, R4, R37, !P0 ;  /* 0x0000002504057207 */ /* 0x008fc60004000000 */
[----:B------:R-:W3:Y:S01]  /*9e50*/  LDL.LU R37, [R1+0x1b4] ;  /* 0x0001b40001257983 */ /* 0x000ee20000300800 */
[----:B----4-:R-:W-:-:S03]  /*9e60*/  SEL R2, R4, R57, !P0 ;  /* 0x0000003904027207 */ /* 0x010fc60004000000 */
[----:B------:R0:W-:Y:S01]  /*9e70*/  STL [R1+0x168], R5 ;  /* 0x0001680501007387 */ /* 0x0001e20000100800 */
[----:B------:R-:W-:-:S03]  /*9e80*/  SEL R6, R4, R54, !P0 ;  /* 0x0000003604067207 */ /* 0x000fc60004000000 */
[----:B------:R-:W4:Y:S04]  /*9e90*/  LDL.LU R57, [R1+0x1a4] ;  /* 0x0001a40001397983 */ /* 0x000f280000300800 */
[----:B------:R1:W-:Y:S01]  /*9ea0*/  STL [R1+0x16c], R2 ;  /* 0x00016c0201007387 */ /* 0x0003e20000100800 */
[----:B0-----:R-:W-:-:S03]  /*9eb0*/  SEL R5, R4, R53, !P0 ;  /* 0x0000003504057207 */ /* 0x001fc60004000000 */
[----:B------:R-:W-:Y:S01]  /*9ec0*/  STL [R1+0x174], R6 ;  /* 0x0001740601007387 */ /* 0x000fe20000100800 */
[----:B-1----:R-:W-:-:S03]  /*9ed0*/  SEL R2, R4, R3, !P0 ;  /* 0x0000000304027207 */ /* 0x002fc60004000000 */
[----:B------:R-:W4:Y:S04]  /*9ee0*/  LDL.LU R3, [R1+0x1b0] ;  /* 0x0001b00001037983 */ /* 0x000f280000300800 */
[----:B------:R0:W-:Y:S04]  /*9ef0*/  STL [R1+0x17c], R5 ;  /* 0x00017c0501007387 */ /* 0x0001e80000100800 */
[----:B------:R1:W-:Y:S04]  /*9f00*/  STL [R1+0x180], R2 ;  /* 0x0001800201007387 */ /* 0x0003e80000100800 */
[----:B------:R-:W4:Y:S01]  /*9f10*/  LDL.LU R10, [R1+0x1b8] ;  /* 0x0001b800010a7983 */ /* 0x000f220000300800 */
[----:B0-----:R-:W-:-:S02]  /*9f20*/  SEL R5, R4, R52, !P0 ;  /* 0x0000003404057207 */ /* 0x001fc40004000000 */
[----:B-1----:R-:W-:-:S03]  /*9f30*/  SEL R2, R4, R61, !P0 ;  /* 0x0000003d04027207 */ /* 0x002fc60004000000 */
[----:B------:R0:W-:Y:S04]  /*9f40*/  STL [R1+0x190], R5 ;  /* 0x0001900501007387 */ /* 0x0001e80000100800 */
[----:B------:R-:W4:Y:S04]  /*9f50*/  LDL.LU R61, [R1+0x178] ;  /* 0x00017800013d7983 */ /* 0x000f280000300800 */
[----:B------:R1:W-:Y:S01]  /*9f60*/  STL [R1+0x198], R2 ;  /* 0x0001980201007387 */ /* 0x0003e20000100800 */
[----:B0-----:R-:W-:-:S03]  /*9f70*/  SEL R5, R4, R59, !P0 ;  /* 0x0000003b04057207 */ /* 0x001fc60004000000 */
[----:B------:R-:W4:Y:S04]  /*9f80*/  LDL.LU R59, [R1+0x170] ;  /* 0x00017000013b7983 */ /* 0x000f280000300800 */
[----:B------:R-:W-:Y:S01]  /*9f90*/  STL [R1+0x194], R5 ;  /* 0x0001940501007387 */ /* 0x000fe20000100800 */
[----:B-1----:R-:W-:-:S03]  /*9fa0*/  SEL R2, R4, R58, !P0 ;  /* 0x0000003a04027207 */ /* 0x002fc60004000000 */
[----:B------:R-:W4:Y:S04]  /*9fb0*/  LDL.LU R9, [R1+0x15c] ;  /* 0x00015c0001097983 */ /* 0x000f280000300800 */
[----:B------:R-:W4:Y:S04]  /*9fc0*/  LDL.LU R58, [R1+0x50] ;  /* 0x00005000013a7983 */ /* 0x000f280000300800 */
[----:B------:R-:W-:Y:S01]  /*9fd0*/  STL [R1+0x19c], R2 ;  /* 0x00019c0201007387 */ /* 0x000fe20000100800 */
[----:B------:R-:W-:-:S03]  /*9fe0*/  SEL R0, R4, R0, !P0 ;  /* 0x0000000004007207 */ /* 0x000fc60004000000 */
[----:B------:R-:W4:Y:S04]  /*9ff0*/  LDL.LU R8, [R1+0x38] ;  /* 0x0000380001087983 */ /* 0x000f280000300800 */
[----:B------:R-:W4:Y:S04]  /*a000*/  LDL.LU R7, [R1+0x34] ;  /* 0x0000340001077983 */ /* 0x000f280000300800 */
[----:B------:R0:W-:Y:S04]  /*a010*/  STL [R1+0x1a0], R0 ;  /* 0x0001a00001007387 */ /* 0x0001e80000100800 */
[----:B0-----:R-:W4:Y:S01]  /*a020*/  LDL.LU R0, [R1+0x2c] ;  /* 0x00002c0001007983 */ /* 0x001f220000300800 */
[----:B------:R-:W-:-:S03]  /*a030*/  SEL R2, R4, R56, !P0 ;  /* 0x0000003804027207 */ /* 0x000fc60004000000 */
[----:B------:R-:W4:Y:S04]  /*a040*/  LDL.LU R6, [R1+0x54] ;  /* 0x0000540001067983 */ /* 0x000f280000300800 */
[----:B------:R-:W4:Y:S04]  /*a050*/  LDL.LU R56, [R1+0x3c] ;  /* 0x00003c0001387983 */ /* 0x000f280000300800 */
[----:B------:R0:W-:Y:S04]  /*a060*/  STL [R1+0x1a8], R2 ;  /* 0x0001a80201007387 */ /* 0x0001e80000100800 */
[----:B------:R-:W4:Y:S01]  /*a070*/  LDL.LU R54, [R1+0x4c] ;  /* 0x00004c0001367983 */ /* 0x000f220000300800 */
[----:B0-----:R-:W-:-:S05]  /*a080*/  SEL R2, R4, R51, !P0 ;  /* 0x0000003304027207 */ /* 0x001fca0004000000 */
[----:B------:R0:W-:Y:S01]  /*a090*/  STL [R1+0x1bc], R2 ;  /* 0x0001bc0201007387 */ /* 0x0001e20000100800 */
[----:B------:R-:W-:-:S03]  /*a0a0*/  SEL R11, R4, R43, !P0 ;  /* 0x0000002b040b7207 */ /* 0x000fc60004000000 */
[----:B------:R-:W4:Y:S04]  /*a0b0*/  LDL.LU R5, [R1+0x40] ;  /* 0x0000400001057983 */ /* 0x000f280000300800 */
[----:B0-----:R-:W4:Y:S04]  /*a0c0*/  LDL.LU R2, [R1+0x160] ;  /* 0x0001600001027983 */ /* 0x001f280000300800 */
[----:B------:R2:W-:Y:S04]  /*a0d0*/  STL [R1+0x1c8], R11 ;  /* 0x0001c80b01007387 */ /* 0x0005e80000100800 */
[----:B------:R-:W4:Y:S04]  /*a0e0*/  LDL.LU R53, [R1+0x158] ;  /* 0x0001580001357983 */ /* 0x000f280000300800 */
[----:B------:R-:W4:Y:S04]  /*a0f0*/  LDL.LU R52, [R1+0x30] ;  /* 0x0000300001347983 */ /* 0x000f280000300800 */
[----:B------:R-:W4:Y:S01]  /*a100*/  LDL.LU R51, [R1+0x120] ;  /* 0x0001200001337983 */ /* 0x000f220000300800 */
[----:B--2---:R-:W-:-:S05]  /*a110*/  SEL R11, R4, R40, !P0 ;  /* 0x00000028040b7207 */ /* 0x004fca0004000000 */
[----:B------:R4:W-:Y:S04]  /*a120*/  STL [R1+0x1c0], R11 ;  /* 0x0001c00b01007387 */ /* 0x0009e80000100800 */
[----:B------:R-:W2:Y:S01]  /*a130*/  LDL.LU R43, [R1+0x28] ;  /* 0x00002800012b7983 */ /* 0x000ea20000300800 */
[----:B---3--:R-:W-:-:S05]  /*a140*/  SEL R12, R4, R37, !P0 ;  /* 0x00000025040c7207 */ /* 0x008fca0004000000 */
[----:B------:R-:W-:Y:S01]  /*a150*/  STL [R1+0x1c4], R12 ;  /* 0x0001c40c01007387 */ /* 0x000fe20000100800 */
[----:B----4-:R-:W-:-:S03]  /*a160*/  SEL R11, R4, R57, !P0 ;  /* 0x00000039040b7207 */ /* 0x010fc60004000000 */
[----:B------:R-:W3:Y:S04]  /*a170*/  LDL.LU R40, [R1+0xb8] ;  /* 0x0000b80001287983 */ /* 0x000ee80000300800 */
[----:B------:R0:W-:Y:S04]  /*a180*/  STL [R1+0x1b4], R11 ;  /* 0x0001b40b01007387 */ /* 0x0001e80000100800 */
[----:B------:R-:W4:Y:S04]  /*a190*/  LDL.LU R37, [R1+0xc4] ;  /* 0x0000c40001257983 */ /* 0x000f280000300800 */
[----:B------:R-:W4:Y:S01]  /*a1a0*/  LDL.LU R57, [R1+0xe4] ;  /* 0x0000e40001397983 */ /* 0x000f220000300800 */
[----:B0-----:R-:W-:-:S03]  /*a1b0*/  SEL R11, R4, R3, !P0 ;  /* 0x00000003040b7207 */ /* 0x001fc60004000000 */
[----:B------:R-:W4:Y:S04]  /*a1c0*/  LDL.LU R3, [R1+0xe8] ;  /* 0x0000e80001037983 */ /* 0x000f280000300800 */
[----:B------:R0:W-:Y:S01]  /*a1d0*/  STL [R1+0x1b0], R11 ;  /* 0x0001b00b01007387 */ /* 0x0001e20000100800 */
[C---:B------:R-:W-:Y:S02]  /*a1e0*/  SEL R10, R4.reuse, R10, !P0 ;  /* 0x0000000a040a7207 */ /* 0x040fe40004000000 */
[C---:B0-----:R-:W-:Y:S02]  /*a1f0*/  SEL R11, R4.reuse, R61, !P0 ;  /* 0x0000003d040b7207 */ /* 0x041fe40004000000 */
[----:B------:R-:W4:Y:S04]  /*a200*/  LDL.LU R61, [R1+0xcc] ;  /* 0x0000cc00013d7983 */ /* 0x000f280000300800 */
[----:B------:R0:W-:Y:S04]  /*a210*/  STL [R1+0x1ac], R10 ;  /* 0x0001ac0a01007387 */ /* 0x0001e80000100800 */
[----:B------:R-:W-:Y:S01]  /*a220*/  STL [R1+0x1a4], R11 ;  /* 0x0001a40b01007387 */ /* 0x000fe20000100800 */
[----:B0-----:R-:W-:-:S03]  /*a230*/  SEL R10, R4, R59, !P0 ;  /* 0x0000003b040a7207 */ /* 0x001fc60004000000 */
[----:B------:R-:W4:Y:S01]  /*a240*/  LDL.LU R59, [R1+0xe0] ;  /* 0x0000e000013b7983 */ /* 0x000f220000300800 */
[----:B------:R-:W-:-:S03]  /*a250*/  SEL R9, R4, R9, !P0 ;  /* 0x0000000904097207 */ /* 0x000fc60004000000 */
[----:B------:R0:W-:Y:S02]  /*a260*/  STL [R1+0x18c], R10 ;  /* 0x00018c0a01007387 */ /* 0x0001e40000100800 */
[C---:B0-----:R-:W-:Y:S02]  /*a270*/  SEL R10, R4.reuse, R58, !P0 ;  /* 0x0000003a040a7207 */ /* 0x041fe40004000000 */
[----:B------:R-:W4:Y:S04]  /*a280*/  LDL.LU R58, [R1+0xd0] ;  /* 0x0000d000013a7983 */ /* 0x000f280000300800 */
[----:B------:R0:W-:Y:S04]  /*a290*/  STL [R1+0x188], R9 ;  /* 0x0001880901007387 */ /* 0x0001e80000100800 */
[----:B------:R-:W-:Y:S01]  /*a2a0*/  STL [R1+0x184], R10 ;  /* 0x0001840a01007387 */ /* 0x000fe20000100800 */
[----:B0-----:R-:W-:-:S02]  /*a2b0*/  SEL R9, R4, R8, !P0 ;  /* 0x0000000804097207 */ /* 0x001fc40004000000 */
[C---:B------:R-:W-:Y:S02]  /*a2c0*/  SEL R8, R4.reuse, R7, !P0 ;  /* 0x0000000704087207 */ /* 0x040fe40004000000 */
[C---:B------:R-:W-:Y:S01]  /*a2d0*/  SEL R7, R4.reuse, R0, !P0 ;  /* 0x0000000004077207 */ /* 0x040fe20004000000 */
[----:B------:R-:W-:Y:S04]  /*a2e0*/  STL [R1+0x178], R9 ;  /* 0x0001780901007387 */ /* 0x000fe80000100800 */
[----:B------:R-:W4:Y:S01]  /*a2f0*/  LDL.LU R0, [R1+0xd8] ;  /* 0x0000d80001007983 */ /* 0x000f220000300800 */
[----:B------:R-:W-:-:S03]  /*a300*/  SEL R6, R4, R6, !P0 ;  /* 0x0000000604067207 */ /* 0x000fc60004000000 */
[----:B------:R-:W-:Y:S04]  /*a310*/  STL [R1+0x170], R8 ;  /* 0x0001700801007387 */ /* 0x000fe80000100800 */
[----:B------:R0:W-:Y:S02]  /*a320*/  STL [R1+0x15c], R7 ;  /* 0x00015c0701007387 */ /* 0x0001e40000100800 */
[C---:B0-----:R-:W-:Y:S02]  /*a330*/  SEL R7, R4.reuse, R56, !P0 ;  /* 0x0000003804077207 */ /* 0x041fe40004000000 */
[----:B------:R-:W4:Y:S04]  /*a340*/  LDL.LU R56, [R1+0xd4] ;  /* 0x0000d40001387983 */ /* 0x000f280000300800 */
[----:B------:R0:W-:Y:S04]  /*a350*/  STL [R1+0x54], R6 ;  /* 0x0000540601007387 */ /* 0x0001e80000100800 */
[----:B------:R1:W-:Y:S01]  /*a360*/  STL [R1+0x50], R7 ;  /* 0x0000500701007387 */ /* 0x0003e20000100800 */
[----:B0-----:R-:W-:-:S03]  /*a370*/  SEL R6, R4, R54, !P0 ;  /* 0x0000003604067207 */ /* 0x001fc60004000000 */
[----:B------:R-:W4:Y:S01]  /*a380*/  LDL.LU R54, [R1+0xb0] ;  /* 0x0000b00001367983 */ /* 0x000f220000300800 */
[----:B-1----:R-:W-:-:S03]  /*a390*/  SEL R7, R4, R5, !P0 ;  /* 0x0000000504077207 */ /* 0x002fc60004000000 */
[----:B------:R0:W-:Y:S01]  /*a3a0*/  STL [R1+0x4c], R6 ;  /* 0x00004c0601007387 */ /* 0x0001e20000100800 */
[----:B------:R-:W-:-:S03]  /*a3b0*/  SEL R5, R4, R53, !P0 ;  /* 0x0000003504057207 */ /* 0x000fc60004000000 */
[----:B------:R1:W-:Y:S01]  /*a3c0*/  STL [R1+0x40], R7 ;  /* 0x0000400701007387 */ /* 0x0003e20000100800 */
[----:B0-----:R-:W-:-:S03]  /*a3d0*/  SEL R6, R4, R2, !P0 ;  /* 0x0000000204067207 */ /* 0x001fc60004000000 */
[----:B------:R-:W4:Y:S01]  /*a3e0*/  LDL.LU R2, [R1+0xb4] ;  /* 0x0000b40001027983 */ /* 0x000f220000300800 */
[----:B-1----:R-:W-:-:S03]  /*a3f0*/  SEL R7, R4, R52, !P0 ;  /* 0x0000003404077207 */ /* 0x002fc60004000000 */
[----:B------:R0:W-:Y:S04]  /*a400*/  STL [R1+0x3c], R6 ;  /* 0x00003c0601007387 */ /* 0x0001e80000100800 */
[----:B------:R1:W-:Y:S01]  /*a410*/  STL [R1+0x38], R5 ;  /* 0x0000380501007387 */ /* 0x0003e20000100800 */
[----:B0-----:R-:W-:-:S03]  /*a420*/  SEL R6, R4, R51, !P0 ;  /* 0x0000003304067207 */ /* 0x001fc60004000000 */
[----:B------:R2:W-:Y:S01]  /*a430*/  STL [R1+0x34], R7 ;  /* 0x0000340701007387 */ /* 0x0005e20000100800 */
[----:B-1----:R-:W-:-:S03]  /*a440*/  SEL R5, R4, R50, !P0 ;  /* 0x0000003204057207 */ /* 0x002fc60004000000 */
[----:B------:R-:W4:Y:S04]  /*a450*/  LDL.LU R53, [R1+0xa4] ;  /* 0x0000a40001357983 */ /* 0x000f280000300800 */
[----:B------:R-:W-:Y:S04]  /*a460*/  STL [R1+0x30], R6 ;  /* 0x0000300601007387 */ /* 0x000fe80000100800 */
[----:B------:R3:W-:Y:S01]  /*a470*/  STL [R1+0x2c], R5 ;  /* 0x00002c0501007387 */ /* 0x0007e20000100800 */
[----:B--2---:R-:W-:-:S05]  /*a480*/  SEL R7, R4, R43, !P0 ;  /* 0x0000002b04077207 */ /* 0x004fca0004000000 */
[----:B------:R-:W-:Y:S04]  /*a490*/  STL [R1+0x28], R7 ;  /* 0x0000280701007387 */ /* 0x000fe80000100800 */
[----:B------:R-:W2:Y:S01]  /*a4a0*/  LDL.LU R52, [R1+0xa0] ;  /* 0x0000a00001347983 */ /* 0x000ea20000300800 */
[----:B---3--:R-:W-:-:S05]  /*a4b0*/  SEL R5, R4, R40, !P0 ;  /* 0x0000002804057207 */ /* 0x008fca0004000000 */
[----:B------:R0:W-:Y:S01]  /*a4c0*/  STL [R1+0xc], R5 ;  /* 0x00000c0501007387 */ /* 0x0001e20000100800 */
[C---:B----4-:R-:W-:Y:S02]  /*a4d0*/  SEL R6, R4.reuse, R37, !P0 ;  /* 0x0000002504067207 */ /* 0x050fe40004000000 */
[C---:B0-----:R-:W-:Y:S02]  /*a4e0*/  SEL R5, R4.reuse, R57, !P0 ;  /* 0x0000003904057207 */ /* 0x041fe40004000000 */
[C---:B------:R-:W-:Y:S01]  /*a4f0*/  SEL R3, R4.reuse, R3, !P0 ;  /* 0x0000000304037207 */ /* 0x040fe20004000000 */
[----:B------:R-:W-:Y:S04]  /*a500*/  STL [R1+0x8], R6 ;  /* 0x0000080601007387 */ /* 0x000fe80000100800 */
[----:B------:R-:W3:Y:S04]  /*a510*/  LDL.LU R51, [R1+0x9c] ;  /* 0x00009c0001337983 */ /* 0x000ee80000300800 */
[----:B------:R0:W-:Y:S04]  /*a520*/  STL [R1+0x4], R5 ;  /* 0x0000040501007387 */ /* 0x0001e80000100800 */
[----:B------:R-:W-:Y:S01]  /*a530*/  STL [R1+0x14dc], R3 ;  /* 0x0014dc0301007387 */ /* 0x000fe20000100800 */
[----:B------:R-:W-:-:S05]  /*a540*/  SEL R61, R4, R61, !P0 ;  /* 0x0000003d043d7207 */ /* 0x000fca0004000000 */
[----:B------:R-:W-:Y:S04]  /*a550*/  STL [R1+0x14e0], R61 ;  /* 0x0014e03d01007387 */ /* 0x000fe80000100800 */
[----:B------:R-:W4:Y:S01]  /*a560*/  LDL.LU R43, [R1+0x98] ;  /* 0x00009800012b7983 */ /* 0x000f220000300800 */
[----:B------:R-:W-:-:S05]  /*a570*/  SEL R59, R4, R59, !P0 ;  /* 0x0000003b043b7207 */ /* 0x000fca0004000000 */
[----:B------:R-:W-:Y:S04]  /*a580*/  STL [R1+0x14e4], R59 ;  /* 0x0014e43b01007387 */ /* 0x000fe80000100800 */
[----:B------:R-:W4:Y:S04]  /*a590*/  LDL.LU R40, [R1+0x90] ;  /* 0x0000900001287983 */ /* 0x000f280000300800 */
[----:B------:R-:W4:Y:S01]  /*a5a0*/  LDL.LU R37, [R1+0x8c] ;  /* 0x00008c0001257983 */ /* 0x000f220000300800 */
[----:B------:R-:W-:-:S05]  /*a5b0*/  SEL R58, R4, R58, !P0 ;  /* 0x0000003a043a7207 */ /* 0x000fca0004000000 */
[----:B------:R-:W-:Y:S01]  /*a5c0*/  STL [R1+0x14e8], R58 ;  /* 0x0014e83a01007387 */ /* 0x000fe20000100800 */
[----:B------:R-:W-:-:S03]  /*a5d0*/  SEL R57, R4, R0, !P0 ;  /* 0x0000000004397207 */ /* 0x000fc60004000000 */
[----:B------:R-:W4:Y:S04]  /*a5e0*/  LDL.LU R0, [R1+0x84] ;  /* 0x0000840001007983 */ /* 0x000f280000300800 */
[----:B------:R-:W-:Y:S01]  /*a5f0*/  STL [R1+0x14ec], R57 ;  /* 0x0014ec3901007387 */ /* 0x000fe20000100800 */
[----:B------:R-:W-:-:S05]  /*a600*/  SEL R56, R4, R56, !P0 ;  /* 0x0000003804387207 */ /* 0x000fca0004000000 */
[----:B------:R-:W-:Y:S04]  /*a610*/  STL [R1+0x14f0], R56 ;  /* 0x0014f03801007387 */ /* 0x000fe80000100800 */
[----:B------:R-:W4:Y:S04]  /*a620*/  LDL.LU R13, [R1+0x80] ;  /* 0x00008000010d7983 */ /* 0x000f280000300800 */
[----:B------:R-:W4:Y:S01]  /*a630*/  LDL.LU R12, [R1+0x7c] ;  /* 0x00007c00010c7983 */ /* 0x000f220000300800 */
[----:B------:R-:W-:-:S05]  /*a640*/  SEL R54, R4, R54, !P0 ;  /* 0x0000003604367207 */ /* 0x000fca0004000000 */
[----:B------:R-:W-:Y:S04]  /*a650*/  STL [R1+0x14f4], R54 ;  /* 0x0014f43601007387 */ /* 0x000fe80000100800 */
[----:B------:R-:W4:Y:S04]  /*a660*/  LDL.LU R11, [R1+0x48] ;  /* 0x00004800010b7983 */ /* 0x000f280000300800 */
[----:B0-----:R-:W4:Y:S01]  /*a670*/  LDL.LU R5, [R1+0x68] ;  /* 0x0000680001057983 */ /* 0x001f220000300800 */
[----:B------:R-:W-:-:S05]  /*a680*/  SEL R20, R4, R2, !P0 ;  /* 0x0000000204147207 */ /* 0x000fca0004000000 */
[----:B------:R-:W-:Y:S04]  /*a690*/  STL [R1+0x14f8], R20 ;  /* 0x0014f81401007387 */ /* 0x000fe80000100800 */
[----:B------:R-:W4:Y:S04]  /*a6a0*/  LDL.LU R6, [R1+0x6c] ;  /* 0x00006c0001067983 */ /* 0x000f280000300800 */
[----:B------:R-:W4:Y:S01]  /*a6b0*/  LDL.LU R8, [R1+0x74] ;  /* 0x0000740001087983 */ /* 0x000f220000300800 */
[----:B------:R-:W-:-:S05]  /*a6c0*/  SEL R2, R4, R53, !P0 ;  /* 0x0000003504027207 */ /* 0x000fca0004000000 */
[----:B------:R-:W-:Y:S04]  /*a6d0*/  STL [R1+0x14fc], R2 ;  /* 0x0014fc0201007387 */ /* 0x000fe80000100800 */
[----:B------:R-:W4:Y:S04]  /*a6e0*/  LDL.LU R9, [R1+0x70] ;  /* 0x0000700001097983 */ /* 0x000f280000300800 */
[----:B------:R-:W4:Y:S01]  /*a6f0*/  LDL.LU R53, [R1+0x5c] ;  /* 0x00005c0001357983 */ /* 0x000f220000300800 */
[----:B--2---:R-:W-:-:S05]  /*a700*/  SEL R7, R4, R52, !P0 ;  /* 0x0000003404077207 */ /* 0x004fca0004000000 */
[----:B------:R0:W-:Y:S04]  /*a710*/  STL [R1+0x1500], R7 ;  /* 0x0015000701007387 */ /* 0x0001e80000100800 */
[----:B------:R-:W2:Y:S01]  /*a720*/  LDL.LU R52, [R1+0x44] ;  /* 0x0000440001347983 */ /* 0x000ea20000300800 */
[----:B---3--:R-:W-:-:S03]  /*a730*/  SEL R10, R4, R51, !P0 ;  /* 0x00000033040a7207 */ /* 0x008fc60004000000 */
[----:B------:R-:W3:Y:S04]  /*a740*/  LDL.LU R51, [R1+0x20] ;  /* 0x0000200001337983 */ /* 0x000ee80000300800 */
[----:B------:R-:W-:Y:S01]  /*a750*/  STL [R1+0x1504], R10 ;  /* 0x0015040a01007387 */ /* 0x000fe20000100800 */
[----:B----4-:R-:W-:-:S03]  /*a760*/  SEL R16, R4, R43, !P0 ;  /* 0x0000002b04107207 */ /* 0x010fc60004000000 */
[----:B------:R-:W4:Y:S04]  /*a770*/  LDL.LU R43, [R1+0x24] ;  /* 0x00002400012b7983 */ /* 0x000f280000300800 */
[----:B------:R-:W-:Y:S01]  /*a780*/  STL [R1+0x1508], R16 ;  /* 0x0015081001007387 */ /* 0x000fe20000100800 */
[----:B------:R-:W-:-:S05]  /*a790*/  SEL R17, R4, R40, !P0 ;  /* 0x0000002804117207 */ /* 0x000fca0004000000 */
[----:B------:R-:W-:Y:S01]  /*a7a0*/  STL [R1+0x150c], R17 ;  /* 0x00150c1101007387 */ /* 0x000fe20000100800 */
[----:B------:R-:W-:-:S03]  /*a7b0*/  SEL R18, R4, R37, !P0 ;  /* 0x0000002504127207 */ /* 0x000fc60004000000 */
[----:B------:R-:W4:Y:S04]  /*a7c0*/  LDL.LU R40, [R1+0x14] ;  /* 0x0000140001287983 */ /* 0x000f280000300800 */
[----:B------:R-:W-:Y:S04]  /*a7d0*/  STL [R1+0x1510], R18 ;  /* 0x0015101201007387 */ /* 0x000fe80000100800 */
[----:B------:R-:W4:Y:S01]  /*a7e0*/  LDL.LU R37, [R1+0x1c] ;  /* 0x00001c0001257983 */ /* 0x000f220000300800 */
[----:B------:R-:W-:-:S03]  /*a7f0*/  SEL R19, R4, R0, !P0 ;  /* 0x0000000004137207 */ /* 0x000fc60004000000 */
[----:B------:R-:W4:Y:S04]  /*a800*/  LDL.LU R0, [R1+0x18] ;  /* 0x0000180001007983 */ /* 0x000f280000300800 */
[----:B------:R-:W-:Y:S01]  /*a810*/  STL [R1+0x1514], R19 ;  /* 0x0015141301007387 */ /* 0x000fe20000100800 */
[C---:B------:R-:W-:Y:S02]  /*a820*/  SEL R21, R4.reuse, R21, !P0 ;  /* 0x0000001504157207 */ /* 0x040fe40004000000 */
[C---:B------:R-:W-:Y:S02]  /*a830*/  SEL R24, R4.reuse, R24, !P0 ;  /* 0x0000001804187207 */ /* 0x040fe40004000000 */
[C---:B------:R-:W-:Y:S02]  /*a840*/  SEL R22, R4.reuse, R13, !P0 ;  /* 0x0000000d04167207 */ /* 0x040fe40004000000 */
[----:B------:R-:W-:-:S03]  /*a850*/  SEL R23, R4, R12, !P0 ;  /* 0x0000000c04177207 */ /* 0x000fc60004000000 */
[----:B------:R-:W-:Y:S04]  /*a860*/  STL [R1+0x1518], R22 ;  /* 0x0015181601007387 */ /* 0x000fe80000100800 */
[----:B------:R-:W-:Y:S01]  /*a870*/  STL [R1+0x151c], R23 ;  /* 0x00151c1701007387 */ /* 0x000fe20000100800 */
[C---:B------:R-:W-:Y:S02]  /*a880*/  SEL R25, R4.reuse, R11, !P0 ;  /* 0x0000000b04197207 */ /* 0x040fe40004000000 */
[----:B------:R-:W-:-:S03]  /*a890*/  SEL R5, R4, R5, !P0 ;  /* 0x0000000504057207 */ /* 0x000fc60004000000 */
[----:B------:R-:W-:Y:S04]  /*a8a0*/  STL [R1+0x1520], R25 ;  /* 0x0015201901007387 */ /* 0x000fe80000100800 */
[----:B------:R1:W-:Y:S01]  /*a8b0*/  STL [R1+0x1524], R5 ;  /* 0x0015240501007387 */ /* 0x0003e20000100800 */
[C---:B------:R-:W-:Y:S02]  /*a8c0*/  SEL R6, R4.reuse, R6, !P0 ;  /* 0x0000000604067207 */ /* 0x040fe40004000000 */
[----:B------:R-:W-:-:S03]  /*a8d0*/  SEL R8, R4, R8, !P0 ;  /* 0x0000000804087207 */ /* 0x000fc60004000000 */
[----:B------:R-:W-:Y:S04]  /*a8e0*/  STL [R1+0x1528], R6 ;  /* 0x0015280601007387 */ /* 0x000fe80000100800 */
[----:B------:R-:W-:Y:S01]  /*a8f0*/  STL [R1+0x152c], R8 ;  /* 0x00152c0801007387 */ /* 0x000fe20000100800 */
[C---:B------:R-:W-:Y:S02]  /*a900*/  SEL R9, R4.reuse, R9, !P0 ;  /* 0x0000000904097207 */ /* 0x040fe40004000000 */
[----:B------:R-:W-:-:S03]  /*a910*/  SEL R11, R4, R53, !P0 ;  /* 0x00000035040b7207 */ /* 0x000fc60004000000 */
[----:B------:R-:W-:Y:S04]  /*a920*/  STL [R1+0x1530], R9 ;  /* 0x0015300901007387 */ /* 0x000fe80000100800 */
[----:B------:R-:W-:Y:S01]  /*a930*/  STL [R1+0x1534], R11 ;  /* 0x0015340b01007387 */ /* 0x000fe20000100800 */
[C---:B------:R-:W-:Y:S02]  /*a940*/  SEL R29, R4.reuse, R60, !P0 ;  /* 0x0000003c041d7207 */ /* 0x040fe40004000000 */
[----:B--2---:R-:W-:-:S05]  /*a950*/  SEL R12, R4, R52, !P0 ;  /* 0x00000034040c7207 */ /* 0x004fca0004000000 */
[----:B------:R-:W-:Y:S01]  /*a960*/  STL [R1+0x1538], R12 ;  /* 0x0015380c01007387 */ /* 0x000fe20000100800 */
[----:B---3--:R-:W-:-:S05]  /*a970*/  SEL R13, R4, R51, !P0 ;  /* 0x00000033040d7207 */ /* 0x008fca0004000000 */
[----:B------:R-:W-:Y:S01]  /*a980*/  STL [R1+0x153c], R13 ;  /* 0x00153c0d01007387 */ /* 0x000fe20000100800 */
[----:B----4-:R-:W-:-:S05]  /*a990*/  SEL R14, R4, R43, !P0 ;  /* 0x0000002b040e7207 */ /* 0x010fca0004000000 */
[----:B------:R-:W-:Y:S04]  /*a9a0*/  STL [R1+0x1540], R14 ;  /* 0x0015400e01007387 */ /* 0x000fe80000100800 */
[----:B------:R-:W-:Y:S04]  /*a9b0*/  STL [R1+0x1544], R21 ;  /* 0x0015441501007387 */ /* 0x000fe80000100800 */
[----:B------:R-:W-:Y:S01]  /*a9c0*/  STL [R1+0x1548], R24 ;  /* 0x0015481801007387 */ /* 0x000fe20000100800 */
[----:B------:R-:W-:-:S05]  /*a9d0*/  SEL R26, R4, R40, !P0 ;  /* 0x00000028041a7207 */ /* 0x000fca0004000000 */
[----:B------:R-:W-:Y:S04]  /*a9e0*/  STL [R1+0x154c], R26 ;  /* 0x00154c1a01007387 */ /* 0x000fe80000100800 */
[----:B------:R-:W2:Y:S01]  /*a9f0*/  LDL.LU R60, [R1+0x1550] ;  /* 0x00155000013c7983 */ /* 0x000ea20000300800 */
[----:B------:R-:W-:-:S03]  /*aa00*/  SEL R27, R4, R37, !P0 ;  /* 0x00000025041b7207 */ /* 0x000fc60004000000 */
[----:B------:R-:W3:Y:S04]  /*aa10*/  LDL.LU R30, [R1+0x1d0] ;  /* 0x0001d000011e7983 */ /* 0x000ee80000300800 */
[----:B0-----:R-:W1:Y:S04]  /*aa20*/  LDL.LU R7, [R1+0x1e0] ;  /* 0x0001e00001077983 */ /* 0x001e680000300800 */
[----:B------:R-:W4:Y:S01]  /*aa30*/  LDL.LU R2, [R1+0x1dc] ;  /* 0x0001dc0001027983 */ /* 0x000f220000300800 */
[----:B------:R-:W-:-:S03]  /*aa40*/  SEL R28, R4, R0, !P0 ;  /* 0x00000000041c7207 */ /* 0x000fc60004000000 */
[----:B------:R-:W2:Y:S04]  /*aa50*/  LDL.LU R0, [R1+0x1d8] ;  /* 0x0001d80001007983 */ /* 0x000ea80000300800 */
        /* <DEDUP_REMOVED lines=14> */
[----:B------:R-:W2:Y:S01]  /*ab40*/  LDL.LU R3, [R1+0x118] ;  /* 0x0001180001037983 */ /* 0x000ea20000300800 */
[----:B------:R-:W-:-:S02]  /*ab50*/  @!P3 IMAD.MOV R55, RZ, RZ, -R55 ;  /* 0x000000ffff37b224 */ /* 0x000fc400078e0a37 */
[----:B------:R-:W-:Y:S02]  /*ab60*/  @!P2 IMAD.MOV R46, RZ, RZ, -R46 ;  /* 0x000000ffff2ea224 */ /* 0x000fe400078e0a2e */
[----:B------:R-:W-:Y:S02]  /*ab70*/  @!P5 IMAD.MOV R47, RZ, RZ, -R47 ;  /* 0x000000ffff2fd224 */ /* 0x000fe400078e0a2f */
[----:B------:R-:W-:Y:S02]  /*ab80*/  @!P4 IMAD.MOV R15, RZ, RZ, -R15 ;  /* 0x000000ffff0fc224 */ /* 0x000fe400078e0a0f */
[----:B------:R-:W-:Y:S01]  /*ab90*/  @!P1 IMAD.MOV R48, RZ, RZ, -R48 ;  /* 0x000000ffff309224 */ /* 0x000fe200078e0a30 */
[C---:B------:R-:W-:Y:S02]  /*aba0*/  SEL R31, R4.reuse, R31, !P0 ;  /* 0x0000001f041f7207 */ /* 0x040fe40004000000 */
[C---:B------:R-:W-:Y:S02]  /*abb0*/  SEL R32, R4.reuse, R32, !P0 ;  /* 0x0000002004207207 */ /* 0x040fe40004000000 */
[----:B------:R-:W-:-:S02]  /*abc0*/  SEL R33, R4, R33, !P0 ;  /* 0x0000002104217207 */ /* 0x000fc40004000000 */
[C---:B------:R-:W-:Y:S02]  /*abd0*/  SEL R34, R4.reuse, R34, !P0 ;  /* 0x0000002204227207 */ /* 0x040fe40004000000 */
[C---:B------:R-:W-:Y:S02]  /*abe0*/  SEL R35, R4.reuse, R35, !P0 ;  /* 0x0000002304237207 */ /* 0x040fe40004000000 */
[C---:B------:R-:W-:Y:S02]  /*abf0*/  SEL R36, R4.reuse, R36, !P0 ;  /* 0x0000002404247207 */ /* 0x040fe40004000000 */
        /* <DEDUP_REMOVED lines=10> */
[----:B------:R-:W-:Y:S02]  /*aca0*/  SEL R4, R4, R48, !P0 ;  /* 0x0000003004047207 */ /* 0x000fe40004000000 */
[----:B---3--:R-:W-:Y:S01]  /*acb0*/  LEA.HI.X.SX32 R30, R30, UR7, 0x1, P6 ;  /* 0x000000071e1e7c11 */ /* 0x008fe2000b0f0eff */
[----:B------:R-:W-:Y:S02]  /*acc0*/  ULDC UR7, c[0x0][0x234] ;  /* 0x00008d0000077ab9 */ /* 0x000fe40000000800 */
[----:B-1----:R-:W-:Y:S02]  /*acd0*/  IMAD R5, R7, UR7, RZ ;  /* 0x0000000707057c24 */ /* 0x002fe4000f8e02ff */
[----:B----4-:R-:W-:-:S03]  /*ace0*/  IMAD R2, R2, UR7, RZ ;  /* 0x0000000702027c24 */ /* 0x010fc6000f8e02ff */
[----:B------:R-:W-:Y:S01]  /*acf0*/  STL [R1+0x120], R5 ;  /* 0x0001200501007387 */ /* 0x000fe20000100800 */
[----:B--2---:R-:W-:Y:S02]  /*ad00*/  IMAD R0, R0, UR7, RZ ;  /* 0x0000000700007c24 */ /* 0x004fe4000f8e02ff */
[----:B------:R-:W-:-:S03]  /*ad10*/  IMAD R60, R60, UR7, RZ ;  /* 0x000000073c3c7c24 */ /* 0x000fc6000f8e02ff */
[----:B------:R-:W-:Y:S04]  /*ad20*/  STL [R1+0x149c], R0 ;  /* 0x00149c0001007387 */ /* 0x000fe80000100800 */
[----:B------:R0:W-:Y:S04]  /*ad30*/  STL [R1+0x158], R2 ;  /* 0x0001580201007387 */ /* 0x0001e80000100800 */
[----:B------:R-:W-:Y:S01]  /*ad40*/  STL [R1+0x14a0], R60 ;  /* 0x0014a03c01007387 */ /* 0x000fe20000100800 */
[----:B0-----:R-:W-:Y:S02]  /*ad50*/  IMAD R2, R54, UR6, RZ ;  /* 0x0000000636027c24 */ /* 0x001fe4000f8e02ff */
[----:B------:R-:W-:-:S03]  /*ad60*/  IMAD R5, R56, UR6, RZ ;  /* 0x0000000638057c24 */ /* 0x000fc6000f8e02ff */
[----:B------:R0:W-:Y:S01]  /*ad70*/  STL [R1+0x10], R2 ;  /* 0x0000100201007387 */ /* 0x0001e20000100800 */
[----:B------:R-:W-:-:S03]  /*ad80*/  IMAD R0, R57, UR6, RZ ;  /* 0x0000000639007c24 */ /* 0x000fc6000f8e02ff */
[----:B------:R1:W-:Y:S01]  /*ad90*/  STL [R1+0x14], R5 ;  /* 0x0000140501007387 */ /* 0x0003e20000100800 */
[----:B0-----:R-:W-:-:S03]  /*ada0*/  IMAD R2, R58, UR6, RZ ;  /* 0x000000063a027c24 */ /* 0x001fc6000f8e02ff */
[----:B------:R0:W-:Y:S01]  /*adb0*/  STL [R1+0x18], R0 ;  /* 0x0000180001007387 */ /* 0x0001e20000100800 */
[----:B-1----:R-:W-:-:S03]  /*adc0*/  IMAD R5, R59, UR6, RZ ;  /* 0x000000063b057c24 */ /* 0x002fc6000f8e02ff */
[----:B------:R1:W-:Y:S04]  /*add0*/  STL [R1+0x1c], R2 ;  /* 0x00001c0201007387 */ /* 0x0003e80000100800 */
[----:B------:R-:W-:Y:S01]  /*ade0*/  STL [R1+0x20], R5 ;  /* 0x0000200501007387 */ /* 0x000fe20000100800 */
[----:B0-----:R-:W-:-:S03]  /*adf0*/  IMAD R0, R61, UR6, RZ ;  /* 0x000000063d007c24 */ /* 0x001fc6000f8e02ff */
[----:B------:R-:W2:Y:S01]  /*ae00*/  LDL.LU R60, [R1+0x114] ;  /* 0x00011400013c7983 */ /* 0x000ea20000300800 */
[----:B-1----:R-:W-:-:S03]  /*ae10*/  IMAD R2, R3, UR6, RZ ;  /* 0x0000000603027c24 */ /* 0x002fc6000f8e02ff */
[----:B------:R0:W-:Y:S04]  /*ae20*/  STL [R1+0x24], R0 ;  /* 0x0000240001007387 */ /* 0x0001e80000100800 */
[----:B0-----:R-:W3:Y:S04]  /*ae30*/  LDL.LU R0, [R1+0x110] ;  /* 0x0001100001007983 */ /* 0x001ee80000300800 */
[----:B------:R0:W-:Y:S04]  /*ae40*/  STL [R1+0x44], R2 ;  /* 0x0000440201007387 */ /* 0x0001e80000100800 */
[----:B------:R-:W4:Y:S04]  /*ae50*/  LDL.LU R26, [R1+0x10c] ;  /* 0x00010c00011a7983 */ /* 0x000f280000300800 */
        /* <DEDUP_REMOVED lines=17> */
[----:B------:R-:W4:Y:S01]  /*af70*/  LDL.LU R10, [R1+0x64] ;  /* 0x00006400010a7983 */ /* 0x000f220000300800 */
[----:B------:R-:W-:-:S03]  /*af80*/  IMAD R48, R20, UR6, RZ ;  /* 0x0000000614307c24 */ /* 0x000fc6000f8e02ff */
[----:B------:R-:W4:Y:S04]  /*af90*/  LDL.LU R7, [R1+0x60] ;  /* 0x0000600001077983 */ /* 0x000f280000300800 */
[----:B0-----:R-:W4:Y:S04]  /*afa0*/  LDL.LU R2, [R1+0x58] ;  /* 0x0000580001027983 */ /* 0x001f280000300800 */
        /* <DEDUP_REMOVED lines=8> */
[----:B--2---:R-:W-:-:S05]  /*b030*/  IMAD R60, R60, UR6, RZ ;  /* 0x000000063c3c7c24 */ /* 0x004fca000f8e02ff */
[----:B------:R3:W-:Y:S02]  /*b040*/  STL [R1+0x48], R60 ;  /* 0x0000483c01007387 */ /* 0x0007e40000100800 */
[----:B---3--:R-:W-:Y:S02]  /*b050*/  IMAD R60, R0, UR6, RZ ;  /* 0x00000006003c7c24 */ /* 0x008fe4000f8e02ff */
[----:B----4-:R-:W-:-:S03]  /*b060*/  IMAD R26, R26, UR6, RZ ;  /* 0x000000061a1a7c24 */ /* 0x010fc6000f8e02ff */
[----:B------:R-:W-:Y:S01]  /*b070*/  STL [R1+0x5c], R60 ;  /* 0x00005c3c01007387 */ /* 0x000fe20000100800 */
[----:B------:R-:W-:-:S03]  /*b080*/  IMAD R0, R24, UR6, RZ ;  /* 0x0000000618007c24 */ /* 0x000fc6000f8e02ff */
[----:B------:R-:W-:Y:S01]  /*b090*/  STL [R1+0x68], R26 ;  /* 0x0000681a01007387 */ /* 0x000fe20000100800 */
[----:B------:R-:W-:-:S03]  /*b0a0*/  IMAD R21, R21, UR6, RZ ;  /* 0x0000000615157c24 */ /* 0x000fc6000f8e02ff */
[----:B------:R0:W-:Y:S01]  /*b0b0*/  STL [R1+0x6c], R0 ;  /* 0x00006c0001007387 */ /* 0x0001e20000100800 */
[----:B------:R-:W-:-:S03]  /*b0c0*/  IMAD R14, R14, UR6, RZ ;  /* 0x000000060e0e7c24 */ /* 0x000fc6000f8e02ff */
[----:B------:R-:W-:Y:S01]  /*b0d0*/  STL [R1+0x70], R21 ;  /* 0x0000701501007387 */ /* 0x000fe20000100800 */
[----:B0-----:R-:W-:-:S03]  /*b0e0*/  IMAD R0, R13, UR6, RZ ;  /* 0x000000060d007c24 */ /* 0x001fc6000f8e02ff */
[----:B------:R-:W-:Y:S01]  /*b0f0*/  STL [R1+0x74], R14 ;  /* 0x0000740e01007387 */ /* 0x000fe20000100800 */
[----:B------:R-:W-:Y:S02]  /*b100*/  IMAD R12, R12, UR6, RZ ;  /* 0x000000060c0c7c24 */ /* 0x000fe4000f8e02ff */
[----:B------:R-:W-:Y:S01]  /*b110*/  IMAD R11, R11, UR6, RZ ;  /* 0x000000060b0b7c24 */ /* 0x000fe2000f8e02ff */
[----:B------:R0:W-:Y:S04]  /*b120*/  STL [R1+0x7c], R0 ;  /* 0x00007c0001007387 */ /* 0x0001e80000100800 */
[----:B------:R-:W-:Y:S01]  /*b130*/  STL [R1+0x80], R12 ;  /* 0x0000800c01007387 */ /* 0x000fe20000100800 */
[----:B0-----:R-:W-:-:S03]  /*b140*/  IMAD R0, R9, UR6, RZ ;  /* 0x0000000609007c24 */ /* 0x001fc6000f8e02ff */
[----:B------:R-:W-:Y:S01]  /*b150*/  STL [R1+0x84], R11 ;  /* 0x0000840b01007387 */ /* 0x000fe20000100800 */
[----:B------:R-:W-:Y:S02]  /*b160*/  IMAD R8, R8, UR6, RZ ;  /* 0x0000000608087c24 */ /* 0x000fe4000f8e02ff */
[----:B------:R-:W-:Y:S01]  /*b170*/  IMAD R6, R6, UR6, RZ ;  /* 0x0000000606067c24 */ /* 0x000fe2000f8e02ff */
[----:B------:R0:W-:Y:S04]  /*b180*/  STL [R1+0x8c], R0 ;  /* 0x00008c0001007387 */ /* 0x0001e80000100800 */
[----:B------:R-:W-:Y:S01]  /*b190*/  STL [R1+0x90], R8 ;  /* 0x0000900801007387 */ /* 0x000fe20000100800 */
[----:B0-----:R-:W-:Y:S02]  /*b1a0*/  IMAD R0, R5, UR6, RZ ;  /* 0x0000000605007c24 */ /* 0x001fe4000f8e02ff */
[----:B------:R-:W-:Y:S01]  /*b1b0*/  IMAD R5, R25, UR6, RZ ;  /* 0x0000000619057c24 */ /* 0x000fe2000f8e02ff */
[----:B------:R0:W-:Y:S04]  /*b1c0*/  STL [R1+0x98], R6 ;  /* 0x0000980601007387 */ /* 0x0001e80000100800 */
[----:B------:R1:W-:Y:S04]  /*b1d0*/  STL [R1+0x9c], R0 ;  /* 0x00009c0001007387 */ /* 0x0003e80000100800 */
[----:B------:R2:W-:Y:S01]  /*b1e0*/  STL [R1+0xa0], R5 ;  /* 0x0000a00501007387 */ /* 0x0005e20000100800 */
[----:B0-----:R-:W-:-:S02]  /*b1f0*/  IMAD R6, R23, UR6, RZ ;  /* 0x0000000617067c24 */ /* 0x001fc4000f8e02ff */
[----:B-1----:R-:W-:-:S03]  /*b200*/  IMAD R0, R22, UR6, RZ ;  /* 0x0000000616007c24 */ /* 0x002fc6000f8e02ff */
[----:B------:R0:W-:Y:S01]  /*b210*/  STL [R1+0xa4], R6 ;  /* 0x0000a40601007387 */ /* 0x0001e20000100800 */
[----:B--2---:R-:W-:-:S03]  /*b220*/  IMAD R5, R19, UR6, RZ ;  /* 0x0000000613057c24 */ /* 0x004fc6000f8e02ff */
[----:B------:R1:W-:Y:S04]  /*b230*/  STL [R1+0xac], R0 ;  /* 0x0000ac0001007387 */ /* 0x0003e80000100800 */
[----:B------:R2:W-:Y:S01]  /*b240*/  STL [R1+0xa8], R5 ;  /* 0x0000a80501007387 */ /* 0x0005e20000100800 */
[----:B0-----:R-:W-:Y:S02]  /*b250*/  IMAD R6, R18, UR6, RZ ;  /* 0x0000000612067c24 */ /* 0x001fe4000f8e02ff */
[----:B-1----:R-:W-:-:S03]  /*b260*/  IMAD R0, R17, UR6, RZ ;  /* 0x0000000611007c24 */ /* 0x002fc6000f8e02ff */
[----:B------:R0:W-:Y:S01]  /*b270*/  STL [R1+0x94], R6 ;  /* 0x0000940601007387 */ /* 0x0001e20000100800 */
[----:B--2---:R-:W-:-:S03]  /*b280*/  IMAD R5, R16, UR6, RZ ;  /* 0x0000000610057c24 */ /* 0x004fc6000f8e02ff */
[----:B------:R1:W-:Y:S04]  /*b290*/  STL [R1+0x88], R0 ;  /* 0x0000880001007387 */ /* 0x0003e80000100800 */
[----:B------:R2:W-:Y:S01]  /*b2a0*/  STL [R1+0x78], R5 ;  /* 0x0000780501007387 */ /* 0x0005e20000100800 */
[----:B0-----:R-:W-:Y:S02]  /*b2b0*/  IMAD R6, R10, UR6, RZ ;  /* 0x000000060a067c24 */ /* 0x001fe4000f8e02ff */
[----:B-1----:R-:W-:-:S03]  /*b2c0*/  IMAD R0, R7, UR6, RZ ;  /* 0x0000000607007c24 */ /* 0x002fc6000f8e02ff */
[----:B------:R-:W-:Y:S01]  /*b2d0*/  STL [R1+0x64], R6 ;  /* 0x0000640601007387 */ /* 0x000fe20000100800 */
[----:B--2---:R-:W-:-:S03]  /*b2e0*/  IMAD R5, R2, UR6, RZ ;  /* 0x0000000602057c24 */ /* 0x004fc6000f8e02ff */
[----:B------:R0:W-:Y:S01]  /*b2f0*/  STL [R1+0x60], R0 ;  /* 0x0000600001007387 */ /* 0x0001e20000100800 */
[----:B------:R-:W-:-:S03]  /*b300*/  IMAD R2, R20, UR6, RZ ;  /* 0x0000000614027c24 */ /* 0x000fc6000f8e02ff */
[----:B------:R1:W-:Y:S01]  /*b310*/  STL [R1+0x58], R5 ;  /* 0x0000580501007387 */ /* 0x0003e20000100800 */
[----:B0-----:R-:W-:-:S03]  /*b320*/  IMAD R0, R54, UR6, RZ ;  /* 0x0000000636007c24 */ /* 0x001fc6000f8e02ff */
[----:B------:R0:W-:Y:S01]  /*b330*/  STL [R1+0xb0], R2 ;  /* 0x0000b00201007387 */ /* 0x0001e20000100800 */
[----:B-1----:R-:W-:-:S03]  /*b340*/  IMAD R5, R56, UR6, RZ ;  /* 0x0000000638057c24 */ /* 0x002fc6000f8e02ff */
        /* <DEDUP_REMOVED lines=8> */
[----:B------:R1:W-:Y:S04]  /*b3d0*/  STL [R1+0xc4], R5 ;  /* 0x0000c40501007387 */ /* 0x0003e80000100800 */
[----:B------:R-:W2:Y:S01]  /*b3e0*/  LDL.LU R26, [R1+0x194] ;  /* 0x00019400011a7983 */ /* 0x000ea20000300800 */
[----:B0-----:R-:W-:-:S03]  /*b3f0*/  IMAD R0, R3, UR6, RZ ;  /* 0x0000000603007c24 */ /* 0x001fc6000f8e02ff */
[----:B------:R0:W-:Y:S04]  /*b400*/  STL [R1+0xc8], R2 ;  /* 0x0000c80201007387 */ /* 0x0001e80000100800 */
[----:B------:R-:W3:Y:S04]  /*b410*/  LDL.LU R24, [R1+0x19c] ;  /* 0x00019c0001187983 */ /* 0x000ee80000300800 */
[----:B------:R4:W-:Y:S04]  /*b420*/  STL [R1+0xcc], R0 ;  /* 0x0000cc0001007387 */ /* 0x0009e80000100800 */
[----:B------:R-:W3:Y:S04]  /*b430*/  LDL.LU R21, [R1+0x1a0] ;  /* 0x0001a00001157983 */ /* 0x000ee80000300800 */
[----:B------:R-:W3:Y:S04]  /*b440*/  LDL.LU R14, [R1+0x1a8] ;  /* 0x0001a800010e7983 */ /* 0x000ee80000300800 */
[----:B------:R-:W3:Y:S04]  /*b450*/  LDL.LU R13, [R1+0x1bc] ;  /* 0x0001bc00010d7983 */ /* 0x000ee80000300800 */
[----:B------:R-:W3:Y:S04]  /*b460*/  LDL.LU R12, [R1+0x1c8] ;  /* 0x0001c800010c7983 */ /* 0x000ee80000300800 */
[----:B------:R-:W3:Y:S04]  /*b470*/  LDL.LU R11, [R1+0x1c0] ;  /* 0x0001c000010b7983 */ /* 0x000ee80000300800 */
[----:B------:R-:W3:Y:S04]  /*b480*/  LDL.LU R9, [R1+0x1c4] ;  /* 0x0001c40001097983 */ /* 0x000ee80000300800 */
[----:B------:R-:W3:Y:S04]  /*b490*/  LDL.LU R8, [R1+0x1b4] ;  /* 0x0001b40001087983 */ /* 0x000ee80000300800 */
[----:B------:R-:W3:Y:S04]  /*b4a0*/  LDL.LU R6, [R1+0x1b0] ;  /* 0x0001b00001067983 */ /* 0x000ee80000300800 */
[----:B-1----:R-:W3:Y:S04]  /*b4b0*/  LDL.LU R5, [R1+0x1ac] ;  /* 0x0001ac0001057983 */ /* 0x002ee80000300800 */
        /* <DEDUP_REMOVED lines=9> */
[----:B0-----:R-:W3:Y:S04]  /*b550*/  LDL.LU R2, [R1+0x4c] ;  /* 0x00004c0001027983 */ /* 0x001ee80000300800 */
        /* <DEDUP_REMOVED lines=9> */
[----:B----4-:R-:W4:Y:S01]  /*b5f0*/  LDL.LU R0, [R1+0x4] ;  /* 0x0000040001007983 */ /* 0x010f220000300800 */
[----:B--2---:R-:W-:-:S05]  /*b600*/  IMAD R26, R26, UR6, RZ ;  /* 0x000000061a1a7c24 */ /* 0x004fca000f8e02ff */
[----:B------:R0:W-:Y:S01]  /*b610*/  STL [R1+0xd0], R26 ;  /* 0x0000d01a01007387 */ /* 0x0001e20000100800 */
[----:B---3--:R-:W-:-:S03]  /*b620*/  IMAD R24, R24, UR6, RZ ;  /* 0x0000000618187c24 */ /* 0x008fc6000f8e02ff */
[----:B0-----:R-:W2:Y:S01]  /*b630*/  LDL.LU R26, [R1+0x154c] ;  /* 0x00154c00011a7983 */ /* 0x001ea20000300800 */
[----:B------:R-:W-:-:S03]  /*b640*/  IMAD R21, R21, UR6, RZ ;  /* 0x0000000615157c24 */ /* 0x000fc6000f8e02ff */
[----:B------:R0:W-:Y:S01]  /*b650*/  STL [R1+0xd4], R24 ;  /* 0x0000d41801007387 */ /* 0x0001e20000100800 */
[----:B------:R-:W-:Y:S02]  /*b660*/  IMAD R14, R14, UR6, RZ ;  /* 0x000000060e0e7c24 */ /* 0x000fe4000f8e02ff */
[----:B------:R-:W-:Y:S01]  /*b670*/  IMAD R13, R13, UR6, RZ ;  /* 0x000000060d0d7c24 */ /* 0x000fe2000f8e02ff */
[----:B0-----:R-:W3:Y:S01]  /*b680*/  LDL.LU R24, [R1+0x1548] ;  /* 0x0015480001187983 */ /* 0x001ee20000300800 */
[----:B------:R-:W-:-:S03]  /*b690*/  IMAD R12, R12, UR6, RZ ;  /* 0x000000060c0c7c24 */ /* 0x000fc6000f8e02ff */
[----:B------:R0:W-:Y:S01]  /*b6a0*/  STL [R1+0xd8], R21 ;  /* 0x0000d81501007387 */ /* 0x0001e20000100800 */
[----:B------:R-:W-:Y:S02]  /*b6b0*/  IMAD R11, R11, UR6, RZ ;  /* 0x000000060b0b7c24 */ /* 0x000fe4000f8e02ff */
[----:B------:R-:W-:Y:S01]  /*b6c0*/  IMAD R9, R9, UR6, RZ ;  /* 0x0000000609097c24 */ /* 0x000fe2000f8e02ff */
[----:B0-----:R-:W2:Y:S04]  /*b6d0*/  LDL.LU R21, [R1+0x1544] ;  /* 0x0015440001157983 */ /* 0x001ea80000300800 */
[----:B------:R0:W-:Y:S01]  /*b6e0*/  STL [R1+0xdc], R14 ;  /* 0x0000dc0e01007387 */ /* 0x0001e20000100800 */
[----:B------:R-:W-:Y:S02]  /*b6f0*/  IMAD R8, R8, UR6, RZ ;  /* 0x0000000608087c24 */ /* 0x000fe4000f8e02ff */
[----:B------:R-:W-:Y:S01]  /*b700*/  IMAD R6, R6, UR6, RZ ;  /* 0x0000000606067c24 */ /* 0x000fe2000f8e02ff */
[----:B0-----:R-:W3:Y:S04]  /*b710*/  LDL.LU R14, [R1+0x1540] ;  /* 0x00154000010e7983 */ /* 0x001ee80000300800 */
[----:B------:R0:W-:Y:S01]  /*b720*/  STL [R1+0xe0], R13 ;  /* 0x0000e00d01007387 */ /* 0x0001e20000100800 */
[----:B------:R-:W-:-:S03]  /*b730*/  IMAD R5, R5, UR6, RZ ;  /* 0x0000000605057c24 */ /* 0x000fc6000f8e02ff */
[----:B0-----:R-:W2:Y:S04]  /*b740*/  LDL.LU R13, [R1+0x153c] ;  /* 0x00153c00010d7983 */ /* 0x001ea80000300800 */
[----:B------:R0:W-:Y:S01]  /*b750*/  STL [R1+0xe4], R12 ;  /* 0x0000e40c01007387 */ /* 0x0001e20000100800 */
[----:B------:R-:W-:-:S03]  /*b760*/  IMAD R25, R25, UR6, RZ ;  /* 0x0000000619197c24 */ /* 0x000fc6000f8e02ff */
        /* <DEDUP_REMOVED lines=52> */
[----:B------:R0:W-:Y:S04]  /*bab0*/  STL [R1+0x38], R56 ;  /* 0x0000383801007387 */ /* 0x0001e80000100800 */
        /* <DEDUP_REMOVED lines=10> */
[----:B0-----:R-:W3:Y:S01]  /*bb60*/  LDL.LU R3, [R1+0x14dc] ;  /* 0x0014dc0001037983 */ /* 0x001ee20000300800 */
[----:B------:R-:W-:-:S02]  /*bb70*/  IMAD R60, R60, UR6, RZ ;  /* 0x000000063c3c7c24 */ /* 0x000fc4000f8e02ff */
[----:B----4-:R-:W-:-:S03]  /*bb80*/  IMAD R0, R0, UR6, RZ ;  /* 0x0000000600007c24 */ /* 0x010fc6000f8e02ff */
[----:B------:R0:W-:Y:S01]  /*bb90*/  STL [R1+0x8], R60 ;  /* 0x0000083c01007387 */ /* 0x0001e20000100800 */
[----:B--2---:R-:W-:Y:S02]  /*bba0*/  IMAD R17, R17, UR6, RZ ;  /* 0x0000000611117c24 */ /* 0x004fe4000f8e02ff */
[----:B---3--:R-:W-:Y:S02]  /*bbb0*/  IMAD R16, R16, UR6, RZ ;  /* 0x0000000610107c24 */ /* 0x008fe4000f8e02ff */
[----:B------:R-:W-:Y:S02]  /*bbc0*/  IMAD R10, R10, UR6, RZ ;  /* 0x000000060a0a7c24 */ /* 0x000fe4000f8e02ff */
[----:B------:R-:W-:Y:S02]  /*bbd0*/  IMAD R7, R7, UR6, RZ ;  /* 0x0000000607077c24 */ /* 0x000fe4000f8e02ff */
[----:B------:R-:W-:Y:S02]  /*bbe0*/  IMAD R20, R20, UR6, RZ ;  /* 0x0000000614147c24 */ /* 0x000fe4000f8e02ff */
[----:B0-----:R-:W-:-:S02]  /*bbf0*/  IMAD R60, R3, UR6, RZ ;  /* 0x00000006033c7c24 */ /* 0x001fc4000f8e02ff */
[----:B------:R-:W2:Y:S04]  /*bc00*/  LDL.LU R3, [R1+0x14d8] ;  /* 0x0014d80001037983 */ /* 0x000ea80000300800 */
[----:B------:R-:W-:Y:S04]  /*bc10*/  STL [R1+0x4], R0 ;  /* 0x0000040001007387 */ /* 0x000fe80000100800 */
[----:B------:R0:W-:Y:S04]  /*bc20*/  STL [R1+0x14a4], R60 ;  /* 0x0014a43c01007387 */ /* 0x0001e80000100800 */
[----:B0-----:R-:W3:Y:S01]  /*bc30*/  LDL.LU R60, [R1+0x1cc] ;  /* 0x0001cc00013c7983 */ /* 0x001ee20000300800 */
[----:B------:R-:W-:-:S02]  /*bc40*/  IMAD R61, R61, UR6, RZ ;  /* 0x000000063d3d7c24 */ /* 0x000fc4000f8e02ff */
[----:B------:R-:W-:Y:S02]  /*bc50*/  IMAD R59, R59, UR6, RZ ;  /* 0x000000063b3b7c24 */ /* 0x000fe4000f8e02ff */
[----:B------:R-:W-:Y:S02]  /*bc60*/  IMAD R58, R58, UR6, RZ ;  /* 0x000000063a3a7c24 */ /* 0x000fe4000f8e02ff */
[----:B------:R-:W-:Y:S01]  /*bc70*/  IMAD R57, R57, UR6, RZ ;  /* 0x0000000639397c24 */ /* 0x000fe2000f8e02ff */
[----:B------:R-:W-:Y:S01]  /*bc80*/  STL [R1+0x14a8], R61 ;  /* 0x0014a83d01007387 */ /* 0x000fe20000100800 */
[----:B------:R-:W-:-:S03]  /*bc90*/  IMAD R56, R56, UR6, RZ ;  /* 0x0000000638387c24 */ /* 0x000fc6000f8e02ff */
[----:B------:R-:W-:Y:S04]  /*bca0*/  STL [R1+0x14ac], R59 ;  /* 0x0014ac3b01007387 */ /* 0x000fe80000100800 */
[----:B------:R-:W-:Y:S04]  /*bcb0*/  STL [R1+0x14b0], R58 ;  /* 0x0014b03a01007387 */ /* 0x000fe80000100800 */
[----:B------:R-:W-:Y:S04]  /*bcc0*/  STL [R1+0x14b4], R57 ;  /* 0x0014b43901007387 */ /* 0x000fe80000100800 */
[----:B------:R0:W-:Y:S01]  /*bcd0*/  STL [R1+0x14b8], R56 ;  /* 0x0014b83801007387 */ /* 0x0001e20000100800 */
[----:B------:R-:W-:-:S03]  /*bce0*/  IMAD R54, R54, UR6, RZ ;  /* 0x0000000636367c24 */ /* 0x000fc6000f8e02ff */
[----:B0-----:R-:W4:Y:S01]  /*bcf0*/  LDL.LU R56, [R1+0x10] ;  /* 0x0000100001387983 */ /* 0x001f220000300800 */
[----:B------:R-:W-:-:S03]  /*bd00*/  IMAD R0, R2, UR6, RZ ;  /* 0x0000000602007c24 */ /* 0x000fc6000f8e02ff */
[----:B------:R-:W-:Y:S04]  /*bd10*/  STL [R1+0x14bc], R54 ;  /* 0x0014bc3601007387 */ /* 0x000fe80000100800 */
[----:B------:R-:W-:Y:S04]  /*bd20*/  STL [R1+0x14c0], R20 ;  /* 0x0014c01401007387 */ /* 0x000fe80000100800 */
[----:B------:R2:W-:Y:S04]  /*bd30*/  STL [R1+0x14c4], R0 ;  /* 0x0014c40001007387 */ /* 0x0005e80000100800 */
[----:B------:R0:W-:Y:S04]  /*bd40*/  STL [R1+0x14c8], R7 ;  /* 0x0014c80701007387 */ /* 0x0001e80000100800 */
[----:B------:R-:W-:Y:S04]  /*bd50*/  STL [R1+0x14cc], R10 ;  /* 0x0014cc0a01007387 */ /* 0x000fe80000100800 */
[----:B------:R-:W-:Y:S04]  /*bd60*/  STL [R1+0x14d0], R16 ;  /* 0x0014d01001007387 */ /* 0x000fe80000100800 */
[----:B------:R-:W-:Y:S04]  /*bd70*/  STL [R1+0x14d4], R17 ;  /* 0x0014d41101007387 */ /* 0x000fe80000100800 */
[----:B------:R-:W4:Y:S04]  /*bd80*/  LDL.LU R57, [R1+0x14] ;  /* 0x0000140001397983 */ /* 0x000f280000300800 */
[----:B------:R-:W4:Y:S04]  /*bd90*/  LDL.LU R58, [R1+0x18] ;  /* 0x00001800013a7983 */ /* 0x000f280000300800 */
[----:B------:R-:W4:Y:S01]  /*bda0*/  LDL.LU R59, [R1+0x1c] ;  /* 0x00001c00013b7983 */ /* 0x000f220000300800 */
[----:B------:R-:W-:-:S02]  /*bdb0*/  IMAD R37, R37, UR6, RZ ;  /* 0x0000000625257c24 */ /* 0x000fc4000f8e02ff */
[----:B------:R-:W-:Y:S01]  /*bdc0*/  IMAD R40, R40, UR6, RZ ;  /* 0x0000000628287c24 */ /* 0x000fe2000f8e02ff */
[----:B------:R-:W4:Y:S01]  /*bdd0*/  LDL.LU R61, [R1+0x20] ;  /* 0x00002000013d7983 */ /* 0x000f220000300800 */
[----:B------:R-:W-:Y:S02]  /*bde0*/  IMAD R43, R43, UR6, RZ ;  /* 0x000000062b2b7c24 */ /* 0x000fe4000f8e02ff */
[----:B------:R-:W-:Y:S02]  /*bdf0*/  IMAD R49, R49, UR6, RZ ;  /* 0x0000000631317c24 */ /* 0x000fe4000f8e02ff */
[----:B------:R-:W-:Y:S02]  /*be00*/  IMAD R50, R50, UR6, RZ ;  /* 0x0000000632327c24 */ /* 0x000fe4000f8e02ff */
[----:B------:R-:W-:Y:S02]  /*be10*/  IMAD R51, R51, UR6, RZ ;  /* 0x0000000633337c24 */ /* 0x000fe4000f8e02ff */
[----:B------:R-:W-:-:S02]  /*be20*/  IMAD R52, R52, UR6, RZ ;  /* 0x0000000634347c24 */ /* 0x000fc4000f8e02ff */
[----:B------:R-:W-:Y:S01]  /*be30*/  IMAD R53, R53, UR6, RZ ;  /* 0x0000000635357c24 */ /* 0x000fe2000f8e02ff */
[----:B--2---:R-:W-:Y:S01]  /*be40*/  IADD3 R0, P3, R37, R3, RZ ;  /* 0x0000000325007210 */ /* 0x004fe20007f7e0ff */
[----:B---3--:R-:W-:-:S05]  /*be50*/  IMAD R2, R60, UR6, RZ ;  /* 0x000000063c027c24 */ /* 0x008fca000f8e02ff */
[----:B0-----:R-:W-:-:S05]  /*be60*/  IADD3 R7, P2, R2, R3, RZ ;  /* 0x0000000302077210 */ /* 0x001fca0007f5e0ff */
[----:B------:R0:W-:Y:S04]  /*be70*/  STL [R1+0x1208], R7 ;  /* 0x0012080701007387 */ /* 0x0001e80000100800 */
[----:B------:R1:W-:Y:S04]  /*be80*/  STL [R1+0x11e8], R0 ;  /* 0x0011e80001007387 */ /* 0x0003e80000100800 */
[----:B------:R-:W2:Y:S01]  /*be90*/  LDL.LU R60, [R1+0x24] ;  /* 0x00002400013c7983 */ /* 0x000ea20000300800 */
[-C--:B0-----:R-:W-:Y:S02]  /*bea0*/  IADD3 R7, P4, R40, R3.reuse, RZ ;  /* 0x0000000328077210 */ /* 0x081fe40007f9e0ff */
[----:B-1----:R-:W-:-:S03]  /*beb0*/  IADD3 R0, P5, R43, R3, RZ ;  /* 0x000000032b007210 */ /* 0x002fc60007fbe0ff */
[----:B------:R0:W-:Y:S01]  /*bec0*/  STL [R1+0x11ec], R7 ;  /* 0x0011ec0701007387 */ /* 0x0001e20000100800 */
[----:B------:R-:W-:-:S03]  /*bed0*/  IADD3 R10, P0, R49, R3, RZ ;  /* 0x00000003310a7210 */ /* 0x000fc60007f1e0ff */
[----:B------:R1:W-:Y:S01]  /*bee0*/  STL [R1+0x11f0], R0 ;  /* 0x0011f00001007387 */ /* 0x0003e20000100800 */
[-C--:B0-----:R-:W-:Y:S02]  /*bef0*/  IADD3 R7, P6, R48, R3.reuse, RZ ;  /* 0x0000000330077210 */ /* 0x081fe40007fde0ff */
[----:B-1----:R-:W-:-:S03]  /*bf00*/  IADD3 R0, P1, R50, R3, RZ ;  /* 0x0000000332007210 */ /* 0x002fc60007f3e0ff */
[----:B------:R0:W-:Y:S04]  /*bf10*/  STL [R1+0x11f4], R7 ;  /* 0x0011f40701007387 */ /* 0x0001e80000100800 */
[----:B------:R-:W-:Y:S01]  /*bf20*/  STL [R1+0x11f8], R10 ;  /* 0x0011f80a01007387 */ /* 0x000fe20000100800 */
[----:B0-----:R-:W-:-:S03]  /*bf30*/  LEA.HI.X.SX32 R7, R2, R30, 0x1, P2 ;  /* 0x0000001e02077211 */ /* 0x001fc600010f0eff */
[----:B------:R0:W-:Y:S01]  /*bf40*/  STL [R1+0x11fc], R0 ;  /* 0x0011fc0001007387 */ /* 0x0001e20000100800 */
[----:B------:R-:W-:-:S03]  /*bf50*/  IADD3 R2, P2, R51, R3, RZ ;  /* 0x0000000333027210 */ /* 0x000fc60007f5e0ff */
[----:B------:R-:W-:Y:S01]  /*bf60*/  STL [R1+0x1204], R7 ;  /* 0x0012040701007387 */ /* 0x000fe20000100800 */
[----:B0-----:R-:W-:-:S03]  /*bf70*/  LEA.HI.X.SX32 R0, R37, R30, 0x1, P3 ;  /* 0x0000001e25007211 */ /* 0x001fc600018f0eff */
[----:B------:R-:W3:Y:S04]  /*bf80*/  LDL.LU R37, [R1+0x48] ;  /* 0x0000480001257983 */ /* 0x000ee80000300800 */
[----:B------:R0:W-:Y:S04]  /*bf90*/  STL [R1+0x1200], R2 ;  /* 0x0012000201007387 */ /* 0x0001e80000100800 */
[----:B------:R1:W-:Y:S01]  /*bfa0*/  STL [R1+0x11e0], R0 ;  /* 0x0011e00001007387 */ /* 0x0003e20000100800 */
[----:B0-----:R-:W-:Y:S02]  /*bfb0*/  IADD3 R2, P3, R52, R3, RZ ;  /* 0x0000000334027210 */ /* 0x001fe40007f7e0ff */
[----:B-1----:R-:W-:-:S02]  /*bfc0*/  LEA.HI.X.SX32 R0, R40, R30, 0x1, P4 ;  /* 0x0000001e28007211 */ /* 0x002fc400020f0eff */
[----:B------:R-:W3:Y:S01]  /*bfd0*/  LDL.LU R40, [R1+0x44] ;  /* 0x0000440001287983 */ /* 0x000ee20000300800 */
[----:B------:R-:W-:-:S03]  /*bfe0*/  IADD3 R7, P4, R53, R3, RZ ;  /* 0x0000000335077210 */ /* 0x000fc60007f9e0ff */
[----:B------:R0:W-:Y:S04]  /*bff0*/  STL [R1+0x11e4], R2 ;  /* 0x0011e40201007387 */ /* 0x0001e80000100800 */
[----:B0-----:R-:W3:Y:S04]  /*c000*/  LDL.LU R2, [R1+0x68] ;  /* 0x0000680001027983 */ /* 0x001ee80000300800 */
[----:B------:R0:W-:Y:S02]  /*c010*/  STL [R1+0x11d8], R0 ;  /* 0x0011d80001007387 */ /* 0x0001e40000100800 */
[----:B0-----:R-:W-:-:S02]  /*c020*/  LEA.HI.X.SX32 R0, R43, R30, 0x1, P5 ;  /* 0x0000001e2b007211 */ /* 0x001fc400028f0eff */
[----:B------:R-:W3:Y:S04]  /*c030*/  LDL.LU R43, [R1+0x6c] ;  /* 0x00006c00012b7983 */ /* 0x000ee80000300800 */
[----:B------:R-:W-:Y:S04]  /*c040*/  STL [R1+0x11dc], R7 ;  /* 0x0011dc0701007387 */ /* 0x000fe80000100800 */
[----:B------:R0:W-:Y:S02]  /*c050*/  STL [R1+0x11d0], R0 ;  /* 0x0011d00001007387 */ /* 0x0001e40000100800 */
[----:B0-----:R-:W-:-:S02]  /*c060*/  LEA.HI.X.SX32 R0, R48, R30, 0x1, P6 ;  /* 0x0000001e30007211 */ /* 0x001fc400030f0eff */
[----:B------:R-:W3:Y:S01]  /*c070*/  LDL.LU R48, [R1+0x5c] ;  /* 0x00005c0001307983 */ /* 0x000ee20000300800 */
[----:B----4-:R-:W-:-:S05]  /*c080*/  IADD3 R7, P5, R56, R3, RZ ;  /* 0x0000000338077210 */ /* 0x010fca0007fbe0ff */
[----:B------:R0:W-:Y:S04]  /*c090*/  STL [R1+0x11d4], R7 ;  /* 0x0011d40701007387 */ /* 0x0001e80000100800 */
[----:B------:R-:W4:Y:S04]  /*c0a0*/  LDL.LU R17, [R1+0x70] ;  /* 0x0000700001117983 */ /* 0x000f280000300800 */
[----:B------:R1:W-:Y:S04]  /*c0b0*/  STL [R1+0x11c8], R0 ;  /* 0x0011c80001007387 */ /* 0x0003e80000100800 */
[----:B------:R-:W4:Y:S01]  /*c0c0*/  LDL.LU R16, [R1+0x74] ;  /* 0x0000740001107983 */ /* 0x000f220000300800 */
[----:B0-----:R-:W-:-:S02]  /*c0d0*/  IADD3 R7, P6, R57, R3, RZ ;  /* 0x0000000339077210 */ /* 0x001fc40007fde0ff */
[----:B-1----:R-:W-:-:S03]  /*c0e0*/  LEA.HI.X.SX32 R0, R49, R30, 0x1, P0 ;  /* 0x0000001e31007211 */ /* 0x002fc600000f0eff */
[----:B------:R0:W-:Y:S04]  /*c0f0*/  STL [R1+0x11cc], R7 ;  /* 0x0011cc0701007387 */ /* 0x0001e80000100800 */
[----:B------:R1:W-:Y:S04]  /*c100*/  STL [R1+0x11c0], R0 ;  /* 0x0011c00001007387 */ /* 0x0003e80000100800 */
[----:B------:R-:W4:Y:S01]  /*c110*/  LDL.LU R10, [R1+0x7c] ;  /* 0x00007c00010a7983 */ /* 0x000f220000300800 */
[----:B0-----:R-:W-:Y:S02]  /*c120*/  IADD3 R7, P0, R58, R3, RZ ;  /* 0x000000033a077210 */ /* 0x001fe40007f1e0ff */
[----:B-1----:R-:W-:-:S03]  /*c130*/  LEA.HI.X.SX32 R0, R50, R30, 0x1, P1 ;  /* 0x0000001e32007211 */ /* 0x002fc600008f0eff */
[----:B------:R0:W-:Y:S04]  /*c140*/  STL [R1+0x11c4], R7 ;  /* 0x0011c40701007387 */ /* 0x0001e80000100800 */
[----:B------:R1:W-:Y:S04]  /*c150*/  STL [R1+0x11b8], R0 ;  /* 0x0011b80001007387 */ /* 0x0003e80000100800 */
[----:B0-----:R-:W4:Y:S01]  /*c160*/  LDL.LU R7, [R1+0x80] ;  /* 0x0000800001077983 */ /* 0x001f220000300800 */
[----:B------:R-:W-:Y:S02]  /*c170*/  IADD3 R20, P1, R59, R3, RZ ;  /* 0x000000033b147210 */ /* 0x000fe40007f3e0ff */
[----:B-1----:R-:W-:-:S03]  /*c180*/  LEA.HI.X.SX32 R0, R51, R30, 0x1, P2 ;  /* 0x0000001e33007211 */ /* 0x002fc600010f0eff */
[----:B------:R-:W-:Y:S04]  /*c190*/  STL [R1+0x11bc], R20 ;  /* 0x0011bc1401007387 */ /* 0x000fe80000100800 */
[----:B------:R0:W-:Y:S04]  /*c1a0*/  STL [R1+0x11b0], R0 ;  /* 0x0011b00001007387 */ /* 0x0001e80000100800 */
[----:B0-----:R-:W4:Y:S01]  /*c1b0*/  LDL.LU R0, [R1+0x84] ;  /* 0x0000840001007983 */ /* 0x001f220000300800 */
[----:B------:R-:W-:Y:S02]  /*c1c0*/  IADD3 R49, P2, R61, R3, RZ ;  /* 0x000000033d317210 */ /* 0x000fe40007f5e0ff */
[----:B------:R-:W-:-:S03]  /*c1d0*/  LEA.HI.X.SX32 R20, R52, R30, 0x1, P3 ;  /* 0x0000001e34147211 */ /* 0x000fc600018f0eff */
[----:B------:R-:W-:Y:S01]  /*c1e0*/  STL [R1+0x11b4], R49 ;  /* 0x0011b43101007387 */ /* 0x000fe20000100800 */
[----:B------:R-:W-:-:S03]  /*c1f0*/  LEA.HI.X.SX32 R50, R53, R30, 0x1, P4 ;  /* 0x0000001e35327211 */ /* 0x000fc600020f0eff */
[----:B------:R0:W-:Y:S04]  /*c200*/  STL [R1+0x11a8], R20 ;  /* 0x0011a81401007387 */ /* 0x0001e80000100800 */
[----:B0-----:R-:W4:Y:S01]  /*c210*/  LDL.LU R20, [R1+0x8c] ;  /* 0x00008c0001147983 */ /* 0x001f220000300800 */
[----:B--2---:R-:W-:-:S05]  /*c220*/  IADD3 R49, P3, R60, R3, RZ ;  /* 0x000000033c317210 */ /* 0x004fca0007f7e0ff */
[----:B------:R-:W-:Y:S04]  /*c230*/  STL [R1+0x11ac], R49 ;  /* 0x0011ac3101007387 */ /* 0x000fe80000100800 */
[----:B------:R0:W-:Y:S04]  /*c240*/  STL [R1+0xe2c], R50 ;  /* 0x000e2c3201007387 */ /* 0x0001e80000100800 */
[----:B------:R-:W2:Y:S01]  /*c250*/  LDL.LU R54, [R1+0x90] ;  /* 0x0000900001367983 */ /* 0x000ea20000300800 */
[----:B0-----:R-:W-:Y:S02]  /*c260*/  LEA.HI.X.SX32 R50, R56, R30, 0x1, P5 ;  /* 0x0000001e38327211 */ /* 0x001fe400028f0eff */
[----:B---3--:R-:W-:-:S05]  /*c270*/  IADD3 R49, P4, R40, R3, RZ ;  /* 0x0000000328317210 */ /* 0x008fca0007f9e0ff */
[----:B------:R0:W-:Y:S04]  /*c280*/  STL [R1+0xe4c], R49 ;  /* 0x000e4c3101007387 */ /* 0x0001e80000100800 */
[----:B------:R1:W-:Y:S04]  /*c290*/  STL [R1+0xe30], R50 ;  /* 0x000e303201007387 */ /* 0x0003e80000100800 */
[----:B------:R-:W3:Y:S01]  /*c2a0*/  LDL.LU R56, [R1+0x98] ;  /* 0x0000980001387983 */ /* 0x000ee20000300800 */
[----:B0-----:R-:W-:Y:S02]  /*c2b0*/  IADD3 R49, P5, R37, R3, RZ ;  /* 0x0000000325317210 */ /* 0x001fe40007fbe0ff */
[----:B-1----:R-:W-:-:S03]  /*c2c0*/  LEA.HI.X.SX32 R50, R57, R30, 0x1, P6 ;  /* 0x0000001e39327211 */ /* 0x002fc600030f0eff */
[----:B------:R-:W-:Y:S04]  /*c2d0*/  STL [R1+0xe54], R49 ;  /* 0x000e543101007387 */ /* 0x000fe80000100800 */
[----:B------:R0:W-:Y:S04]  /*c2e0*/  STL [R1+0xe34], R50 ;  /* 0x000e343201007387 */ /* 0x0001e80000100800 */
[----:B------:R-:W3:Y:S01]  /*c2f0*/  LDL.LU R57, [R1+0x9c] ;  /* 0x00009c0001397983 */ /* 0x000ee20000300800 */
[----:B0-----:R-:W-:Y:S02]  /*c300*/  LEA.HI.X.SX32 R50, R58, R30, 0x1, P0 ;  /* 0x0000001e3a327211 */ /* 0x001fe400000f0eff */
[----:B------:R-:W-:-:S05]  /*c310*/  IADD3 R49, P6, R48, R3, RZ ;  /* 0x0000000330317210 */ /* 0x000fca0007fde0ff */
[----:B------:R0:W-:Y:S04]  /*c320*/  STL [R1+0xe5c], R49 ;  /* 0x000e5c3101007387 */ /* 0x0001e80000100800 */
[----:B------:R1:W-:Y:S04]  /*c330*/  STL [R1+0xe38], R50 ;  /* 0x000e383201007387 */ /* 0x0003e80000100800 */
[----:B------:R-:W3:Y:S01]  /*c340*/  LDL.LU R58, [R1+0xa0] ;  /* 0x0000a000013a7983 */ /* 0x000ee20000300800 */
[----:B0-----:R-:W-:Y:S02]  /*c350*/  IADD3 R49, P0, R2, R3, RZ ;  /* 0x0000000302317210 */ /* 0x001fe40007f1e0ff */
[----:B-1----:R-:W-:-:S03]  /*c360*/  LEA.HI.X.SX32 R50, R59, R30, 0x1, P1 ;  /* 0x0000001e3b327211 */ /* 0x002fc600008f0eff */
[----:B------:R0:W-:Y:S04]  /*c370*/  STL [R1+0xe64], R49 ;  /* 0x000e643101007387 */ /* 0x0001e80000100800 */
[----:B------:R1:W-:Y:S04]  /*c380*/  STL [R1+0xe3c], R50 ;  /* 0x000e3c3201007387 */ /* 0x0003e80000100800 */
[----:B------:R-:W3:Y:S01]  /*c390*/  LDL.LU R59, [R1+0xa4] ;  /* 0x0000a400013b7983 */ /* 0x000ee20000300800 */
[----:B0-----:R-:W-:Y:S02]  /*c3a0*/  IADD3 R49, P1, R43, R3, RZ ;  /* 0x000000032b317210 */ /* 0x001fe40007f3e0ff */
[----:B-1----:R-:W-:-:S03]  /*c3b0*/  LEA.HI.X.SX32 R50, R61, R30, 0x1, P2 ;  /* 0x0000001e3d327211 */ /* 0x002fc600010f0eff */
[----:B------:R4:W-:Y:S04]  /*c3c0*/  STL [R1+0xe6c], R49 ;  /* 0x000e6c3101007387 */ /* 0x0009e80000100800 */
[----:B------:R-:W3:Y:S01]  /*c3d0*/  LDL.LU R61, [R1+0xac] ;  /* 0x0000ac00013d7983 */ /* 0x000ee20000300800 */
[----:B----4-:R-:W-:-:S03]  /*c3e0*/  IADD3 R49, P2, R17, R3, RZ ;  /* 0x0000000311317210 */ /* 0x010fc60007f5e0ff */
[----:B------:R0:W-:Y:S04]  /*c3f0*/  STL [R1+0xe40], R50 ;  /* 0x000e403201007387 */ /* 0x0001e80000100800 */
[----:B------:R1:W-:Y:S01]  /*c400*/  STL [R1+0xe74], R49 ;  /* 0x000e743101007387 */ /* 0x0003e20000100800 */
[----:B0-----:R-:W-:-:S03]  /*c410*/  LEA.HI.X.SX32 R50, R60, R30, 0x1, P3 ;  /* 0x0000001e3c327211 */ /* 0x001fc600018f0eff */
[----:B------:R-:W4:Y:S01]  /*c420*/  LDL.LU R60, [R1+0xa8] ;  /* 0x0000a800013c7983 */ /* 0x000f220000300800 */
[----:B-1----:R-:W-:-:S03]  /*c430*/  IADD3 R49, P3, R16, R3, RZ ;  /* 0x0000000310317210 */ /* 0x002fc60007f7e0ff */
        /* <DEDUP_REMOVED lines=12> */
[-C--:B0-----:R-:W-:Y:S02]  /*c500*/  LEA.HI.X.SX32 R50, R48, R30.reuse, 0x1, P6 ;  /* 0x0000001e30327211 */ /* 0x081fe400030f0eff */
[----:B-1----:R-:W-:-:S03]  /*c510*/  LEA.HI.X.SX32 R49, R2, R30, 0x1, P0 ;  /* 0x0000001e02317211 */ /* 0x002fc600000f0eff */
[----:B------:R-:W-:Y:S04]  /*c520*/  STL [R1+0xe58], R50 ;  /* 0x000e583201007387 */ /* 0x000fe80000100800 */
[----:B------:R-:W4:Y:S01]  /*c530*/  LDL.LU R2, [R1+0x78] ;  /* 0x0000780001027983 */ /* 0x000f220000300800 */
[----:B------:R-:W-:-:S05]  /*c540*/  IADD3 R48, P6, R0, R3, RZ ;  /* 0x0000000300307210 */ /* 0x000fca0007fde0ff */
[----:B------:R-:W-:Y:S04]  /*c550*/  STL [R1+0xe94], R48 ;  /* 0x000e943001007387 */ /* 0x000fe80000100800 */
[----:B------:R0:W-:Y:S04]  /*c560*/  STL [R1+0xe60], R49 ;  /* 0x000e603101007387 */ /* 0x0001e80000100800 */
[----:B0-----:R-:W4:Y:S01]  /*c570*/  LDL.LU R49, [R1+0x64] ;  /* 0x0000640001317983 */ /* 0x001f220000300800 */
[----:B------:R-:W-:Y:S02]  /*c580*/  IADD3 R48, P0, R20, R3, RZ ;  /* 0x0000000314307210 */ /* 0x000fe40007f1e0ff */
[----:B------:R-:W-:-:S03]  /*c590*/  LEA.HI.X.SX32 R43, R43, R30, 0x1, P1 ;  /* 0x0000001e2b2b7211 */ /* 0x000fc600008f0eff */
[----:B------:R-:W-:Y:S04]  /*c5a0*/  STL [R1+0xe9c], R48 ;  /* 0x000e9c3001007387 */ /* 0x000fe80000100800 */
[----:B------:R0:W-:Y:S02]  /*c5b0*/  STL [R1+0xe68], R43 ;  /* 0x000e682b01007387 */ /* 0x0001e40000100800 */
[----:B0-----:R-:W-:Y:S02]  /*c5c0*/  LEA.HI.X.SX32 R43, R17, R30, 0x1, P2 ;  /* 0x0000001e112b7211 */ /* 0x001fe400010f0eff */
[----:B------:R-:W4:Y:S01]  /*c5d0*/  LDL.LU R17, [R1+0x60] ;  /* 0x0000600001117983 */ /* 0x000f220000300800 */
[----:B--2---:R-:W-:-:S05]  /*c5e0*/  IADD3 R48, P1, R54, R3, RZ ;  /* 0x0000000336307210 */ /* 0x004fca0007f3e0ff */
[----:B------:R-:W-:Y:S04]  /*c5f0*/  STL [R1+0xea4], R48 ;  /* 0x000ea43001007387 */ /* 0x000fe80000100800 */
[----:B------:R0:W-:Y:S02]  /*c600*/  STL [R1+0xe70], R43 ;  /* 0x000e702b01007387 */ /* 0x0001e40000100800 */
[----:B0-----:R-:W-:Y:S02]  /*c610*/  LEA.HI.X.SX32 R43, R16, R30, 0x1, P3 ;  /* 0x0000001e102b7211 */ /* 0x001fe400018f0eff */
[----:B------:R-:W2:Y:S01]  /*c620*/  LDL.LU R16, [R1+0x58] ;  /* 0x0000580001107983 */ /* 0x000ea20000300800 */
[----:B---3--:R-:W-:-:S05]  /*c630*/  IADD3 R48, P2, R56, R3, RZ ;  /* 0x0000000338307210 */ /* 0x008fca0007f5e0ff */
[----:B------:R0:W-:Y:S04]  /*c640*/  STL [R1+0xeac], R48 ;  /* 0x000eac3001007387 */ /* 0x0001e80000100800 */
[----:B------:R1:W-:Y:S01]  /*c650*/  STL [R1+0xe78], R43 ;  /* 0x000e782b01007387 */ /* 0x0003e20000100800 */
[----:B------:R-:W-:-:S03]  /*c660*/  IADD3 R50, P3, R57, R3, RZ ;  /* 0x0000000339327210 */ /* 0x000fc60007f7e0ff */
[----:B0-----:R-:W3:Y:S01]  /*c670*/  LDL.LU R48, [R1+0xb0] ;  /* 0x0000b00001307983 */ /* 0x001ee20000300800 */
[----:B-1----:R-:W-:-:S03]  /*c680*/  LEA.HI.X.SX32 R43, R10, R30, 0x1, P4 ;  /* 0x0000001e0a2b7211 */ /* 0x002fc600020f0eff */
[----:B------:R-:W-:Y:S04]  /*c690*/  STL [R1+0xeb4], R50 ;  /* 0x000eb43201007387 */ /* 0x000fe80000100800 */
[----:B------:R0:W-:Y:S02]  /*c6a0*/  STL [R1+0xe80], R43 ;  /* 0x000e802b01007387 */ /* 0x0001e40000100800 */
[----:B0-----:R-:W-:Y:S02]  /*c6b0*/  LEA.HI.X.SX32 R43, R7, R30, 0x1, P5 ;  /* 0x0000001e072b7211 */ /* 0x001fe400028f0eff */
[----:B------:R-:W-:-:S05]  /*c6c0*/  IADD3 R10, P4, R58, R3, RZ ;  /* 0x000000033a0a7210 */ /* 0x000fca0007f9e0ff */
[----:B------:R0:W-:Y:S04]  /*c6d0*/  STL [R1+0xebc], R10 ;  /* 0x000ebc0a01007387 */ /* 0x0001e80000100800 */
[----:B0-----:R-:W3:Y:S01]  /*c6e0*/  LDL.LU R10, [R1+0xb4] ;  /* 0x0000b400010a7983 */ /* 0x001ee20000300800 */
[----:B------:R-:W-:-:S03]  /*c6f0*/  IADD3 R7, P5, R59, R3, RZ ;  /* 0x000000033b077210 */ /* 0x000fc60007fbe0ff */
[----:B------:R-:W-:Y:S04]  /*c700*/  STL [R1+0xe88], R43 ;  /* 0x000e882b01007387 */ /* 0x000fe80000100800 */
[----:B------:R0:W-:Y:S04]  /*c710*/  STL [R1+0xec4], R7 ;  /* 0x000ec40701007387 */ /* 0x0001e80000100800 */
[----:B0-----:R-:W3:Y:S01]  /*c720*/  LDL.LU R7, [R1+0xb8] ;  /* 0x0000b80001077983 */ /* 0x001ee20000300800 */
[----:B------:R-:W-:Y:S02]  /*c730*/  LEA.HI.X.SX32 R43, R0, R30, 0x1, P6 ;  /* 0x0000001e002b7211 */ /* 0x000fe400030f0eff */
[----:B------:R-:W-:-:S03]  /*c740*/  IADD3 R0, P6, R61, R3, RZ ;  /* 0x000000033d007210 */ /* 0x000fc60007fde0ff */
[----:B------:R-:W-:Y:S04]  /*c750*/  STL [R1+0xe90], R43 ;  /* 0x000e902b01007387 */ /* 0x000fe80000100800 */
[----:B------:R0:W-:Y:S04]  /*c760*/  STL [R1+0xecc], R0 ;  /* 0x000ecc0001007387 */ /* 0x0001e80000100800 */
[----:B0-----:R-:W3:Y:S01]  /*c770*/  LDL.LU R0, [R1+0xbc] ;  /* 0x0000bc0001007983 */ /* 0x001ee20000300800 */
[----:B------:R-:W-:Y:S02]  /*c780*/  LEA.HI.X.SX32 R43, R20, R30, 0x1, P0 ;  /* 0x0000001e142b7211 */ /* 0x000fe400000f0eff */
[----:B----4-:R-:W-:-:S02]  /*c790*/  IADD3 R20, P0, R60, R3, RZ ;  /* 0x000000033c147210 */ /* 0x010fc40007f1e0ff */
[----:B------:R-:W-:Y:S01]  /*c7a0*/  LEA.HI.X.SX32 R50, R54, R30, 0x1, P1 ;  /* 0x0000001e36327211 */ /* 0x000fe200008f0eff */
[----:B------:R0:W-:Y:S04]  /*c7b0*/  STL [R1+0xe98], R43 ;  /* 0x000e982b01007387 */ /* 0x0001e80000100800 */
[----:B------:R1:W-:Y:S01]  /*c7c0*/  STL [R1+0xed4], R20 ;  /* 0x000ed41401007387 */ /* 0x0003e20000100800 */
[----:B0-----:R-:W-:-:S03]  /*c7d0*/  IADD3 R43, P1, R40, R3, RZ ;  /* 0x00000003282b7210 */ /* 0x001fc60007f3e0ff */
[----:B-1----:R-:W4:Y:S04]  /*c7e0*/  LDL.LU R20, [R1+0xc0] ;  /* 0x0000c00001147983 */ /* 0x002f280000300800 */
[----:B------:R0:W-:Y:S04]  /*c7f0*/  STL [R1+0xea0], R50 ;  /* 0x000ea03201007387 */ /* 0x0001e80000100800 */
[----:B------:R1:W-:Y:S04]  /*c800*/  STL [R1+0xedc], R43 ;  /* 0x000edc2b01007387 */ /* 0x0003e80000100800 */
[----:B------:R-:W4:Y:S01]  /*c810*/  LDL.LU R54, [R1+0xc4] ;  /* 0x0000c40001367983 */ /* 0x000f220000300800 */
[----:B0-----:R-:W-:-:S02]  /*c820*/  LEA.HI.X.SX32 R50, R56, R30, 0x1, P2 ;  /* 0x0000001e38327211 */ /* 0x001fc400010f0eff */
[----:B-1----:R-:W-:-:S03]  /*c830*/  IADD3 R43, P2, R37, R3, RZ ;  /* 0x00000003252b7210 */ /* 0x002fc60007f5e0ff */
[----:B------:R0:W-:Y:S04]  /*c840*/  STL [R1+0xea8], R50 ;  /* 0x000ea83201007387 */ /* 0x0001e80000100800 */
[----:B------:R1:W-:Y:S04]  /*c850*/  STL [R1+0xee4], R43 ;  /* 0x000ee42b01007387 */ /* 0x0003e80000100800 */
[----:B------:R-:W4:Y:S01]  /*c860*/  LDL.LU R56, [R1+0xc8] ;  /* 0x0000c80001387983 */ /* 0x000f220000300800 */
[----:B0-----:R-:W-:Y:S02]  /*c870*/  LEA.HI.X.SX32 R50, R57, R30, 0x1, P3 ;  /* 0x0000001e39327211 */ /* 0x001fe400018f0eff */
[----:B-1----:R-:W-:-:S03]  /*c880*/  IADD3 R43, P3, R2, R3, RZ ;  /* 0x00000003022b7210 */ /* 0x002fc60007f7e0ff */
[----:B------:R0:W-:Y:S04]  /*c890*/  STL [R1+0xeb0], R50 ;  /* 0x000eb03201007387 */ /* 0x0001e80000100800 */
[----:B------:R-:W4:Y:S01]  /*c8a0*/  LDL.LU R57, [R1+0xcc] ;  /* 0x0000cc0001397983 */ /* 0x000f220000300800 */
[----:B0-----:R-:W-:-:S03]  /*c8b0*/  LEA.HI.X.SX32 R50, R58, R30, 0x1, P4 ;  /* 0x0000001e3a327211 */ /* 0x001fc600020f0eff */
[----:B------:R0:W-:Y:S04]  /*c8c0*/  STL [R1+0xeec], R43 ;  /* 0x000eec2b01007387 */ /* 0x0001e80000100800 */
[----:B------:R1:W-:Y:S04]  /*c8d0*/  STL [R1+0xeb8], R50 ;  /* 0x000eb83201007387 */ /* 0x0003e80000100800 */
[----:B------:R-:W4:Y:S01]  /*c8e0*/  LDL.LU R58, [R1+0xd0] ;  /* 0x0000d000013a7983 */ /* 0x000f220000300800 */
[----:B0-----:R-:W-:Y:S02]  /*c8f0*/  IADD3 R43, P4, R49, R3, RZ ;  /* 0x00000003312b7210 */ /* 0x001fe40007f9e0ff */
[----:B-1----:R-:W-:-:S03]  /*c900*/  LEA.HI.X.SX32 R50, R59, R30, 0x1, P5 ;  /* 0x0000001e3b327211 */ /* 0x002fc600028f0eff */
[----:B------:R0:W-:Y:S04]  /*c910*/  STL [R1+0xef4], R43 ;  /* 0x000ef42b01007387 */ /* 0x0001e80000100800 */
[----:B------:R1:W-:Y:S04]  /*c920*/  STL [R1+0xec0], R50 ;  /* 0x000ec03201007387 */ /* 0x0003e80000100800 */
[----:B------:R-:W4:Y:S01]  /*c930*/  LDL.LU R59, [R1+0xd4] ;  /* 0x0000d400013b7983 */ /* 0x000f220000300800 */
[----:B0-----:R-:W-:Y:S02]  /*c940*/  IADD3 R43, P5, R17, R3, RZ ;  /* 0x00000003112b7210 */ /* 0x001fe40007fbe0ff */
[----:B-1----:R-:W-:-:S03]  /*c950*/  LEA.HI.X.SX32 R50, R61, R30, 0x1, P6 ;  /* 0x0000001e3d327211 */ /* 0x002fc600030f0eff */
[----:B------:R-:W-:Y:S04]  /*c960*/  STL [R1+0xefc], R43 ;  /* 0x000efc2b01007387 */ /* 0x000fe80000100800 */
[----:B------:R-:W4:Y:S04]  /*c970*/  LDL.LU R61, [R1+0xd8] ;  /* 0x0000d800013d7983 */ /* 0x000f280000300800 */
[----:B------:R0:W-:Y:S01]  /*c980*/  STL [R1+0xec8], R50 ;  /* 0x000ec83201007387 */ /* 0x0001e20000100800 */
[-C--:B------:R-:W-:Y:S02]  /*c990*/  LEA.HI.X.SX32 R40, R40, R30.reuse, 0x1, P1 ;  /* 0x0000001e28287211 */ /* 0x080fe400008f0eff */
[----:B0-----:R-:W-:-:S02]  /*c9a0*/  LEA.HI.X.SX32 R50, R60, R30, 0x1, P0 ;  /* 0x0000001e3c327211 */ /* 0x001fc400000f0eff */
[-C--:B------:R-:W-:Y:S02]  /*c9b0*/  LEA.HI.X.SX32 R37, R37, R30.reuse, 0x1, P2 ;  /* 0x0000001e25257211 */ /* 0x080fe400010f0eff */
[----:B------:R-:W-:Y:S02]  /*c9c0*/  LEA.HI.X.SX32 R2, R2, R30, 0x1, P3 ;  /* 0x0000001e02027211 */ /* 0x000fe400018f0eff */
[----:B--2---:R-:W-:-:S05]  /*c9d0*/  IADD3 R43, P6, R16, R3, RZ ;  /* 0x00000003102b7210 */ /* 0x004fca0007fde0ff */
[----:B------:R3:W-:Y:S04]  /*c9e0*/  STL [R1+0xf04], R43 ;  /* 0x000f042b01007387 */ /* 0x0007e80000100800 */
[----:B------:R-:W2:Y:S04]  /*c9f0*/  LDL.LU R60, [R1+0xdc] ;  /* 0x0000dc00013c7983 */ /* 0x000ea80000300800 */
[----:B------:R-:W-:Y:S01]  /*ca00*/  STL [R1+0xed0], R50 ;  /* 0x000ed03201007387 */ /* 0x000fe20000100800 */
[-C--:B------:R-:W-:Y:S02]  /*ca10*/  LEA.HI.X.SX32 R51, R49, R30.reuse, 0x1, P4 ;  /* 0x0000001e31337211 */ /* 0x080fe400020f0eff */
[----:B------:R-:W-:-:S02]  /*ca20*/  LEA.HI.X.SX32 R49, R17, R30, 0x1, P5 ;  /* 0x0000001e11317211 */ /* 0x000fc400028f0eff */
[----:B---3--:R-:W-:-:S05]  /*ca30*/  IADD3 R43, P0, R48, R3, RZ ;  /* 0x00000003302b7210 */ /* 0x008fca0007f1e0ff */
[----:B------:R0:W-:Y:S04]  /*ca40*/  STL [R1+0xf0c], R43 ;  /* 0x000f0c2b01007387 */ /* 0x0001e80000100800 */
[----:B0-----:R-:W3:Y:S04]  /*ca50*/  LDL.LU R43, [R1+0xe0] ;  /* 0x0000e000012b7983 */ /* 0x001ee80000300800 */
[----:B------:R0:W-:Y:S04]  /*ca60*/  STL [R1+0xed8], R40 ;  /* 0x000ed82801007387 */ /* 0x0001e80000100800 */
[----:B0-----:R-:W3:Y:S01]  /*ca70*/  LDL.LU R40, [R1+0xe4] ;  /* 0x0000e40001287983 */ /* 0x001ee20000300800 */
[----:B------:R-:W-:-:S05]  /*ca80*/  IADD3 R50, P1, R10, R3, RZ ;  /* 0x000000030a327210 */ /* 0x000fca0007f3e0ff */
[----:B------:R0:W-:Y:S04]  /*ca90*/  STL [R1+0xf14], R50 ;  /* 0x000f143201007387 */ /* 0x0001e80000100800 */
[----:B------:R1:W-:Y:S01]  /*caa0*/  STL [R1+0xee0], R37 ;  /* 0x000ee02501007387 */ /* 0x0003e20000100800 */
[----:B0-----:R-:W-:-:S03]  /*cab0*/  IADD3 R50, P2, R7, R3, RZ ;  /* 0x0000000307327210 */ /* 0x001fc60007f5e0ff */
[----:B-1----:R-:W3:Y:S04]  /*cac0*/  LDL.LU R37, [R1+0xe8] ;  /* 0x0000e80001257983 */ /* 0x002ee80000300800 */
[----:B------:R-:W-:Y:S04]  /*cad0*/  STL [R1+0xf1c], R50 ;  /* 0x000f1c3201007387 */ /* 0x000fe80000100800 */
[----:B------:R0:W-:Y:S04]  /*cae0*/  STL [R1+0xee8], R2 ;  /* 0x000ee80201007387 */ /* 0x0001e80000100800 */
[----:B0-----:R-:W3:Y:S01]  /*caf0*/  LDL.LU R2, [R1+0xec] ;  /* 0x0000ec0001027983 */ /* 0x001ee20000300800 */
[----:B------:R-:W-:-:S05]  /*cb00*/  IADD3 R50, P3, R0, R3, RZ ;  /* 0x0000000300327210 */ /* 0x000fca0007f7e0ff */
[----:B------:R4:W-:Y:S04]  /*cb10*/  STL [R1+0xf24], R50 ;  /* 0x000f243201007387 */ /* 0x0009e80000100800 */
[----:B------:R0:W-:Y:S04]  /*cb20*/  STL [R1+0xef0], R51 ;  /* 0x000ef03301007387 */ /* 0x0001e80000100800 */
[----:B------:R-:W3:Y:S01]  /*cb30*/  LDL.LU R17, [R1+0xf0] ;  /* 0x0000f00001117983 */ /* 0x000ee20000300800 */
[----:B----4-:R-:W-:-:S05]  /*cb40*/  IADD3 R50, P4, R20, R3, RZ ;  /* 0x0000000314327210 */ /* 0x010fca0007f9e0ff */
[----:B------:R1:W-:Y:S01]  /*cb50*/  STL [R1+0xf2c], R50 ;  /* 0x000f2c3201007387 */ /* 0x0003e20000100800 */
[----:B0-----:R-:W-:-:S03]  /*cb60*/  IADD3 R51, P5, R54, R3, RZ ;  /* 0x0000000336337210 */ /* 0x001fc60007fbe0ff */
[----:B------:R0:W-:Y:S01]  /*cb70*/  STL [R1+0xef8], R49 ;  /* 0x000ef83101007387 */ /* 0x0001e20000100800 */
[----:B-1----:R-:W-:-:S03]  /*cb80*/  LEA.HI.X.SX32 R50, R16, R30, 0x1, P6 ;  /* 0x0000001e10327211 */ /* 0x002fc600030f0eff */
[----:B------:R-:W-:Y:S04]  /*cb90*/  STL [R1+0xf34], R51 ;  /* 0x000f343301007387 */ /* 0x000fe80000100800 */
[----:B------:R-:W4:Y:S04]  /*cba0*/  LDL.LU R16, [R1+0xf4] ;  /* 0x0000f40001107983 */ /* 0x000f280000300800 */
[----:B------:R1:W-:Y:S01]  /*cbb0*/  STL [R1+0xf00], R50 ;  /* 0x000f003201007387 */ /* 0x0003e20000100800 */
[----:B0-----:R-:W-:Y:S02]  /*cbc0*/  IADD3 R49, P6, R56, R3, RZ ;  /* 0x0000000338317210 */ /* 0x001fe40007fde0ff */
[----:B-1----:R-:W-:-:S03]  /*cbd0*/  LEA.HI.X.SX32 R50, R48, R30, 0x1, P0 ;  /* 0x0000001e30327211 */ /* 0x002fc600000f0eff */
[----:B------:R0:W-:Y:S01]  /*cbe0*/  STL [R1+0xf3c], R49 ;  /* 0x000f3c3101007387 */ /* 0x0001e20000100800 */
[----:B------:R-:W-:-:S03]  /*cbf0*/  LEA.HI.X.SX32 R48, R10, R30, 0x1, P1 ;  /* 0x0000001e0a307211 */ /* 0x000fc600008f0eff */
[----:B------:R1:W-:Y:S04]  /*cc00*/  STL [R1+0xf08], R50 ;  /* 0x000f083201007387 */ /* 0x0003e80000100800 */
[----:B------:R-:W4:Y:S01]  /*cc10*/  LDL.LU R10, [R1+0xf8] ;  /* 0x0000f800010a7983 */ /* 0x000f220000300800 */
[-C--:B0-----:R-:W-:Y:S02]  /*cc20*/  IADD3 R49, P0, R57, R3.reuse, RZ ;  /* 0x0000000339317210 */ /* 0x081fe40007f1e0ff */
[----:B-1----:R-:W-:-:S03]  /*cc30*/  IADD3 R50, P1, R58, R3, RZ ;  /* 0x000000033a327210 */ /* 0x002fc60007f3e0ff */
[----:B------:R0:W-:Y:S04]  /*cc40*/  STL [R1+0xf44], R49 ;  /* 0x000f443101007387 */ /* 0x0001e80000100800 */
[----:B------:R1:W-:Y:S04]  /*cc50*/  STL [R1+0xf10], R48 ;  /* 0x000f103001007387 */ /* 0x0003e80000100800 */
[----:B------:R-:W-:Y:S01]  /*cc60*/  STL [R1+0xf4c], R50 ;  /* 0x000f4c3201007387 */ /* 0x000fe20000100800 */
[----:B0-----:R-:W-:-:S03]  /*cc70*/  LEA.HI.X.SX32 R49, R7, R30, 0x1, P2 ;  /* 0x0000001e07317211 */ /* 0x001fc600010f0eff */
[----:B------:R-:W4:Y:S01]  /*cc80*/  LDL.LU R7, [R1+0xfc] ;  /* 0x0000fc0001077983 */ /* 0x000f220000300800 */
[----:B------:R-:W-:Y:S02]  /*cc90*/  LEA.HI.X.SX32 R0, R0, R30, 0x1, P3 ;  /* 0x0000001e00007211 */ /* 0x000fe400018f0eff */
[-C--:B-1----:R-:W-:Y:S01]  /*cca0*/  IADD3 R48, P2, R59, R3.reuse, RZ ;  /* 0x000000033b307210 */ /* 0x082fe20007f5e0ff */
[----:B------:R-:W-:Y:S04]  /*ccb0*/  STL [R1+0xf18], R49 ;  /* 0x000f183101007387 */ /* 0x000fe80000100800 */
[----:B------:R-:W-:Y:S04]  /*ccc0*/  STL [R1+0xf54], R48 ;  /* 0x000f543001007387 */ /* 0x000fe80000100800 */
[----:B------:R0:W-:Y:S04]  /*ccd0*/  STL [R1+0xf20], R0 ;  /* 0x000f200001007387 */ /* 0x0001e80000100800 */
[----:B0-----:R-:W4:Y:S01]  /*cce0*/  LDL.LU R0, [R1+0x100] ;  /* 0x0001000001007983 */ /* 0x001f220000300800 */
[----:B------:R-:W-:-:S02]  /*ccf0*/  IADD3 R49, P3, R61, R3, RZ ;  /* 0x000000033d317210 */ /* 0x000fc40007f7e0ff */
[----:B------:R-:W-:-:S03]  /*cd00*/  LEA.HI.X.SX32 R48, R20, R30, 0x1, P4 ;  /* 0x0000001e14307211 */ /* 0x000fc600020f0eff */
[----:B------:R0:W-:Y:S01]  /*cd10*/  STL [R1+0xf5c], R49 ;  /* 0x000f5c3101007387 */ /* 0x0001e20000100800 */
[----:B------:R-:W-:-:S03]  /*cd20*/  LEA.HI.X.SX32 R50, R56, R30, 0x1, P6 ;  /* 0x0000001e38327211 */ /* 0x000fc600030f0eff */
[----:B------:R-:W-:Y:S01]  /*cd30*/  STL [R1+0xf28], R48 ;  /* 0x000f283001007387 */ /* 0x000fe20000100800 */
[----:B0-----:R-:W-:Y:S02]  /*cd40*/  LEA.HI.X.SX32 R49, R54, R30, 0x1, P5 ;  /* 0x0000001e36317211 */ /* 0x001fe400028f0eff */
[----:B--2---:R-:W-:-:S05]  /*cd50*/  IADD3 R20, P4, R60, R3, RZ ;  /* 0x000000033c147210 */ /* 0x004fca0007f9e0ff */
[----:B------:R0:W-:Y:S04]  /*cd60*/  STL [R1+0xf64], R20 ;  /* 0x000f641401007387 */ /* 0x0001e80000100800 */
[----:B0-----:R-:W2:Y:S04]  /*cd70*/  LDL.LU R20, [R1+0x104] ;  /* 0x0001040001147983 */ /* 0x001ea80000300800 */
[----:B------:R0:W-:Y:S01]  /*cd80*/  STL [R1+0xf30], R49 ;  /* 0x000f303101007387 */ /* 0x0001e20000100800 */
[----:B---3--:R-:W-:-:S05]  /*cd90*/  IADD3 R48, P5, R43, R3, RZ ;  /* 0x000000032b307210 */ /* 0x008fca0007fbe0ff */
[----:B------:R1:W-:Y:S04]  /*cda0*/  STL [R1+0xf6c], R48 ;  /* 0x000f6c3001007387 */ /* 0x0003e80000100800 */
[----:B------:R-:W-:Y:S04]  /*cdb0*/  STL [R1+0xf38], R50 ;  /* 0x000f383201007387 */ /* 0x000fe80000100800 */
[----:B------:R-:W3:Y:S01]  /*cdc0*/  LDL.LU R54, [R1+0x108] ;  /* 0x0001080001367983 */ /* 0x000ee20000300800 */
[----:B0-----:R-:W-:Y:S02]  /*cdd0*/  IADD3 R49, P6, R40, R3, RZ ;  /* 0x0000000328317210 */ /* 0x001fe40007fde0ff */
[----:B-1----:R-:W-:-:S03]  /*cde0*/  LEA.HI.X.SX32 R48, R57, R30, 0x1, P0 ;  /* 0x0000001e39307211 */ /* 0x002fc600000f0eff */
[----:B------:R0:W-:Y:S04]  /*cdf0*/  STL [R1+0xf74], R49 ;  /* 0x000f743101007387 */ /* 0x0001e80000100800 */
[----:B------:R1:W-:Y:S01]  /*ce00*/  STL [R1+0xf40], R48 ;  /* 0x000f403001007387 */ /* 0x0003e20000100800 */
[----:B0-----:R-:W-:Y:S02]  /*ce10*/  LEA.HI.X.SX32 R49, R58, R30, 0x1, P1 ;  /* 0x0000001e3a317211 */ /* 0x001fe400008f0eff */
[----:B------:R-:W-:-:S05]  /*ce20*/  IADD3 R50, P0, R37, R3, RZ ;  /* 0x0000000325327210 */ /* 0x000fca0007f1e0ff */
[----:B------:R-:W-:Y:S04]  /*ce30*/  STL [R1+0xf7c], R50 ;  /* 0x000f7c3201007387 */ /* 0x000fe80000100800 */
[----:B------:R-:W3:Y:S04]  /*ce40*/  LDL.LU R56, [R1+0x10c] ;  /* 0x00010c0001387983 */ /* 0x000ee80000300800 */
[----:B------:R0:W-:Y:S01]  /*ce50*/  STL [R1+0xf48], R49 ;  /* 0x000f483101007387 */ /* 0x0001e20000100800 */
[----:B-1----:R-:W-:-:S05]  /*ce60*/  IADD3 R48, P1, R2, R3, RZ ;  /* 0x0000000302307210 */ /* 0x002fca0007f3e0ff */
[----:B------:R1:W-:Y:S01]  /*ce70*/  STL [R1+0xf84], R48 ;  /* 0x000f843001007387 */ /* 0x0003e20000100800 */
[----:B0-----:R-:W-:-:S03]  /*ce80*/  LEA.HI.X.SX32 R49, R59, R30, 0x1, P2 ;  /* 0x0000001e3b317211 */ /* 0x001fc600010f0eff */
[----:B------:R-:W3:Y:S04]  /*ce90*/  LDL.LU R57, [R1+0x110] ;  /* 0x0001100001397983 */ /* 0x000ee80000300800 */
[----:B------:R0:W-:Y:S01]  /*cea0*/  STL [R1+0xf50], R49 ;  /* 0x000f503101007387 */ /* 0x0001e20000100800 */
[----:B-1----:R-:W-:-:S03]  /*ceb0*/  IADD3 R48, P2, R17, R3, RZ ;  /* 0x0000000311307210 */ /* 0x002fc60007f5e0ff */
[----:B------:R-:W3:Y:S04]  /*cec0*/  LDL.LU R58, [R1+0x114] ;  /* 0x00011400013a7983 */ /* 0x000ee80000300800 */
[----:B------:R4:W-:Y:S01]  /*ced0*/  STL [R1+0xf8c], R48 ;  /* 0x000f8c3001007387 */ /* 0x0009e20000100800 */
[----:B0-----:R-:W-:-:S03]  /*cee0*/  LEA.HI.X.SX32 R49, R61, R30, 0x1, P3 ;  /* 0x0000001e3d317211 */ /* 0x001fc600018f0eff */
[----:B------:R-:W3:Y:S04]  /*cef0*/  LDL.LU R59, [R1+0x54] ;  /* 0x00005400013b7983 */ /* 0x000ee80000300800 */
[----:B------:R0:W-:Y:S04]  /*cf00*/  STL [R1+0xf58], R49 ;  /* 0x000f583101007387 */ /* 0x0001e80000100800 */
[----:B------:R-:W3:Y:S01]  /*cf10*/  LDL.LU R61, [R1+0x50] ;  /* 0x00005000013d7983 */ /* 0x000ee20000300800 */
[----:B----4-:R-:W-:Y:S02]  /*cf20*/  IADD3 R48, P3, R16, R3, RZ ;  /* 0x0000000310307210 */ /* 0x010fe40007f7e0ff */
[----:B0-----:R-:W-:-:S03]  /*cf30*/  LEA.HI.X.SX32 R49, R60, R30, 0x1, P4 ;  /* 0x0000001e3c317211 */ /* 0x001fc600020f0eff */
[----:B------:R0:W-:Y:S04]  /*cf40*/  STL [R1+0xf94], R48 ;  /* 0x000f943001007387 */ /* 0x0001e80000100800 */
[----:B------:R-:W4:Y:S04]  /*cf50*/  LDL.LU R60, [R1+0x4c] ;  /* 0x00004c00013c7983 */ /* 0x000f280000300800 */
[----:B------:R-:W-:Y:S04]  /*cf60*/  STL [R1+0xf60], R49 ;  /* 0x000f603101007387 */ /* 0x000fe80000100800 */
[----:B------:R-:W4:Y:S01]  /*cf70*/  LDL.LU R53, [R1+0x40] ;  /* 0x0000400001357983 */ /* 0x000f220000300800 */
[----:B0-----:R-:W-:-:S02]  /*cf80*/  IADD3 R48, P4, R10, R3, RZ ;  /* 0x000000030a307210 */ /* 0x001fc40007f9e0ff */
[----:B------:R-:W-:-:S03]  /*cf90*/  LEA.HI.X.SX32 R43, R43, R30, 0x1, P5 ;  /* 0x0000001e2b2b7211 */ /* 0x000fc600028f0eff */
[----:B------:R0:W-:Y:S04]  /*cfa0*/  STL [R1+0xf9c], R48 ;  /* 0x000f9c3001007387 */ /* 0x0001e80000100800 */
[----:B------:R-:W4:Y:S04]  /*cfb0*/  LDL.LU R52, [R1+0x3c] ;  /* 0x00003c0001347983 */ /* 0x000f280000300800 */
[----:B------:R1:W-:Y:S04]  /*cfc0*/  STL [R1+0xf68], R43 ;  /* 0x000f682b01007387 */ /* 0x0003e80000100800 */
[----:B------:R-:W4:Y:S01]  /*cfd0*/  LDL.LU R51, [R1+0x38] ;  /* 0x0000380001337983 */ /* 0x000f220000300800 */
[----:B0-----:R-:W-:-:S02]  /*cfe0*/  IADD3 R48, P5, R7, R3, RZ ;  /* 0x0000000307307210 */ /* 0x001fc40007fbe0ff */
[----:B-1----:R-:W-:-:S03]  /*cff0*/  LEA.HI.X.SX32 R43, R40, R30, 0x1, P6 ;  /* 0x0000001e282b7211 */ /* 0x002fc600030f0eff */
[----:B------:R0:W-:Y:S04]  /*d000*/  STL [R1+0xfa4], R48 ;  /* 0x000fa43001007387 */ /* 0x0001e80000100800 */
[----:B------:R-:W4:Y:S04]  /*d010*/  LDL.LU R50, [R1+0x34] ;  /* 0x0000340001327983 */ /* 0x000f280000300800 */
[----:B------:R1:W-:Y:S04]  /*d020*/  STL [R1+0xf70], R43 ;  /* 0x000f702b01007387 */ /* 0x0003e80000100800 */
[----:B------:R-:W4:Y:S01]  /*d030*/  LDL.LU R49, [R1+0x30] ;  /* 0x0000300001317983 */ /* 0x000f220000300800 */
[----:B------:R-:W-:-:S02]  /*d040*/  IADD3 R40, P6, R0, R3, RZ ;  /* 0x0000000300287210 */ /* 0x000fc40007fde0ff */
[----:B------:R-:W-:-:S03]  /*d050*/  LEA.HI.X.SX32 R37, R37, R30, 0x1, P0 ;  /* 0x0000001e25257211 */ /* 0x000fc600000f0eff */
[----:B------:R-:W-:Y:S04]  /*d060*/  STL [R1+0xfac], R40 ;  /* 0x000fac2801007387 */ /* 0x000fe80000100800 */
[----:B0-----:R-:W4:Y:S04]  /*d070*/  LDL.LU R48, [R1+0x2c] ;  /* 0x00002c0001307983 */ /* 0x001f280000300800 */
[----:B------:R0:W-:Y:S04]  /*d080*/  STL [R1+0xf78], R37 ;  /* 0x000f782501007387 */ /* 0x0001e80000100800 */
[----:B-1----:R-:W4:Y:S01]  /*d090*/  LDL.LU R43, [R1+0x28] ;  /* 0x00002800012b7983 */ /* 0x002f220000300800 */
[----:B------:R-:W-:-:S02]  /*d0a0*/  LEA.HI.X.SX32 R17, R17, R30, 0x1, P2 ;  /* 0x0000001e11117211 */ /* 0x000fc400010f0eff */
[-C--:B0-----:R-:W-:Y:S02]  /*d0b0*/  LEA.HI.X.SX32 R37, R2, R30.reuse, 0x1, P1 ;  /* 0x0000001e02257211 */ /* 0x081fe400008f0eff */
[-C--:B------:R-:W-:Y:S02]  /*d0c0*/  LEA.HI.X.SX32 R16, R16, R30.reuse, 0x1, P3 ;  /* 0x0000001e10107211 */ /* 0x080fe400018f0eff */
[-C--:B------:R-:W-:Y:S02]  /*d0d0*/  LEA.HI.X.SX32 R10, R10, R30.reuse, 0x1, P4 ;  /* 0x0000001e0a0a7211 */ /* 0x080fe400020f0eff */
[-C--:B------:R-:W-:Y:S02]  /*d0e0*/  LEA.HI.X.SX32 R7, R7, R30.reuse, 0x1, P5 ;  /* 0x0000001e07077211 */ /* 0x080fe400028f0eff */
[----:B------:R-:W-:Y:S02]  /*d0f0*/  LEA.HI.X.SX32 R0, R0, R30, 0x1, P6 ;  /* 0x0000001e00007211 */ /* 0x000fe400030f0eff */
[----:B--2---:R-:W-:-:S05]  /*d100*/  IADD3 R40, P0, R20, R3, RZ ;  /* 0x0000000314287210 */ /* 0x004fca0007f1e0ff */
[----:B------:R0:W-:Y:S04]  /*d110*/  STL [R1+0xfb4], R40 ;  /* 0x000fb42801007387 */ /* 0x0001e80000100800 */
[----:B0-----:R-:W2:Y:S04]  /*d120*/  LDL.LU R40, [R1+0xc] ;  /* 0x00000c0001287983 */ /* 0x001ea80000300800 */
[----:B------:R0:W-:Y:S04]  /*d130*/  STL [R1+0xf80], R37 ;  /* 0x000f802501007387 */ /* 0x0001e80000100800 */
[----:B0-----:R-:W2:Y:S01]  /*d140*/  LDL.LU R37, [R1+0x8] ;  /* 0x0000080001257983 */ /* 0x001ea20000300800 */
[----:B---3--:R-:W-:-:S05]  /*d150*/  IADD3 R2, P1, R54, R3, RZ ;  /* 0x0000000336027210 */ /* 0x008fca0007f3e0ff */
[----:B------:R0:W-:Y:S04]  /*d160*/  STL [R1+0xfbc], R2 ;  /* 0x000fbc0201007387 */ /* 0x0001e80000100800 */
[----:B0-----:R-:W3:Y:S04]  /*d170*/  LDL.LU R2, [R1+0x4] ;  /* 0x0000040001027983 */ /* 0x001ee80000300800 */
[----:B------:R0:W-:Y:S02]  /*d180*/  STL [R1+0xf88], R17 ;  /* 0x000f881101007387 */ /* 0x0001e40000100800 */
[----:B0-----:R-:W-:-:S05]  /*d190*/  IADD3 R17, P2, R56, R3, RZ ;  /* 0x0000000338117210 */ /* 0x001fca0007f5e0ff */
        /* <DEDUP_REMOVED lines=12> */
[----:B------:R0:W-:Y:S01]  /*d260*/  STL [R1+0xfdc], R7 ;  /* 0x000fdc0701007387 */ /* 0x0001e20000100800 */
[----:B------:R-:W-:-:S03]  /*d270*/  LEA.HI.X.SX32 R20, R20, R30, 0x1, P0 ;  /* 0x0000001e14147211 */ /* 0x000fc600000f0eff */
[----:B0-----:R-:W3:Y:S04]  /*d280*/  LDL.LU R7, [R1+0x14c8] ;  /* 0x0014c80001077983 */ /* 0x001ee80000300800 */
[----:B------:R0:W-:Y:S02]  /*d290*/  STL [R1+0xfa8], R0 ;  /* 0x000fa80001007387 */ /* 0x0001e40000100800 */
[----:B0-----:R-:W-:-:S05]  /*d2a0*/  IADD3 R0, P6, R61, R3, RZ ;  /* 0x000000033d007210 */ /* 0x001fca0007fde0ff */
[----:B------:R0:W-:Y:S01]  /*d2b0*/  STL [R1+0xfe4], R0 ;  /* 0x000fe40001007387 */ /* 0x0001e20000100800 */
[----:B------:R-:W-:-:S03]  /*d2c0*/  LEA.HI.X.SX32 R54, R54, R30, 0x1, P1 ;  /* 0x0000001e36367211 */ /* 0x000fc600008f0eff */
[----:B0-----:R-:W3:Y:S04]  /*d2d0*/  LDL.LU R0, [R1+0x14c4] ;  /* 0x0014c40001007983 */ /* 0x001ee80000300800 */
[----:B------:R4:W-:Y:S02]  /*d2e0*/  STL [R1+0xfb0], R20 ;  /* 0x000fb01401007387 */ /* 0x0009e40000100800 */
[----:B----4-:R-:W-:-:S05]  /*d2f0*/  IADD3 R20, P0, R60, R3, RZ ;  /* 0x000000033c147210 */ /* 0x010fca0007f1e0ff */
[----:B------:R0:W-:Y:S01]  /*d300*/  STL [R1+0xfec], R20 ;  /* 0x000fec1401007387 */ /* 0x0001e20000100800 */
[----:B------:R-:W-:-:S03]  /*d310*/  LEA.HI.X.SX32 R56, R56, R30, 0x1, P2 ;  /* 0x0000001e38387211 */ /* 0x000fc600010f0eff */
[----:B0-----:R-:W4:Y:S04]  /*d320*/  LDL.LU R20, [R1+0x14c0] ;  /* 0x0014c00001147983 */ /* 0x001f280000300800 */
[----:B------:R0:W-:Y:S02]  /*d330*/  STL [R1+0xfb8], R54 ;  /* 0x000fb83601007387 */ /* 0x0001e40000100800 */
[----:B0-----:R-:W-:-:S05]  /*d340*/  IADD3 R54, P1, R53, R3, RZ ;  /* 0x0000000335367210 */ /* 0x001fca0007f3e0ff */
        /* <DEDUP_REMOVED lines=25> */
[----:B------:R0:W-:Y:S04]  /*d4e0*/  STL [R1+0x101c], R61 ;  /* 0x00101c3d01007387 */ /* 0x0001e80000100800 */
[----:B0-----:R-:W4:Y:S04]  /*d4f0*/  LDL.LU R61, [R1+0x14a8] ;  /* 0x0014a800013d7983 */ /* 0x001f280000300800 */
[----:B------:R0:W-:Y:S02]  /*d500*/  STL [R1+0xfe8], R60 ;  /* 0x000fe83c01007387 */ /* 0x0001e40000100800 */
[----:B0-----:R-:W-:-:S05]  /*d510*/  IADD3 R60, P0, R43, R3, RZ ;  /* 0x000000032b3c7210 */ /* 0x001fca0007f1e0ff */
[----:B------:R0:W-:Y:S04]  /*d520*/  STL [R1+0x1024], R60 ;  /* 0x0010243c01007387 */ /* 0x0001e80000100800 */
[----:B0-----:R-:W4:Y:S01]  /*d530*/  LDL.LU R60, [R1+0x14a4] ;  /* 0x0014a400013c7983 */ /* 0x001f220000300800 */
[----:B------:R-:W-:-:S05]  /*d540*/  LEA.HI.X.SX32 R53, R53, R30, 0x1, P1 ;  /* 0x0000001e35357211 */ /* 0x000fca00008f0eff */
[----:B------:R2:W-:Y:S01]  /*d550*/  STL [R1+0xff0], R53 ;  /* 0x000ff03501007387 */ /* 0x0005e20000100800 */
[----:B------:R-:W-:Y:S02]  /*d560*/  LEA.HI.X.SX32 R51, R51, R30, 0x1, P3 ;  /* 0x0000001e33337211 */ /* 0x000fe400018f0eff */
[----:B--2---:R-:W-:-:S05]  /*d570*/  IADD3 R53, P1, R40, R3, RZ ;  /* 0x0000000328357210 */ /* 0x004fca0007f3e0ff */
[----:B------:R0:W-:Y:S02]  /*d580*/  STL [R1+0x102c], R53 ;  /* 0x00102c3501007387 */ /* 0x0001e40000100800 */
[----:B0-----:R-:W-:Y:S02]  /*d590*/  LEA.HI.X.SX32 R53, R52, R30, 0x1, P2 ;  /* 0x0000001e34357211 */ /* 0x001fe400010f0eff */
[----:B------:R-:W-:-:S03]  /*d5a0*/  IADD3 R52, P2, R37, R3, RZ ;  /* 0x0000000325347210 */ /* 0x000fc60007f5e0ff */
[----:B------:R3:W-:Y:S04]  /*d5b0*/  STL [R1+0xff8], R53 ;  /* 0x000ff83501007387 */ /* 0x0007e80000100800 */
[----:B------:R0:W-:Y:S04]  /*d5c0*/  STL [R1+0x1034], R52 ;  /* 0x0010343401007387 */ /* 0x0001e80000100800 */
[----:B------:R1:W-:Y:S01]  /*d5d0*/  STL [R1+0x1000], R51 ;  /* 0x0010003301007387 */ /* 0x0003e20000100800 */
[----:B---3--:R-:W-:Y:S02]  /*d5e0*/  IADD3 R53, P3, R2, R3, RZ ;  /* 0x0000000302357210 */ /* 0x008fe40007f7e0ff */
[----:B0-----:R-:W-:-:S02]  /*d5f0*/  LEA.HI.X.SX32 R52, R50, R30, 0x1, P4 ;  /* 0x0000001e32347211 */ /* 0x001fc400020f0eff */
[-C--:B------:R-:W-:Y:S01]  /*d600*/  LEA.HI.X.SX32 R50, R49, R30.reuse, 0x1, P5 ;  /* 0x0000001e31327211 */ /* 0x080fe200028f0eff */
[----:B------:R-:W-:Y:S01]  /*d610*/  STL [R1+0x103c], R53 ;  /* 0x00103c3501007387 */ /* 0x000fe20000100800 */
[----:B------:R-:W-:-:S03]  /*d620*/  LEA.HI.X.SX32 R48, R48, R30, 0x1, P6 ;  /* 0x0000001e30307211 */ /* 0x000fc600030f0eff */
[----:B------:R-:W-:Y:S01]  /*d630*/  STL [R1+0x1008], R52 ;  /* 0x0010083401007387 */ /* 0x000fe20000100800 */
[----:B------:R-:W-:Y:S01]  /*d640*/  LEA.HI.X.SX32 R37, R37, R30, 0x1, P2 ;  /* 0x0000001e25257211 */ /* 0x000fe200010f0eff */
[----:B------:R-:W-:Y:S02]  /*d650*/  IMAD R18, R18, UR6, RZ ;  /* 0x0000000612127c24 */ /* 0x000fe4000f8e02ff */
[----:B------:R-:W-:Y:S02]  /*d660*/  IMAD R19, R19, UR6, RZ ;  /* 0x0000000613137c24 */ /* 0x000fe4000f8e02ff */
[----:B------:R-:W-:Y:S02]  /*d670*/  IMAD R22, R22, UR6, RZ ;  /* 0x0000000616167c24 */ /* 0x000fe4000f8e02ff */
[----:B------:R-:W-:Y:S02]  /*d680*/  IMAD R23, R23, UR6, RZ ;  /* 0x0000000617177c24 */ /* 0x000fe4000f8e02ff */
[----:B------:R-:W-:-:S02]  /*d690*/  IMAD R25, R25, UR6, RZ ;  /* 0x0000000619197c24 */ /* 0x000fc4000f8e02ff */
[----:B------:R-:W-:Y:S02]  /*d6a0*/  IMAD R5, R5, UR6, RZ ;  /* 0x0000000605057c24 */ /* 0x000fe4000f8e02ff */
        /* <DEDUP_REMOVED lines=17> */
[----:B------:R-:W-:Y:S01]  /*d7c0*/  IMAD R35, R35, UR6, RZ ;  /* 0x0000000623237c24 */ /* 0x000fe2000f8e02ff */
[-C--:B----4-:R-:W-:Y:S02]  /*d7d0*/  IADD3 R49, P5, R61, R3.reuse, RZ ;  /* 0x000000033d317210 */ /* 0x090fe40007fbe0ff */
[----:B-1----:R-:W-:-:S05]  /*d7e0*/  IADD3 R51, P4, R60, R3, RZ ;  /* 0x000000033c337210 */ /* 0x002fca0007f9e0ff */
[----:B------:R-:W-:Y:S04]  /*d7f0*/  STL [R1+0x1044], R51 ;  /* 0x0010443301007387 */ /* 0x000fe80000100800 */
[----:B------:R0:W-:Y:S04]  /*d800*/  STL [R1+0x1010], R50 ;  /* 0x0010103201007387 */ /* 0x0001e80000100800 */
[----:B------:R1:W-:Y:S04]  /*d810*/  STL [R1+0x104c], R49 ;  /* 0x00104c3101007387 */ /* 0x0003e80000100800 */
[----:B------:R2:W-:Y:S01]  /*d820*/  STL [R1+0x1018], R48 ;  /* 0x0010183001007387 */ /* 0x0005e20000100800 */
[----:B0-----:R-:W-:-:S02]  /*d830*/  IADD3 R50, P6, R59, R3, RZ ;  /* 0x000000033b327210 */ /* 0x001fc40007fde0ff */
[-C--:B-1----:R-:W-:Y:S02]  /*d840*/  LEA.HI.X.SX32 R49, R43, R30.reuse, 0x1, P0 ;  /* 0x0000001e2b317211 */ /* 0x082fe400000f0eff */
[----:B------:R-:W-:Y:S02]  /*d850*/  LEA.HI.X.SX32 R43, R40, R30, 0x1, P1 ;  /* 0x0000001e282b7211 */ /* 0x000fe400008f0eff */
[-C--:B--2---:R-:W-:Y:S01]  /*d860*/  IADD3 R48, P0, R58, R3.reuse, RZ ;  /* 0x000000033a307210 */ /* 0x084fe20007f1e0ff */
[----:B------:R-:W-:Y:S01]  /*d870*/  STL [R1+0x1054], R50 ;  /* 0x0010543201007387 */ /* 0x000fe20000100800 */
[----:B------:R-:W-:-:S03]  /*d880*/  IADD3 R40, P1, R57, R3, RZ ;  /* 0x0000000339287210 */ /* 0x000fc60007f3e0ff */
[----:B------:R-:W-:Y:S04]  /*d890*/  STL [R1+0x1020], R49 ;  /* 0x0010203101007387 */ /* 0x000fe80000100800 */
[----:B------:R-:W-:Y:S04]  /*d8a0*/  STL [R1+0x105c], R48 ;  /* 0x00105c3001007387 */ /* 0x000fe80000100800 */
[----:B------:R0:W-:Y:S04]  /*d8b0*/  STL [R1+0x1028], R43 ;  /* 0x0010282b01007387 */ /* 0x0001e80000100800 */
[----:B------:R1:W-:Y:S04]  /*d8c0*/  STL [R1+0x1064], R40 ;  /* 0x0010642801007387 */ /* 0x0003e80000100800 */
[----:B------:R2:W-:Y:S01]  /*d8d0*/  STL [R1+0x1030], R37 ;  /* 0x0010302501007387 */ /* 0x0005e20000100800 */
[----:B0-----:R-:W-:-:S02]  /*d8e0*/  IADD3 R43, P2, R56, R3, RZ ;  /* 0x00000003382b7210 */ /* 0x001fc40007f5e0ff */
[----:B-1----:R-:W-:-:S03]  /*d8f0*/  LEA.HI.X.SX32 R40, R2, R30, 0x1, P3 ;  /* 0x0000001e02287211 */ /* 0x002fc600018f0eff */
[----:B------:R-:W-:Y:S01]  /*d900*/  STL [R1+0x106c], R43 ;  /* 0x00106c2b01007387 */ /* 0x000fe20000100800 */
[----:B------:R-:W-:Y:S02]  /*d910*/  LEA.HI.X.SX32 R2, R60, R30, 0x1, P4 ;  /* 0x0000001e3c027211 */ /* 0x000fe400020f0eff */
[-C--:B--2---:R-:W-:Y:S01]  /*d920*/  IADD3 R37, P3, R54, R3.reuse, RZ ;  /* 0x0000000336257210 */ /* 0x084fe20007f7e0ff */
[----:B------:R0:W-:Y:S04]  /*d930*/  STL [R1+0x1038], R40 ;  /* 0x0010382801007387 */ /* 0x0001e80000100800 */
[----:B------:R-:W2:Y:S04]  /*d940*/  LDL.LU R60, [R1+0x14a0] ;  /* 0x0014a000013c7983 */ /* 0x000ea80000300800 */
[----:B------:R1:W-:Y:S01]  /*d950*/  STL [R1+0x1074], R37 ;  /* 0x0010742501007387 */ /* 0x0003e20000100800 */
[----:B0-----:R-:W-:-:S03]  /*d960*/  IADD3 R40, P4, R20, R3, RZ ;  /* 0x0000000314287210 */ /* 0x001fc60007f9e0ff */
[----:B------:R0:W-:Y:S01]  /*d970*/  STL [R1+0x1040], R2 ;  /* 0x0010400201007387 */ /* 0x0001e20000100800 */
[----:B-1----:R-:W-:-:S03]  /*d980*/  LEA.HI.X.SX32 R37, R61, R30, 0x1, P5 ;  /* 0x0000001e3d257211 */ /* 0x002fc600028f0eff */
[----:B------:R1:W-:Y:S01]  /*d990*/  STL [R1+0x107c], R40 ;  /* 0x00107c2801007387 */ /* 0x0003e20000100800 */
[----:B0-----:R-:W-:-:S03]  /*d9a0*/  IADD3 R2, P5, R0, R3, RZ ;  /* 0x0000000300027210 */ /* 0x001fc60007fbe0ff */
[----:B------:R0:W-:Y:S04]  /*d9b0*/  STL [R1+0x1048], R37 ;  /* 0x0010482501007387 */ /* 0x0001e80000100800 */
[----:B------:R3:W-:Y:S01]  /*d9c0*/  STL [R1+0x1084], R2 ;  /* 0x0010840201007387 */ /* 0x0007e20000100800 */
[----:B-1----:R-:W-:Y:S02]  /*d9d0*/  LEA.HI.X.SX32 R40, R59, R30, 0x1, P6 ;  /* 0x0000001e3b287211 */ /* 0x002fe400030f0eff */
[----:B0-----:R-:W-:-:S03]  /*d9e0*/  IADD3 R37, P6, R7, R3, RZ ;  /* 0x0000000307257210 */ /* 0x001fc60007fde0ff */
[----:B------:R0:W-:Y:S01]  /*d9f0*/  STL [R1+0x1050], R40 ;  /* 0x0010502801007387 */ /* 0x0001e20000100800 */
[----:B---3--:R-:W-:-:S03]  /*da00*/  LEA.HI.X.SX32 R2, R58, R30, 0x1, P0 ;  /* 0x0000001e3a027211 */ /* 0x008fc600000f0eff */
[----:B------:R1:W-:Y:S04]  /*da10*/  STL [R1+0x108c], R37 ;  /* 0x00108c2501007387 */ /* 0x0003e80000100800 */
[----:B------:R3:W-:Y:S01]  /*da20*/  STL [R1+0x1058], R2 ;  /* 0x0010580201007387 */ /* 0x0007e20000100800 */
[----:B0-----:R-:W-:Y:S02]  /*da30*/  IADD3 R40, P0, R10, R3, RZ ;  /* 0x000000030a287210 */ /* 0x001fe40007f1e0ff */
[----:B-1----:R-:W-:-:S03]  /*da40*/  LEA.HI.X.SX32 R37, R57, R30, 0x1, P1 ;  /* 0x0000001e39257211 */ /* 0x002fc600008f0eff */
[----:B------:R0:W-:Y:S01]  /*da50*/  STL [R1+0x1094], R40 ;  /* 0x0010942801007387 */ /* 0x0001e20000100800 */
[----:B---3--:R-:W-:-:S03]  /*da60*/  IADD3 R2, P1, R16, R3, RZ ;  /* 0x0000000310027210 */ /* 0x008fc60007f3e0ff */
[----:B------:R1:W-:Y:S04]  /*da70*/  STL [R1+0x1060], R37 ;  /* 0x0010602501007387 */ /* 0x0003e80000100800 */
[----:B------:R3:W-:Y:S01]  /*da80*/  STL [R1+0x109c], R2 ;  /* 0x00109c0201007387 */ /* 0x0007e20000100800 */
[----:B0-----:R-:W-:Y:S02]  /*da90*/  LEA.HI.X.SX32 R40, R56, R30, 0x1, P2 ;  /* 0x0000001e38287211 */ /* 0x001fe400010f0eff */
[----:B-1----:R-:W-:-:S03]  /*daa0*/  IADD3 R37, P2, R17, R3, RZ ;  /* 0x0000000311257210 */ /* 0x002fc60007f5e0ff */
        /* <DEDUP_REMOVED lines=8> */
[----:B------:R1:W-:Y:S01]  /*db30*/  STL [R1+0x1078], R37 ;  /* 0x0010782501007387 */ /* 0x0003e20000100800 */
[----:B------:R-:W-:-:S03]  /*db40*/  LEA.HI.X.SX32 R20, R0, R30, 0x1, P5 ;  /* 0x0000001e00147211 */ /* 0x000fc600028f0eff */
[----:B------:R-:W3:Y:S01]  /*db50*/  LDL.LU R0, [R1+0x149c] ;  /* 0x00149c0001007983 */ /* 0x000ee20000300800 */
[----:B------:R-:W-:Y:S01]  /*db60*/  IMAD R36, R36, UR6, RZ ;  /* 0x0000000624247c24 */ /* 0x000fe2000f8e02ff */
[----:B0-----:R-:W0:Y:S02]  /*db70*/  LDC R40, c[0x0][0x230] ;  /* 0x00008c00ff287b82 */ /* 0x001e240000000800 */
[----:B------:R4:W-:Y:S01]  /*db80*/  STL [R1+0x10b4], R2 ;  /* 0x0010b40201007387 */ /* 0x0009e20000100800 */
[----:B-1----:R-:W-:-:S03]  /*db90*/  IADD3 R37, P5, R22, R3, RZ ;  /* 0x0000000316257210 */ /* 0x002fc60007fbe0ff */
[----:B------:R1:W-:Y:S01]  /*dba0*/  STL [R1+0x1080], R20 ;  /* 0x0010801401007387 */ /* 0x0003e20000100800 */
[----:B----4-:R-:W-:-:S03]  /*dbb0*/  LEA.HI.X.SX32 R2, R7, R30, 0x1, P6 ;  /* 0x0000001e07027211 */ /* 0x010fc600030f0eff */
[----:B------:R-:W-:Y:S01]  /*dbc0*/  STL [R1+0x10bc], R37 ;  /* 0x0010bc2501007387 */ /* 0x000fe20000100800 */
[-C--:B------:R-:W-:Y:S02]  /*dbd0*/  LEA.HI.X.SX32 R7, R10, R30.reuse, 0x1, P0 ;  /* 0x0000001e0a077211 */ /* 0x080fe400000f0eff */
[----:B-1----:R-:W-:Y:S01]  /*dbe0*/  IADD3 R20, P6, R23, R3, RZ ;  /* 0x0000000317147210 */ /* 0x002fe20007fde0ff */
[----:B------:R1:W-:Y:S01]  /*dbf0*/  STL [R1+0x1088], R2 ;  /* 0x0010880201007387 */ /* 0x0003e20000100800 */
[----:B------:R-:W-:-:S03]  /*dc00*/  LEA.HI.X.SX32 R10, R16, R30, 0x1, P1 ;  /* 0x0000001e100a7211 */ /* 0x000fc600008f0eff */
[----:B------:R-:W-:Y:S01]  /*dc10*/  STL [R1+0x10c4], R20 ;  /* 0x0010c41401007387 */ /* 0x000fe20000100800 */
[----:B-1----:R-:W-:-:S03]  /*dc20*/  IADD3 R2, P0, R25, R3, RZ ;  /* 0x0000000319027210 */ /* 0x002fc60007f1e0ff */
[----:B------:R1:W-:Y:S04]  /*dc30*/  STL [R1+0x1090], R7 ;  /* 0x0010900701007387 */ /* 0x0003e80000100800 */
[----:B------:R4:W-:Y:S01]  /*dc40*/  STL [R1+0x10cc], R2 ;  /* 0x0010cc0201007387 */ /* 0x0009e20000100800 */
[----:B-1----:R-:W-:-:S03]  /*dc50*/  IADD3 R7, P1, R5, R3, RZ ;  /* 0x0000000305077210 */ /* 0x002fc60007f3e0ff */
[----:B------:R1:W-:Y:S01]  /*dc60*/  STL [R1+0x1098], R10 ;  /* 0x0010980a01007387 */ /* 0x0003e20000100800 */
[----:B----4-:R-:W-:-:S03]  /*dc70*/  LEA.HI.X.SX32 R2, R17, R30, 0x1, P2 ;  /* 0x0000001e11027211 */ /* 0x010fc600010f0eff */
[----:B------:R4:W-:Y:S04]  /*dc80*/  STL [R1+0x10d4], R7 ;  /* 0x0010d40701007387 */ /* 0x0009e80000100800 */
[----:B------:R0:W-:Y:S01]  /*dc90*/  STL [R1+0x10a0], R2 ;  /* 0x0010a00201007387 */ /* 0x0001e20000100800 */
[----:B-1----:R-:W-:Y:S02]  /*dca0*/  IADD3 R10, P2, R6, R3, RZ ;  /* 0x00000003060a7210 */ /* 0x002fe40007f5e0ff */
[----:B----4-:R-:W-:-:S03]  /*dcb0*/  LEA.HI.X.SX32 R7, R18, R30, 0x1, P3 ;  /* 0x0000001e12077211 */ /* 0x010fc600018f0eff */
[----:B------:R1:W-:Y:S01]  /*dcc0*/  STL [R1+0x10dc], R10 ;  /* 0x0010dc0a01007387 */ /* 0x0003e20000100800 */
[----:B0-----:R-:W-:-:S03]  /*dcd0*/  IADD3 R2, P3, R8, R3, RZ ;  /* 0x0000000308027210 */ /* 0x001fc60007f7e0ff */
[----:B------:R0:W-:Y:S04]  /*dce0*/  STL [R1+0x10a8], R7 ;  /* 0x0010a80701007387 */ /* 0x0001e80000100800 */
[----:B------:R4:W-:Y:S01]  /*dcf0*/  STL [R1+0x10e4], R2 ;  /* 0x0010e40201007387 */ /* 0x0009e20000100800 */
[----:B-1----:R-:W-:Y:S02]  /*dd00*/  LEA.HI.X.SX32 R10, R19, R30, 0x1, P4 ;  /* 0x0000001e130a7211 */ /* 0x002fe400020f0eff */
[----:B0-----:R-:W-:-:S03]  /*dd10*/  IADD3 R7, P4, R9, R3, RZ ;  /* 0x0000000309077210 */ /* 0x001fc60007f9e0ff */
[----:B------:R0:W-:Y:S01]  /*dd20*/  STL [R1+0x10b0], R10 ;  /* 0x0010b00a01007387 */ /* 0x0001e20000100800 */
[----:B----4-:R-:W-:-:S03]  /*dd30*/  LEA.HI.X.SX32 R2, R22, R30, 0x1, P5 ;  /* 0x0000001e16027211 */ /* 0x010fc600028f0eff */
[----:B------:R1:W-:Y:S04]  /*dd40*/  STL [R1+0x10ec], R7 ;  /* 0x0010ec0701007387 */ /* 0x0003e80000100800 */
[----:B------:R4:W-:Y:S01]  /*dd50*/  STL [R1+0x10b8], R2 ;  /* 0x0010b80201007387 */ /* 0x0009e20000100800 */
[----:B0-----:R-:W-:Y:S02]  /*dd60*/  IADD3 R10, P5, R11, R3, RZ ;  /* 0x000000030b0a7210 */ /* 0x001fe40007fbe0ff */
[----:B-1----:R-:W-:-:S03]  /*dd70*/  LEA.HI.X.SX32 R7, R23, R30, 0x1, P6 ;  /* 0x0000001e17077211 */ /* 0x002fc600030f0eff */
[----:B------:R0:W-:Y:S01]  /*dd80*/  STL [R1+0x10f4], R10 ;  /* 0x0010f40a01007387 */ /* 0x0001e20000100800 */
[----:B----4-:R-:W-:-:S03]  /*dd90*/  IADD3 R2, P6, R12, R3, RZ ;  /* 0x000000030c027210 */ /* 0x010fc60007fde0ff */
[----:B------:R1:W-:Y:S04]  /*dda0*/  STL [R1+0x10c0], R7 ;  /* 0x0010c00701007387 */ /* 0x0003e80000100800 */
[----:B------:R4:W-:Y:S01]  /*ddb0*/  STL [R1+0x10fc], R2 ;  /* 0x0010fc0201007387 */ /* 0x0009e20000100800 */
[----:B0-----:R-:W-:Y:S02]  /*ddc0*/  LEA.HI.X.SX32 R10, R25, R30, 0x1, P0 ;  /* 0x0000001e190a7211 */ /* 0x001fe400000f0eff */
[----:B-1----:R-:W-:-:S03]  /*ddd0*/  IADD3 R7, P0, R13, R3, RZ ;  /* 0x000000030d077210 */ /* 0x002fc60007f1e0ff */
[----:B------:R-:W-:Y:S01]  /*dde0*/  STL [R1+0x10c8], R10 ;  /* 0x0010c80a01007387 */ /* 0x000fe20000100800 */
[----:B----4-:R-:W-:-:S03]  /*ddf0*/  LEA.HI.X.SX32 R2, R5, R30, 0x1, P1 ;  /* 0x0000001e05027211 */ /* 0x010fc600008f0eff */
[----:B------:R-:W-:Y:S01]  /*de00*/  STL [R1+0x1104], R7 ;  /* 0x0011040701007387 */ /* 0x000fe20000100800 */
[-C--:B------:R-:W-:Y:S02]  /*de10*/  IADD3 R5, P1, R14, R3.reuse, RZ ;  /* 0x000000030e057210 */ /* 0x080fe40007f3e0ff */
[----:B------:R-:W-:Y:S01]  /*de20*/  LEA.HI.X.SX32 R6, R6, R30, 0x1, P2 ;  /* 0x0000001e06067211 */ /* 0x000fe200010f0eff */
[----:B------:R0:W-:Y:S04]  /*de30*/  STL [R1+0x10d0], R2 ;  /* 0x0010d00201007387 */ /* 0x0001e80000100800 */
[----:B------:R1:W-:Y:S01]  /*de40*/  STL [R1+0x110c], R5 ;  /* 0x00110c0501007387 */ /* 0x0003e20000100800 */
[----:B0-----:R-:W-:-:S03]  /*de50*/  IADD3 R2, P2, R21, R3, RZ ;  /* 0x0000000315027210 */ /* 0x001fc60007f5e0ff */
[----:B------:R0:W-:Y:S01]  /*de60*/  STL [R1+0x10d8], R6 ;  /* 0x0010d80601007387 */ /* 0x0001e20000100800 */
[----:B-1----:R-:W-:-:S03]  /*de70*/  LEA.HI.X.SX32 R5, R8, R30, 0x1, P3 ;  /* 0x0000001e08057211 */ /* 0x002fc600018f0eff */
[----:B------:R1:W-:Y:S01]  /*de80*/  STL [R1+0x1114], R2 ;  /* 0x0011140201007387 */ /* 0x0003e20000100800 */
[----:B0-----:R-:W-:-:S03]  /*de90*/  IADD3 R6, P3, R24, R3, RZ ;  /* 0x0000000318067210 */ /* 0x001fc60007f7e0ff */
[----:B------:R0:W-:Y:S01]  /*dea0*/  STL [R1+0x10e0], R5 ;  /* 0x0010e00501007387 */ /* 0x0001e20000100800 */
[----:B-1----:R-:W-:-:S03]  /*deb0*/  LEA.HI.X.SX32 R2, R9, R30, 0x1, P4 ;  /* 0x0000001e09027211 */ /* 0x002fc600020f0eff */
        /* <DEDUP_REMOVED lines=36> */
[----:B------:R-:W-:Y:S04]  /*e100*/  STL [R1+0x1164], R6 ;  /* 0x0011640601007387 */ /* 0x000fe80000100800 */
[----:B------:R-:W4:Y:S04]  /*e110*/  LDL.LU R37, [R1+0x120] ;  /* 0x0001200001257983 */ /* 0x000f280000300800 */
[----:B------:R0:W-:Y:S04]  /*e120*/  STL [R1+0x1130], R2 ;  /* 0x0011300201007387 */ /* 0x0001e80000100800 */
[----:B0-----:R-:W4:Y:S01]  /*e130*/  LDL.LU R2, [R1+0x158] ;  /* 0x0001580001027983 */ /* 0x001f220000300800 */
[----:B------:R-:W-:Y:S01]  /*e140*/  IADD3 R5, P6, R36, R3, RZ ;  /* 0x0000000324057210 */ /* 0x000fe20007fde0ff */
[----:B------:R-:W-:-:S02]  /*e150*/  IMAD R38, R38, UR6, RZ ;  /* 0x0000000626267c24 */ /* 0x000fc4000f8e02ff */
[----:B------:R-:W-:Y:S02]  /*e160*/  IMAD R39, R39, UR6, RZ ;  /* 0x0000000627277c24 */ /* 0x000fe4000f8e02ff */
[----:B------:R0:W-:Y:S01]  /*e170*/  STL [R1+0x116c], R5 ;  /* 0x00116c0501007387 */ /* 0x0001e20000100800 */
[-C--:B------:R-:W-:Y:S01]  /*e180*/  LEA.HI.X.SX32 R6, R31, R30.reuse, 0x1, P1 ;  /* 0x0000001e1f067211 */ /* 0x080fe200008f0eff */
[----:B------:R-:W-:Y:S01]  /*e190*/  IMAD R41, R41, UR6, RZ ;  /* 0x0000000629297c24 */ /* 0x000fe2000f8e02ff */
[----:B0-----:R-:W-:Y:S02]  /*e1a0*/  LEA.HI.X.SX32 R5, R29, R30, 0x1, P0 ;  /* 0x0000001e1d057211 */ /* 0x001fe400000f0eff */
[----:B------:R-:W-:-:S03]  /*e1b0*/  IADD3 R7, P0, R38, R3, RZ ;  /* 0x0000000326077210 */ /* 0x000fc60007f1e0ff */
[----:B------:R0:W-:Y:S01]  /*e1c0*/  STL [R1+0x1138], R5 ;  /* 0x0011380501007387 */ /* 0x0001e20000100800 */
[----:B------:R-:W-:-:S03]  /*e1d0*/  IMAD R42, R42, UR6, RZ ;  /* 0x000000062a2a7c24 */ /* 0x000fc6000f8e02ff */
[----:B------:R1:W-:Y:S01]  /*e1e0*/  STL [R1+0x1174], R7 ;  /* 0x0011740701007387 */ /* 0x0003e20000100800 */
[----:B0-----:R-:W-:-:S03]  /*e1f0*/  IADD3 R5, P1, R39, R3, RZ ;  /* 0x0000000327057210 */ /* 0x001fc60007f3e0ff */
[----:B------:R0:W-:Y:S01]  /*e200*/  STL [R1+0x1140], R6 ;  /* 0x0011400601007387 */ /* 0x0001e20000100800 */
[----:B-1----:R-:W-:-:S03]  /*e210*/  LEA.HI.X.SX32 R7, R32, R30, 0x1, P2 ;  /* 0x0000001e20077211 */ /* 0x002fc600010f0eff */
[----:B------:R1:W-:Y:S01]  /*e220*/  STL [R1+0x117c], R5 ;  /* 0x00117c0501007387 */ /* 0x0003e20000100800 */
[----:B------:R-:W-:Y:S01]  /*e230*/  IMAD R44, R44, UR6, RZ ;  /* 0x000000062c2c7c24 */ /* 0x000fe2000f8e02ff */
[----:B0-----:R-:W-:Y:S02]  /*e240*/  IADD3 R6, P2, R41, R3, RZ ;  /* 0x0000000329067210 */ /* 0x001fe40007f5e0ff */
[----:B------:R0:W-:Y:S01]  /*e250*/  STL [R1+0x1148], R7 ;  /* 0x0011480701007387 */ /* 0x0001e20000100800 */
[----:B-1----:R-:W-:-:S03]  /*e260*/  LEA.HI.X.SX32 R5, R33, R30, 0x1, P3 ;  /* 0x0000001e21057211 */ /* 0x002fc600018f0eff */
[----:B------:R1:W-:Y:S01]  /*e270*/  STL [R1+0x1184], R6 ;  /* 0x0011840601007387 */ /* 0x0003e20000100800 */
[----:B------:R-:W-:-:S03]  /*e280*/  IMAD R45, R45, UR6, RZ ;  /* 0x000000062d2d7c24 */ /* 0x000fc6000f8e02ff */
[----:B------:R2:W-:Y:S01]  /*e290*/  STL [R1+0x1150], R5 ;  /* 0x0011500501007387 */ /* 0x0005e20000100800 */
[----:B0-----:R-:W-:Y:S02]  /*e2a0*/  IADD3 R7, P3, R42, R3, RZ ;  /* 0x000000032a077210 */ /* 0x001fe40007f7e0ff */
[----:B-1----:R-:W-:-:S03]  /*e2b0*/  LEA.HI.X.SX32 R6, R34, R30, 0x1, P4 ;  /* 0x0000001e22067211 */ /* 0x002fc600020f0eff */
[----:B------:R0:W-:Y:S01]  /*e2c0*/  STL [R1+0x118c], R7 ;  /* 0x00118c0701007387 */ /* 0x0001e20000100800 */
[----:B--2---:R-:W-:-:S03]  /*e2d0*/  IADD3 R5, P4, R44, R3, RZ ;  /* 0x000000032c057210 */ /* 0x004fc60007f9e0ff */
[----:B------:R1:W-:Y:S01]  /*e2e0*/  STL [R1+0x1158], R6 ;  /* 0x0011580601007387 */ /* 0x0003e20000100800 */
[----:B------:R-:W-:-:S03]  /*e2f0*/  IMAD R55, R55, UR6, RZ ;  /* 0x0000000637377c24 */ /* 0x000fc6000f8e02ff */
[----:B------:R2:W-:Y:S01]  /*e300*/  STL [R1+0x1190], R5 ;  /* 0x0011900501007387 */ /* 0x0005e20000100800 */
[----:B0-----:R-:W-:Y:S01]  /*e310*/  LEA.HI.X.SX32 R7, R35, R30, 0x1, P5 ;  /* 0x0000001e23077211 */ /* 0x001fe200028f0eff */
[----:B------:R-:W-:Y:S01]  /*e320*/  IMAD R46, R46, UR6, RZ ;  /* 0x000000062e2e7c24 */ /* 0x000fe2000f8e02ff */
[----:B-1----:R-:W-:-:S03]  /*e330*/  IADD3 R6, P5, R45, R3, RZ ;  /* 0x000000032d067210 */ /* 0x002fc60007fbe0ff */
[----:B------:R0:W-:Y:S01]  /*e340*/  STL [R1+0x1160], R7 ;  /* 0x0011600701007387 */ /* 0x0001e20000100800 */
[----:B--2---:R-:W-:-:S03]  /*e350*/  LEA.HI.X.SX32 R5, R36, R30, 0x1, P6 ;  /* 0x0000001e24057211 */ /* 0x004fc600030f0eff */
        /* <DEDUP_REMOVED lines=10> */
[-C--:B0-----:R-:W-:Y:S01]  /*e400*/  LEA.HI.X.SX32 R7, R39, R30.reuse, 0x1, P1 ;  /* 0x0000001e27077211 */ /* 0x081fe200008f0eff */
[----:B------:R-:W-:Y:S01]  /*e410*/  IMAD R4, R4, UR6, RZ ;  /* 0x0000000604047c24 */ /* 0x000fe2000f8e02ff */
[----:B------:R-:W-:Y:S01]  /*e420*/  ULDC UR6, c[0x0][0x238] ;  /* 0x00008e0000067ab9 */ /* 0x000fe20000000800 */
[----:B-1----:R-:W-:Y:S02]  /*e430*/  IADD3 R6, P1, R47, R3, RZ ;  /* 0x000000032f067210 */ /* 0x002fe40007f3e0ff */
[----:B------:R0:W-:Y:S01]  /*e440*/  STL [R1+0x1178], R7 ;  /* 0x0011780701007387 */ /* 0x0001e20000100800 */
[----:B--2---:R-:W-:-:S03]  /*e450*/  LEA.HI.X.SX32 R5, R41, R30, 0x1, P2 ;  /* 0x0000001e29057211 */ /* 0x004fc600010f0eff */
[----:B------:R1:W-:Y:S04]  /*e460*/  STL [R1+0x11a0], R6 ;  /* 0x0011a00601007387 */ /* 0x0003e80000100800 */
[----:B------:R2:W-:Y:S01]  /*e470*/  STL [R1+0x1180], R5 ;  /* 0x0011800501007387 */ /* 0x0005e20000100800 */
[----:B0-----:R-:W-:Y:S02]  /*e480*/  IADD3 R7, P2, R15, R3, RZ ;  /* 0x000000030f077210 */ /* 0x001fe40007f5e0ff */
[----:B-1----:R-:W-:-:S03]  /*e490*/  LEA.HI.X.SX32 R6, R42, R30, 0x1, P3 ;  /* 0x0000001e2a067211 */ /* 0x002fc600018f0eff */
[----:B------:R-:W-:Y:S01]  /*e4a0*/  STL [R1+0x11a4], R7 ;  /* 0x0011a40701007387 */ /* 0x000fe20000100800 */
[----:B--2---:R-:W-:Y:S02]  /*e4b0*/  IADD3 R5, P3, R4, R3, RZ ;  /* 0x0000000304057210 */ /* 0x004fe40007f7e0ff */
[-C--:B------:R-:W-:Y:S01]  /*e4c0*/  LEA.HI.X.SX32 R3, R44, R30.reuse, 0x1, P4 ;  /* 0x0000001e2c037211 */ /* 0x080fe200020f0eff */
[----:B------:R0:W-:Y:S04]  /*e4d0*/  STL [R1+0x1188], R6 ;  /* 0x0011880601007387 */ /* 0x0001e80000100800 */
[----:B------:R1:W-:Y:S04]  /*e4e0*/  STL [R1+0xe28], R5 ;  /* 0x000e280501007387 */ /* 0x0003e80000100800 */
[----:B------:R2:W-:Y:S01]  /*e4f0*/  STL [R1+0xe10], R3 ;  /* 0x000e100301007387 */ /* 0x0005e20000100800 */
[----:B0-----:R-:W-:-:S02]  /*e500*/  LEA.HI.X.SX32 R6, R45, R30, 0x1, P5 ;  /* 0x0000001e2d067211 */ /* 0x001fc400028f0eff */
[----:B-1----:R-:W-:-:S03]  /*e510*/  LEA.HI.X.SX32 R5, R55, R30, 0x1, P6 ;  /* 0x0000001e37057211 */ /* 0x002fc600030f0eff */
[----:B------:R0:W-:Y:S01]  /*e520*/  STL [R1+0xe14], R6 ;  /* 0x000e140601007387 */ /* 0x0001e20000100800 */
[----:B--2---:R-:W-:-:S03]  /*e530*/  LEA.HI.X.SX32 R3, R46, R30, 0x1, P0 ;  /* 0x0000001e2e037211 */ /* 0x004fc600000f0eff */
[----:B------:R1:W-:Y:S04]  /*e540*/  STL [R1+0xe18], R5 ;  /* 0x000e180501007387 */ /* 0x0003e80000100800 */
[----:B------:R2:W-:Y:S01]  /*e550*/  STL [R1+0xe1c], R3 ;  /* 0x000e1c0301007387 */ /* 0x0005e20000100800 */
[-C--:B0-----:R-:W-:Y:S02]  /*e560*/  LEA.HI.X.SX32 R6, R47, R30.reuse, 0x1, P1 ;  /* 0x0000001e2f067211 */ /* 0x081fe400008f0eff */
[----:B-1----:R-:W-:-:S03]  /*e570*/  LEA.HI.X.SX32 R5, R15, R30, 0x1, P2 ;  /* 0x0000001e0f057211 */ /* 0x002fc600010f0eff */
[----:B------:R0:W-:Y:S01]  /*e580*/  STL [R1+0xe20], R6 ;  /* 0x000e200601007387 */ /* 0x0001e20000100800 */
[----:B--2---:R-:W-:-:S03]  /*e590*/  LEA.HI.X.SX32 R3, R4, R30, 0x1, P3 ;  /* 0x0000001e04037211 */ /* 0x004fc600018f0eff */
[----:B------:R-:W-:Y:S01]  /*e5a0*/  STL [R1+0xe24], R5 ;  /* 0x000e240501007387 */ /* 0x000fe20000100800 */
[----:B---3--:R-:W-:-:S03]  /*e5b0*/  IADD3 R7, P2, R0, UR8, RZ ;  /* 0x0000000800077c10 */ /* 0x008fc6000ff5e0ff */
[----:B------:R1:W-:Y:S01]  /*e5c0*/  STL [R1+0xa2c], R3 ;  /* 0x000a2c0301007387 */ /* 0x0003e20000100800 */
[----:B0-----:R-:W-:Y:S02]  /*e5d0*/  IADD3 R6, P3, R60, UR8, RZ ;  /* 0x000000083c067c10 */ /* 0x001fe4000ff7e0ff */
[----:B-1----:R-:W-:Y:S02]  /*e5e0*/  LEA.HI.X.SX32 R3, R0, UR9, 0x1, P2 ;  /* 0x0000000900037c11 */ /* 0x002fe400090f0eff */
[----:B----4-:R-:W-:-:S04]  /*e5f0*/  IADD3 R9, P0, R37, UR8, RZ ;  /* 0x0000000825097c10 */ /* 0x010fc8000ff1e0ff */
[----:B------:R-:W-:Y:S01]  /*e600*/  LEA.HI.X.SX32 R5, R37, UR9, 0x1, P0 ;  /* 0x0000000925057c11 */ /* 0x000fe200080f0eff */
[----:B------:R-:W-:Y:S01]  /*e610*/  STL [R1+0x974], R9 ;  /* 0x0009740901007387 */ /* 0x000fe20000100800 */
[----:B------:R-:W-:-:S04]  /*e620*/  IADD3 R8, P1, R2, UR8, RZ ;  /* 0x0000000802087c10 */ /* 0x000fc8000ff3e0ff */
[----:B------:R-:W-:Y:S01]  /*e630*/  LEA.HI.X.SX32 R4, R2, UR9, 0x1, P1 ;  /* 0x0000000902047c11 */ /* 0x000fe200088f0eff */
[----:B------:R-:W-:Y:S01]  /*e640*/  STL [R1+0x97c], R8 ;  /* 0x00097c0801007387 */ /* 0x000fe20000100800 */
[----:B------:R-:W-:-:S03]  /*e650*/  LEA.HI.X.SX32 R2, R60, UR9, 0x1, P3 ;  /* 0x000000093c027c11 */ /* 0x000fc600098f0eff */
[----:B------:R-:W-:Y:S04]  /*e660*/  STL [R1+0x984], R7 ;  /* 0x0009840701007387 */ /* 0x000fe80000100800 */
[----:B------:R-:W2:Y:S04]  /*e670*/  LDL.LU R0, [R1+0x1498] ;  /* 0x0014980001007983 */ /* 0x000ea80000300800 */
[----:B------:R-:W-:Y:S04]  /*e680*/  STL [R1+0x98c], R6 ;  /* 0x00098c0601007387 */ /* 0x000fe80000100800 */
[----:B------:R0:W5:Y:S04]  /*e690*/  LDL.LU R60, [R1+0x1494] ;  /* 0x00149400013c7983 */ /* 0x0001680000300800 */
[----:B------:R-:W-:Y:S04]  /*e6a0*/  STL [R1+0x970], R5 ;  /* 0x0009700501007387 */ /* 0x000fe80000100800 */
[----:B------:R-:W-:Y:S04]  /*e6b0*/  STL [R1+0x978], R4 ;  /* 0x0009780401007387 */ /* 0x000fe80000100800 */
[----:B------:R-:W-:Y:S04]  /*e6c0*/  STL [R1+0x980], R3 ;  /* 0x0009800301007387 */ /* 0x000fe80000100800 */
[----:B------:R-:W-:Y:S04]  /*e6d0*/  STL [R1+0x988], R2 ;  /* 0x0009880201007387 */ /* 0x000fe80000100800 */
        /* <DEDUP_REMOVED lines=498> */
[----:B------:R-:W-:Y:S01]  /*10600*/  STL [R1+0x84], RZ ;  /* 0x000084ff01007387 */ /* 0x000fe20000100800 */
[----:B------:R-:W-:-:S03]  /*10610*/  UIMAD UR25, UR6, 0x1f, URZ ;  /* 0x0000001f061978a4 */ /* 0x000fc6000f8e023f */
[----:B------:R-:W-:Y:S04]  /*10620*/  STL [R1+0x88], RZ ;  /* 0x000088ff01007387 */ /* 0x000fe80000100800 */
[----:B------:R-:W-:Y:S04]  /*10630*/  STL [R1+0x8c], RZ ;  /* 0x00008cff01007387 */ /* 0x000fe80000100800 */
[----:B------:R-:W-:Y:S04]  /*10640*/  STL [R1+0x60], RZ ;  /* 0x000060ff01007387 */ /* 0x000fe80000100800 */
[----:B------:R-:W-:Y:S04]  /*10650*/  STL [R1+0x64], RZ ;  /* 0x000064ff01007387 */ /* 0x000fe80000100800 */
[----:B------:R-:W-:Y:S04]  /*10660*/  STL [R1+0x68], RZ ;  /* 0x000068ff01007387 */ /* 0x000fe80000100800 */
[----:B------:R-:W-:Y:S01]  /*10670*/  STL [R1+0x6c], RZ ;  /* 0x00006cff01007387 */ /* 0x000fe20000100800 */
[----:B------:R-:W-:-:S03]  /*10680*/  IADD3 R11, P0, R9, UR25, RZ ;  /* 0x00000019090b7c10 */ /* 0x000fc6000ff1e0ff */
[----:B------:R-:W-:Y:S01]  /*10690*/  STL [R1+0x50], RZ ;  /* 0x000050ff01007387 */ /* 0x000fe20000100800 */
[----:B------:R-:W-:-:S03]  /*106a0*/  IADD3 R12, P1, R8, UR25, RZ ;  /* 0x00000019080c7c10 */ /* 0x000fc6000ff3e0ff */
[----:B------:R-:W-:Y:S01]  /*106b0*/  STL [R1+0x54], RZ ;  /* 0x000054ff01007387 */ /* 0x000fe20000100800 */
[----:B------:R-:W-:-:S03]  /*106c0*/  USHF.R.S32.HI UR23, URZ, 0x1f, UR25 ;  /* 0x0000001f3f177899 */ /* 0x000fc60008011419 */
[----:B------:R-:W-:Y:S01]  /*106d0*/  STL [R1+0x58], RZ ;  /* 0x000058ff01007387 */ /* 0x000fe20000100800 */
[----:B------:R-:W-:-:S03]  /*106e0*/  IADD3 R10, P2, R7, UR25, RZ ;  /* 0x00000019070a7c10 */ /* 0x000fc6000ff5e0ff */
        /* <DEDUP_REMOVED lines=8> */
[----:B-1----:R-:W-:Y:S01]  /*10770*/  IADD3 R11, P3, R6, UR25, RZ ;  /* 0x00000019060b7c10 */ /* 0x002fe2000ff7e0ff */
[----:B------:R-:W-:Y:S01]  /*10780*/  UIMAD UR21, UR6, 0x1e, URZ ;  /* 0x0000001e061578a4 */ /* 0x000fe2000f8e023f */
[----:B---3--:R-:W-:-:S03]  /*10790*/  IADD3.X R12, R4, UR23, RZ, P1, !PT ;  /* 0x00000017040c7c10 */ /* 0x008fc60008ffe4ff */
[----:B------:R1:W-:Y:S01]  /*107a0*/  STL [R1+0xa4c], R11 ;  /* 0x000a4c0b01007387 */ /* 0x0003e20000100800 */
[----:B----4-:R-:W-:-:S05]  /*107b0*/  IADD3.X R10, R5, UR23, RZ, P0, !PT ;  /* 0x00000017050a7c10 */ /* 0x010fca00087fe4ff */
[----:B------:R3:W-:Y:S01]  /*107c0*/  STL [R1+0xa30], R10 ;  /* 0x000a300a01007387 */ /* 0x0007e20000100800 */
[----:B-1----:R-:W-:-:S03]  /*107d0*/  IADD3.X R11, R3, UR23, RZ, P2, !PT ;  /* 0x00000017030b7c10 */ /* 0x002fc600097fe4ff */
[----:B------:R1:W-:Y:S01]  /*107e0*/  STL [R1+0xa38], R12 ;  /* 0x000a380c01007387 */ /* 0x0003e20000100800 */
[----:B---3--:R-:W-:-:S03]  /*107f0*/  IADD3.X R10, R2, UR23, RZ, P3, !PT ;  /* 0x00000017020a7c10 */ /* 0x008fc60009ffe4ff */
[----:B------:R3:W-:Y:S01]  /*10800*/  STL [R1+0xa40], R11 ;  /* 0x000a400b01007387 */ /* 0x0007e20000100800 */
[----:B------:R-:W-:Y:S02]  /*10810*/  USHF.R.S32.HI UR19, URZ, 0x1f, UR21 ;  /* 0x0000001f3f137899 */ /* 0x000fe40008011415 */
[----:B-1----:R-:W-:Y:S01]  /*10820*/  IADD3 R12, P1, R8, UR21, RZ ;  /* 0x00000015080c7c10 */ /* 0x002fe2000ff3e0ff */
[----:B------:R1:W-:Y:S01]  /*10830*/  STL [R1+0xa48], R10 ;  /* 0x000a480a01007387 */ /* 0x0003e20000100800 */
[----:B---3--:R-:W-:Y:S02]  /*10840*/  IADD3 R11, P0, R9, UR21, RZ ;  /* 0x00000015090b7c10 */ /* 0x008fe4000ff1e0ff */
[----:B-1----:R-:W-:-:S03]  /*10850*/  IADD3 R10, P2, R7, UR21, RZ ;  /* 0x00000015070a7c10 */ /* 0x002fc6000ff5e0ff */
        /* <DEDUP_REMOVED lines=22> */
[----:B------:R-:W1:Y:S01]  /*109c0*/  S2R R37, SR_TID.X ;  /* 0x0000000000257919 */ /* 0x000e620000002100 */
[----:B------:R-:W-:Y:S01]  /*109d0*/  UIMAD UR60, UR6, 0x1c, URZ ;  /* 0x0000001c063c78a4 */ /* 0x000fe2000f8e023f */
[----:B---3--:R-:W-:-:S02]  /*109e0*/  IADD3.X R12, R4, UR61, RZ, P1, !PT ;  /* 0x0000003d040c7c10 */ /* 0x008fc40008ffe4ff */
[----:B----4-:R-:W-:Y:S01]  /*109f0*/  IADD3.X R10, R5, UR61, RZ, P0, !PT ;  /* 0x0000003d050a7c10 */ /* 0x010fe200087fe4ff */
[----:B------:R3:W-:Y:S04]  /*10a00*/  STL [R1+0xa8c], R11 ;  /* 0x000a8c0b01007387 */ /* 0x0007e80000100800 */
[----:B------:R4:W-:Y:S01]  /*10a10*/  STL [R1+0xa70], R10 ;  /* 0x000a700a01007387 */ /* 0x0009e20000100800 */
[----:B---3--:R-:W-:-:S03]  /*10a20*/  IADD3.X R11, R3, UR61, RZ, P2, !PT ;  /* 0x0000003d030b7c10 */ /* 0x008fc600097fe4ff */
[----:B------:R3:W-:Y:S01]  /*10a30*/  STL [R1+0xa78], R12 ;  /* 0x000a780c01007387 */ /* 0x0007e20000100800 */
[----:B----4-:R-:W-:-:S03]  /*10a40*/  IADD3.X R10, R2, UR61, RZ, P3, !PT ;  /* 0x0000003d020a7c10 */ /* 0x010fc60009ffe4ff */
[----:B------:R4:W-:Y:S01]  /*10a50*/  STL [R1+0xa80], R11 ;  /* 0x000a800b01007387 */ /* 0x0009e20000100800 */
[----:B------:R-:W-:-:S03]  /*10a60*/  USHF.R.S32.HI UR14, URZ, 0x1f, UR60 ;  /* 0x0000001f3f0e7899 */ /* 0x000fc6000801143c */
[----:B------:R0:W-:Y:S01]  /*10a70*/  STL [R1+0xa88], R10 ;  /* 0x000a880a01007387 */ /* 0x0001e20000100800 */
[----:B---3--:R-:W-:Y:S02]  /*10a80*/  IADD3 R12, P1, R8, UR60, RZ ;  /* 0x0000003c080c7c10 */ /* 0x008fe4000ff3e0ff */
[----:B----4-:R-:W-:Y:S02]  /*10a90*/  IADD3 R11, P0, R9, UR60, RZ ;  /* 0x0000003c090b7c10 */ /* 0x010fe4000ff1e0ff */
[----:B0-----:R-:W-:-:S03]  /*10aa0*/  IADD3 R10, P2, R7, UR60, RZ ;  /* 0x0000003c070a7c10 */ /* 0x001fc6000ff5e0ff */
[----:B------:R0:W-:Y:S04]  /*10ab0*/  STL [R1+0xa94], R11 ;  /* 0x000a940b01007387 */ /* 0x0001e80000100800 */
[----:B------:R3:W-:Y:S04]  /*10ac0*/  STL [R1+0xa9c], R12 ;  /* 0x000a9c0c01007387 */ /* 0x0007e80000100800 */
[----:B------:R4:W-:Y:S01]  /*10ad0*/  STL [R1+0xaa4], R10 ;  /* 0x000aa40a01007387 */ /* 0x0009e20000100800 */
[----:B0-----:R-:W-:Y:S01]  /*10ae0*/  IADD3 R11, P3, R6, UR60, RZ ;  /* 0x0000003c060b7c10 */ /* 0x001fe2000ff7e0ff */
[----:B------:R-:W-:Y:S01]  /*10af0*/  UIMAD UR12, UR6, 0x1b, URZ ;  /* 0x0000001b060c78a4 */ /* 0x000fe2000f8e023f */
[----:B---3--:R-:W-:-:S02]  /*10b00*/  IADD3.X R12, R4, UR14, RZ, P1, !PT ;  /* 0x0000000e040c7c10 */ /* 0x008fc40008ffe4ff */
[----:B----4-:R-:W-:Y:S01]  /*10b10*/  IADD3.X R10, R5, UR14, RZ, P0, !PT ;  /* 0x0000000e050a7c10 */ /* 0x010fe200087fe4ff */
[----:B------:R0:W-:Y:S04]  /*10b20*/  STL [R1+0xaac], R11 ;  /* 0x000aac0b01007387 */ /* 0x0001e80000100800 */
[----:B------:R3:W-:Y:S01]  /*10b30*/  STL [R1+0xa90], R10 ;  /* 0x000a900a01007387 */ /* 0x0007e20000100800 */
[----:B0-----:R-:W-:-:S03]  /*10b40*/  IADD3.X R11, R3, UR14, RZ, P2, !PT ;  /* 0x0000000e030b7c10 */ /* 0x001fc600097fe4ff */
[----:B------:R-:W-:Y:S01]  /*10b50*/  STL [R1+0xa98], R12 ;  /* 0x000a980c01007387 */ /* 0x000fe20000100800 */
[----:B---3--:R-:W-:-:S03]  /*10b60*/  IADD3.X R10, R2, UR14, RZ, P3, !PT ;  /* 0x0000000e020a7c10 */ /* 0x008fc60009ffe4ff */
[----:B------:R0:W-:Y:S01]  /*10b70*/  STL [R1+0xaa0], R11 ;  /* 0x000aa00b01007387 */ /* 0x0001e20000100800 */
[----:B-1----:R-:W-:-:S03]  /*10b80*/  LOP3.LUT R37, R37, 0x1f, RZ, 0xc0, !PT ;  /* 0x0000001f25257812 */ /* 0x002fc600078ec0ff */
[----:B------:R1:W-:Y:S01]  /*10b90*/  STL [R1+0xaa8], R10 ;  /* 0x000aa80a01007387 */ /* 0x0003e20000100800 */
[----:B------:R-:W-:Y:S01]  /*10ba0*/  VIADD R40, R40, 0x1f ;  /* 0x0000001f28287836 */ /* 0x000fe20000000000 */
[----:B0-----:R-:W-:Y:S02]  /*10bb0*/  IADD3 R11, P0, R9, UR12, RZ ;  /* 0x0000000c090b7c10 */ /* 0x001fe4000ff1e0ff */
[----:B-1----:R-:W-:-:S03]  /*10bc0*/  IADD3 R10, P1, R8, UR12, RZ ;  /* 0x0000000c080a7c10 */ /* 0x002fc6000ff3e0ff */
[----:B------:R0:W-:Y:S01]  /*10bd0*/  STL [R1+0xab4], R11 ;  /* 0x000ab40b01007387 */ /* 0x0001e20000100800 */
[----:B------:R-:W-:Y:S01]  /*10be0*/  LOP3.LUT R61, R37, 0x10, RZ, 0x3c, !PT ;  /* 0x00000010253d7812 */ /* 0x000fe200078e3cff */
[----:B------:R-:W-:Y:S02]  /*10bf0*/  USHF.R.S32.HI UR11, URZ, 0x1f, UR12 ;  /* 0x0000001f3f0b7899 */ /* 0x000fe4000801140c */
[----:B------:R1:W-:Y:S01]  /*10c00*/  STL [R1+0xabc], R10 ;  /* 0x000abc0a01007387 */ /* 0x0003e20000100800 */
[----:B------:R-:W-:Y:S02]  /*10c10*/  SHF.R.S32.HI R37, RZ, 0x1f, R40 ;  /* 0x0000001fff257819 */ /* 0x000fe40000011428 */
[----:B0-----:R-:W-:Y:S02]  /*10c20*/  IADD3 R11, P2, R7, UR12, RZ ;  /* 0x0000000c070b7c10 */ /* 0x001fe4000ff5e0ff */
[----:B-1----:R-:W-:-:S03]  /*10c30*/  IADD3 R10, P3, R6, UR12, RZ ;  /* 0x0000000c060a7c10 */ /* 0x002fc6000ff7e0ff */
[----:B------:R0:W-:Y:S01]  /*10c40*/  STL [R1+0xac4], R11 ;  /* 0x000ac40b01007387 */ /* 0x0001e20000100800 */
[----:B------:R-:W-:-:S03]  /*10c50*/  LEA.HI R37, R37, R40, RZ, 0x5 ;  /* 0x0000002825257211 */ /* 0x000fc600078f28ff */
[----:B------:R1:W-:Y:S01]  /*10c60*/  STL [R1+0xacc], R10 ;  /* 0x000acc0a01007387 */ /* 0x0003e20000100800 */
[----:B------:R-:W-:Y:S01]  /*10c70*/  IADD3.X R12, R4, UR11, RZ, P1, !PT ;  /* 0x0000000b040c7c10 */ /* 0x000fe20008ffe4ff */
[----:B------:R-:W-:Y:S01]  /*10c80*/  UIMAD UR8, UR6, 0x1a, URZ ;  /* 0x0000001a060878a4 */ /* 0x000fe2000f8e023f */
[----:B0-----:R-:W-:Y:S02]  /*10c90*/  SHF.R.S32.HI R11, RZ, 0x5, R37 ;  /* 0x00000005ff0b7819 */ /* 0x001fe40000011425 */
[----:B-1----:R-:W-:Y:S02]  /*10ca0*/  IADD3.X R10, R5, UR11, RZ, P0, !PT ;  /* 0x0000000b050a7c10 */ /* 0x002fe400087fe4ff */
[----:B------:R-:W-:-:S03]  /*10cb0*/  IADD3.X R11, R3, UR11, RZ, P2, !PT ;  /* 0x0000000b030b7c10 */ /* 0x000fc600097fe4ff */
[----:B------:R0:W-:Y:S04]  /*10cc0*/  STL [R1+0xab0], R10 ;  /* 0x000ab00a01007387 */ /* 0x0001e80000100800 */
[----:B------:R1:W-:Y:S01]  /*10cd0*/  STL [R1+0xab8], R12 ;  /* 0x000ab80c01007387 */ /* 0x0003e20000100800 */
[----:B0-----:R-:W-:-:S03]  /*10ce0*/  IADD3.X R10, R2, UR11, RZ, P3, !PT ;  /* 0x0000000b020a7c10 */ /* 0x001fc60009ffe4ff */
[----:B------:R0:W-:Y:S01]  /*10cf0*/  STL [R1+0xac0], R11 ;  /* 0x000ac00b01007387 */ /* 0x0001e20000100800 */
[----:B------:R-:W-:Y:S01]  /*10d00*/  UIMAD UR9, UR6, 0x19, URZ ;  /* 0x00000019060978a4 */ /* 0x000fe2000f8e023f */
[----:B-1----:R-:W-:Y:S02]  /*10d10*/  IADD3 R12, P4, R8, UR8, RZ ;  /* 0x00000008080c7c10 */ /* 0x002fe4000ff9e0ff */
[----:B------:R1:W-:Y:S01]  /*10d20*/  STL [R1+0xac8], R10 ;  /* 0x000ac80a01007387 */ /* 0x0003e20000100800 */
[----:B0-----:R-:W-:Y:S02]  /*10d30*/  IADD3 R11, P5, R9, UR8, RZ ;  /* 0x00000008090b7c10 */ /* 0x001fe4000ffbe0ff */
[----:B-1----:R-:W-:-:S03]  /*10d40*/  IADD3 R10, P3, R7, UR8, RZ ;  /* 0x00000008070a7c10 */ /* 0x002fc6000ff7e0ff */
[----:B------:R0:W-:Y:S01]  /*10d50*/  STL [R1+0xad4], R11 ;  /* 0x000ad40b01007387 */ /* 0x0001e20000100800 */
[----:B------:R-:W-:-:S03]  /*10d60*/  USHF.R.S32.HI UR59, URZ, 0x1f, UR8 ;  /* 0x0000001f3f3b7899 */ /* 0x000fc60008011408 */
[----:B------:R2:W-:Y:S04]  /*10d70*/  STL [R1+0xadc], R12 ;  /* 0x000adc0c01007387 */ /* 0x0005e80000100800 */
[----:B------:R1:W-:Y:S01]  /*10d80*/  STL [R1+0xae4], R10 ;  /* 0x000ae40a01007387 */ /* 0x0003e20000100800 */
[----:B0-----:R-:W-:Y:S01]  /*10d90*/  IADD3 R11, P2, R6, UR8, RZ ;  /* 0x00000008060b7c10 */ /* 0x001fe2000ff5e0ff */
[----:B------:R-:W-:Y:S01]  /*10da0*/  UIMAD UR58, UR6, 0x18, URZ ;  /* 0x00000018063a78a4 */ /* 0x000fe2000f8e023f */
[C---:B--2---:R-:W-:Y:S02]  /*10db0*/  LOP3.LUT R12, R0.reuse, 0x40, RZ, 0x3c, !PT ;  /* 0x00000040000c7812 */ /* 0x044fe400078e3cff */
[----:B-1----:R-:W-:Y:S02]  /*10dc0*/  LOP3.LUT R10, R0, 0x20, RZ, 0x3c, !PT ;  /* 0x00000020000a7812 */ /* 0x002fe400078e3cff */
[----:B------:R-:W-:Y:S01]  /*10dd0*/  IADD3 R10, P1, R9, UR9, RZ ;  /* 0x00000009090a7c10 */ /* 0x000fe2000ff3e0ff */
[----:B------:R0:W-:Y:S01]  /*10de0*/  STL [R1+0xaec], R11 ;  /* 0x000aec0b01007387 */ /* 0x0001e20000100800 */
[----:B------:R-:W-:-:S03]  /*10df0*/  IADD3 R12, P0, R8, UR9, RZ ;  /* 0x00000009080c7c10 */ /* 0x000fc6000ff1e0ff */
[----:B------:R1:W-:Y:S01]  /*10e00*/  STL [R1+0xaf4], R10 ;  /* 0x000af40a01007387 */ /* 0x0003e20000100800 */
[----:B0-----:R-:W-:Y:S02]  /*10e10*/  LOP3.LUT R11, R0, 0x60, RZ, 0x3c, !PT ;  /* 0x00000060000b7812 */ /* 0x001fe400078e3cff */
[----:B------:R-:W-:Y:S02]  /*10e20*/  IADD3 R11, P6, R7, UR9, RZ ;  /* 0x00000009070b7c10 */ /* 0x000fe4000ffde0ff */
[----:B-1----:R-:W-:Y:S01]  /*10e30*/  IADD3.X R10, R5, UR59, RZ, P5, !PT ;  /* 0x0000003b050a7c10 */ /* 0x002fe2000affe4ff */
[----:B------:R0:W-:Y:S04]  /*10e40*/  STL [R1+0xafc], R12 ;  /* 0x000afc0c01007387 */ /* 0x0001e80000100800 */
[----:B------:R1:W-:Y:S04]  /*10e50*/  STL [R1+0xb04], R11 ;  /* 0x000b040b01007387 */ /* 0x0003e80000100800 */
[----:B------:R2:W-:Y:S01]  /*10e60*/  STL [R1+0xad0], R10 ;  /* 0x000ad00a01007387 */ /* 0x0005e20000100800 */
[----:B0-----:R-:W-:-:S02]  /*10e70*/  IADD3 R12, P5, R6, UR9, RZ ;  /* 0x00000009060c7c10 */ /* 0x001fc4000ffbe0ff */
[----:B-1----:R-:W-:-:S03]  /*10e80*/  IADD3.X R11, R4, UR59, RZ, P4, !PT ;  /* 0x0000003b040b7c10 */ /* 0x002fc6000a7fe4ff */
[----:B------:R0:W-:Y:S01]  /*10e90*/  STL [R1+0xb0c], R12 ;  /* 0x000b0c0c01007387 */ /* 0x0001e20000100800 */
[----:B--2---:R-:W-:-:S03]  /*10ea0*/  IADD3 R10, P4, R9, UR58, RZ ;  /* 0x0000003a090a7c10 */ /* 0x004fc6000ff9e0ff */
[----:B------:R1:W-:Y:S01]  /*10eb0*/  STL [R1+0xad8], R11 ;  /* 0x000ad80b01007387 */ /* 0x0003e20000100800 */
[----:B------:R-:W-:-:S03]  /*10ec0*/  USHF.R.S32.HI UR57, URZ, 0x1f, UR9 ;  /* 0x0000001f3f397899 */ /* 0x000fc60008011409 */
[----:B------:R2:W-:Y:S01]  /*10ed0*/  STL [R1+0xb14], R10 ;  /* 0x000b140a01007387 */ /* 0x0005e20000100800 */
[----:B0-----:R-:W-:Y:S02]  /*10ee0*/  IADD3.X R12, R3, UR59, RZ, P3, !PT ;  /* 0x0000003b030c7c10 */ /* 0x001fe40009ffe4ff */
[----:B-1----:R-:W-:-:S03]  /*10ef0*/  IADD3 R11, P3, R8, UR58, RZ ;  /* 0x0000003a080b7c10 */ /* 0x002fc6000ff7e0ff */
[----:B------:R0:W-:Y:S01]  /*10f00*/  STL [R1+0xae0], R12 ;  /* 0x000ae00c01007387 */ /* 0x0001e20000100800 */
[----:B--2---:R-:W-:-:S03]  /*10f10*/  IADD3.X R10, R2, UR59, RZ, P2, !PT ;  /* 0x0000003b020a7c10 */ /* 0x004fc600097fe4ff */
[----:B------:R1:W-:Y:S01]  /*10f20*/  STL [R1+0xb1c], R11 ;  /* 0x000b1c0b01007387 */ /* 0x0003e20000100800 */
[----:B------:R-:W-:-:S03]  /*10f30*/  UIMAD UR56, UR6, 0x17, URZ ;  /* 0x00000017063878a4 */ /* 0x000fc6000f8e023f */
[----:B------:R2:W-:Y:S01]  /*10f40*/  STL [R1+0xae8], R10 ;  /* 0x000ae80a01007387 */ /* 0x0005e20000100800 */
[----:B0-----:R-:W-:Y:S02]  /*10f50*/  IADD3 R12, P2, R7, UR58, RZ ;  /* 0x0000003a070c7c10 */ /* 0x001fe4000ff5e0ff */
[----:B-1----:R-:W-:-:S03]  /*10f60*/  IADD3.X R11, R5, UR57, RZ, P1, !PT ;  /* 0x00000039050b7c10 */ /* 0x002fc60008ffe4ff */
[----:B------:R0:W-:Y:S01]  /*10f70*/  STL [R1+0xb24], R12 ;  /* 0x000b240c01007387 */ /* 0x0001e20000100800 */
[----:B--2---:R-:W-:-:S03]  /*10f80*/  IADD3 R10, P1, R6, UR58, RZ ;  /* 0x0000003a060a7c10 */ /* 0x004fc6000ff3e0ff */
[----:B------:R1:W-:Y:S04]  /*10f90*/  STL [R1+0xaf0], R11 ;  /* 0x000af00b01007387 */ /* 0x0003e80000100800 */
[----:B------:R2:W-:Y:S01]  /*10fa0*/  STL [R1+0xb2c], R10 ;  /* 0x000b2c0a01007387 */ /* 0x0005e20000100800 */
[----:B0-----:R-:W-:Y:S02]  /*10fb0*/  IADD3.X R12, R4, UR57, RZ, P0, !PT ;  /* 0x00000039040c7c10 */ /* 0x001fe400087fe4ff */
[----:B-1----:R-:W-:-:S03]  /*10fc0*/  IADD3 R11, P0, R9, UR56, RZ ;  /* 0x00000038090b7c10 */ /* 0x002fc6000ff1e0ff */
[----:B------:R0:W-:Y:S01]  /*10fd0*/  STL [R1+0xaf8], R12 ;  /* 0x000af80c01007387 */ /* 0x0001e20000100800 */
[----:B--2---:R-:W-:Y:S01]  /*10fe0*/  IADD3.X R10, R3, UR57, RZ, P6, !PT ;  /* 0x00000039030a7c10 */ /* 0x004fe2000b7fe4ff */
[----:B------:R-:W-:Y:S02]  /*10ff0*/  USHF.R.S32.HI UR55, URZ, 0x1f, UR58 ;  /* 0x0000001f3f377899 */ /* 0x000fe4000801143a */
[----:B------:R1:W-:Y:S04]  /*11000*/  STL [R1+0xb34], R11 ;  /* 0x000b340b01007387 */ /* 0x0003e80000100800 */
[----:B------:R2:W-:Y:S01]  /*11010*/  STL [R1+0xb00], R10 ;  /* 0x000b000a01007387 */ /* 0x0005e20000100800 */
[----:B0-----:R-:W-:Y:S02]  /*11020*/  IADD3 R12, P6, R8, UR56, RZ ;  /* 0x00000038080c7c10 */ /* 0x001fe4000ffde0ff */
[----:B-1----:R-:W-:-:S03]  /*11030*/  IADD3.X R11, R2, UR57, RZ, P5, !PT ;  /* 0x00000039020b7c10 */ /* 0x002fc6000affe4ff */
[----:B------:R0:W-:Y:S01]  /*11040*/  STL [R1+0xb3c], R12 ;  /* 0x000b3c0c01007387 */ /* 0x0001e20000100800 */
[----:B--2---:R-:W-:Y:S01]  /*11050*/  IADD3 R10, P5, R7, UR56, RZ ;  /* 0x00000038070a7c10 */ /* 0x004fe2000ffbe0ff */
[----:B------:R-:W-:Y:S02]  /*11060*/  UIMAD UR54, UR6, 0x16, URZ ;  /* 0x00000016063678a4 */ /* 0x000fe4000f8e023f */
[----:B------:R1:W-:Y:S04]  /*11070*/  STL [R1+0xb08], R11 ;  /* 0x000b080b01007387 */ /* 0x0003e80000100800 */
[----:B------:R2:W-:Y:S01]  /*11080*/  STL [R1+0xb44], R10 ;  /* 0x000b440a01007387 */ /* 0x0005e20000100800 */
[----:B0-----:R-:W-:Y:S02]  /*11090*/  IADD3.X R12, R5, UR55, RZ, P4, !PT ;  /* 0x00000037050c7c10 */ /* 0x001fe4000a7fe4ff */
[----:B-1----:R-:W-:-:S03]  /*110a0*/  IADD3 R11, P4, R6, UR56, RZ ;  /* 0x00000038060b7c10 */ /* 0x002fc6000ff9e0ff */
[----:B------:R0:W-:Y:S01]  /*110b0*/  STL [R1+0xb10], R12 ;  /* 0x000b100c01007387 */ /* 0x0001e20000100800 */
[----:B--2---:R-:W-:-:S03]  /*110c0*/  IADD3.X R10, R4, UR55, RZ, P3, !PT ;  /* 0x00000037040a7c10 */ /* 0x004fc60009ffe4ff */
[----:B------:R1:W-:Y:S01]  /*110d0*/  STL [R1+0xb4c], R11 ;  /* 0x000b4c0b01007387 */ /* 0x0003e20000100800 */
[----:B------:R-:W-:-:S03]  /*110e0*/  USHF.R.S32.HI UR53, URZ, 0x1f, UR56 ;  /* 0x0000001f3f357899 */ /* 0x000fc60008011438 */
[----:B------:R2:W-:Y:S01]  /*110f0*/  STL [R1+0xb18], R10 ;  /* 0x000b180a01007387 */ /* 0x0005e20000100800 */
[----:B0-----:R-:W-:Y:S02]  /*11100*/  IADD3 R12, P3, R9, UR54, RZ ;  /* 0x00000036090c7c10 */ /* 0x001fe4000ff7e0ff */
[----:B-1----:R-:W-:-:S03]  /*11110*/  IADD3.X R11, R3, UR55, RZ, P2, !PT ;  /* 0x00000037030b7c10 */ /* 0x002fc600097fe4ff */
[----:B------:R0:W-:Y:S01]  /*11120*/  STL [R1+0xb54], R12 ;  /* 0x000b540c01007387 */ /* 0x0001e20000100800 */
[----:B--2---:R-:W-:-:S03]  /*11130*/  IADD3 R10, P2, R8, UR54, RZ ;  /* 0x00000036080a7c10 */ /* 0x004fc6000ff5e0ff */
[----:B------:R1:W-:Y:S01]  /*11140*/  STL [R1+0xb20], R11 ;  /* 0x000b200b01007387 */ /* 0x0003e20000100800 */
[----:B------:R-:W-:-:S03]  /*11150*/  UIMAD UR52, UR6, 0x15, URZ ;  /* 0x00000015063478a4 */ /* 0x000fc6000f8e023f */
[----:B------:R2:W-:Y:S01]  /*11160*/  STL [R1+0xb5c], R10 ;  /* 0x000b5c0a01007387 */ /* 0x0005e20000100800 */
[----:B0-----:R-:W-:Y:S02]  /*11170*/  IADD3.X R12, R2, UR55, RZ, P1, !PT ;  /* 0x00000037020c7c10 */ /* 0x001fe40008ffe4ff */
[----:B-1----:R-:W-:-:S03]  /*11180*/  IADD3 R11, P1, R7, UR54, RZ ;  /* 0x00000036070b7c10 */ /* 0x002fc6000ff3e0ff */
[----:B------:R0:W-:Y:S01]  /*11190*/  STL [R1+0xb28], R12 ;  /* 0x000b280c01007387 */ /* 0x0001e20000100800 */
[----:B--2---:R-:W-:-:S03]  /*111a0*/  IADD3.X R10, R5, UR53, RZ, P0, !PT ;  /* 0x00000035050a7c10 */ /* 0x004fc600087fe4ff */
[----:B------:R1:W-:Y:S04]  /*111b0*/  STL [R1+0xb64], R11 ;  /* 0x000b640b01007387 */ /* 0x0003e80000100800 */
[----:B------:R2:W-:Y:S01]  /*111c0*/  STL [R1+0xb30], R10 ;  /* 0x000b300a01007387 */ /* 0x0005e20000100800 */
[----:B0-----:R-:W-:Y:S02]  /*111d0*/  IADD3 R12, P0, R6, UR54, RZ ;  /* 0x00000036060c7c10 */ /* 0x001fe4000ff1e0ff */
        /* <DEDUP_REMOVED lines=84> */
[----:B------:R-:W-:Y:S02]  /*11720*/  USHF.L.U32 UR42, UR6, 0x4, URZ ;  /* 0x00000004062a7899 */ /* 0x000fe4000800063f */
        /* <DEDUP_REMOVED lines=142> */
[----:B------:R-:W-:-:S03]  /*12010*/  USHF.L.U32 UR24, UR6, 0x3, URZ ;  /* 0x0000000306187899 */ /* 0x000fc6000800063f */
        /* <DEDUP_REMOVED lines=129> */
[----:B-1----:R-:W-:Y:S01]  /*12830*/  IADD3 R11, P4, R6, UR13, RZ ;  /* 0x0000000d060b7c10 */ /* 0x002fe2000ff9e0ff */
[----:B------:R-:W-:Y:S01]  /*12840*/  USHF.R.S32.HI UR12, URZ, 0x1f, UR13 ;  /* 0x0000001f3f0c7899 */ /* 0x000fe2000801140d */
[----:B--2---:R-:W-:Y:S02]  /*12850*/  IADD3.X R10, R4, UR14, RZ, P3, !PT ;  /* 0x0000000e040a7c10 */ /* 0x004fe40009ffe4ff */
[----:B------:R-:W-:Y:S01]  /*12860*/  IADD3 R9, P3, R9, UR6, RZ ;  /* 0x0000000609097c10 */ /* 0x000fe2000ff7e0ff */
[----:B------:R-:W-:Y:S04]  /*12870*/  STL [R1+0xdb0], R12 ;  /* 0x000db00c01007387 */ /* 0x000fe80000100800 */
[----:B------:R0:W-:Y:S04]  /*12880*/  STL [R1+0xdec], R11 ;  /* 0x000dec0b01007387 */ /* 0x0001e80000100800 */
[----:B------:R1:W-:Y:S04]  /*12890*/  STL [R1+0xdb8], R10 ;  /* 0x000db80a01007387 */ /* 0x0003e80000100800 */
[----:B------:R2:W-:Y:S01]  /*128a0*/  STL [R1+0xdf4], R9 ;  /* 0x000df40901007387 */ /* 0x0005e20000100800 */
[----:B0-----:R-:W-:-:S02]  /*128b0*/  IADD3.X R11, R3, UR14, RZ, P2, !PT ;  /* 0x0000000e030b7c10 */ /* 0x001fc400097fe4ff */
[----:B-1----:R-:W-:-:S03]  /*128c0*/  IADD3 R10, P2, R8, UR6, RZ ;  /* 0x00000006080a7c10 */ /* 0x002fc6000ff5e0ff */
[----:B------:R-:W-:Y:S01]  /*128d0*/  STL [R1+0xdc0], R11 ;  /* 0x000dc00b01007387 */ /* 0x000fe20000100800 */
[----:B--2---:R-:W-:Y:S02]  /*128e0*/  IADD3.X R9, R2, UR14, RZ, P1, !PT ;  /* 0x0000000e02097c10 */ /* 0x004fe40008ffe4ff */
[----:B------:R-:W-:Y:S02]  /*128f0*/  IADD3 R8, P1, R7, UR6, RZ ;  /* 0x0000000607087c10 */ /* 0x000fe4000ff3e0ff */
[C---:B------:R-:W-:Y:S01]  /*12900*/  IADD3.X R7, R5.reuse, UR12, RZ, P0, !PT ;  /* 0x0000000c05077c10 */ /* 0x040fe200087fe4ff */
[----:B------:R-:W-:Y:S02]  /*12910*/  USHF.R.S32.HI UR10, URZ, 0x1f, UR6 ;  /* 0x0000001f3f0a7899 */ /* 0x000fe40008011406 */
[----:B------:R-:W-:Y:S01]  /*12920*/  IADD3 R6, P0, R6, UR6, RZ ;  /* 0x0000000606067c10 */ /* 0x000fe2000ff1e0ff */
[----:B------:R-:W-:Y:S04]  /*12930*/  STL [R1+0xdfc], R10 ;  /* 0x000dfc0a01007387 */ /* 0x000fe80000100800 */
[----:B------:R-:W-:Y:S04]  /*12940*/  STL [R1+0xdc8], R9 ;  /* 0x000dc80901007387 */ /* 0x000fe80000100800 */
[----:B------:R0:W-:Y:S01]  /*12950*/  STL [R1+0xe04], R8 ;  /* 0x000e040801007387 */ /* 0x0001e20000100800 */
[----:B------:R-:W-:-:S03]  /*12960*/  IADD3.X R5, R5, UR10, RZ, P3, !PT ;  /* 0x0000000a05057c10 */ /* 0x000fc60009ffe4ff */
[----:B------:R1:W-:Y:S04]  /*12970*/  STL [R1+0xdd0], R7 ;  /* 0x000dd00701007387 */ /* 0x0003e80000100800 */
[----:B------:R2:W-:Y:S01]  /*12980*/  STL [R1+0xe0c], R6 ;  /* 0x000e0c0601007387 */ /* 0x0005e20000100800 */
[----:B0-----:R-:W-:Y:S02]  /*12990*/  IADD3.X R8, R4, UR12, RZ, P6, !PT ;  /* 0x0000000c04087c10 */ /* 0x001fe4000b7fe4ff */
[----:B-1----:R-:W-:-:S03]  /*129a0*/  IADD3.X R7, R3, UR12, RZ, P5, !PT ;  /* 0x0000000c03077c10 */ /* 0x002fc6000affe4ff */
[----:B------:R0:W-:Y:S01]  /*129b0*/  STL [R1+0xdd8], R8 ;  /* 0x000dd80801007387 */ /* 0x0001e20000100800 */
[----:B------:R-:W-:Y:S02]  /*129c0*/  IADD3.X R4, R4, UR10, RZ, P2, !PT ;  /* 0x0000000a04047c10 */ /* 0x000fe400097fe4ff */
[C---:B--2---:R-:W-:Y:S01]  /*129d0*/  IADD3.X R6, R2.reuse, UR12, RZ, P4, !PT ;  /* 0x0000000c02067c10 */ /* 0x044fe2000a7fe4ff */
[----:B------:R0:W-:Y:S01]  /*129e0*/  STL [R1+0xde0], R7 ;  /* 0x000de00701007387 */ /* 0x0001e20000100800 */
[----:B------:R-:W-:Y:S02]  /*129f0*/  IADD3.X R2, R2, UR10, RZ, P0, !PT ;  /* 0x0000000a02027c10 */ /* 0x000fe400087fe4ff */
[----:B------:R-:W-:Y:S01]  /*12a00*/  IADD3.X R3, R3, UR10, RZ, P1, !PT ;  /* 0x0000000a03037c10 */ /* 0x000fe20008ffe4ff */
[----:B------:R0:W-:Y:S04]  /*12a10*/  STL [R1+0xde8], R6 ;  /* 0x000de80601007387 */ /* 0x0001e80000100800 */
[----:B------:R0:W-:Y:S04]  /*12a20*/  STL [R1+0xdf0], R5 ;  /* 0x000df00501007387 */ /* 0x0001e80000100800 */
[----:B------:R0:W-:Y:S04]  /*12a30*/  STL [R1+0xdf8], R4 ;  /* 0x000df80401007387 */ /* 0x0001e80000100800 */
[----:B------:R0:W-:Y:S04]  /*12a40*/  STL [R1+0xe08], R2 ;  /* 0x000e080201007387 */ /* 0x0001e80000100800 */
[----:B------:R0:W-:Y:S01]  /*12a50*/  STL [R1+0xe00], R3 ;  /* 0x000e000301007387 */ /* 0x0001e20000100800 */
[----:B------:R-:W-:-:S02]  /*12a60*/  USHF.L.U32 UR5, UR5, 0x5, URZ ;  /* 0x0000000505057899 */ /* 0x000fc4000800063f */
[----:B------:R-:W-:Y:S02]  /*12a70*/  USHF.L.U32 UR7, UR6, 0x5, URZ ;  /* 0x0000000506077899 */ /* 0x000fe4000800063f */
[----:B------:R-:W-:Y:S02]  /*12a80*/  USHF.R.S32.HI UR8, URZ, 0x1f, UR5 ;  /* 0x0000001f3f087899 */ /* 0x000fe40008011405 */
[----:B------:R-:W-:-:S12]  /*12a90*/  USHF.R.S32.HI UR11, URZ, 0x1f, UR7 ;  /* 0x0000001f3f0b7899 */ /* 0x000fd80008011407 */
.L_x_1:
[----:B0-2---:R-:W2:Y:S01]  /*12aa0*/  LDL R5, [R1+0x988] ;  /* 0x0009880001057983 */ /* 0x005ea20000100800 */
[----:B------:R-:W0:Y:S03]  /*12ab0*/  LDC R2, c[0x0][0x230] ;  /* 0x00008c00ff027b82 */ /* 0x000e260000000800 */
[----:B--2---:R1:W-:Y:S04]  /*12ac0*/  STL [R1+0x1dc8], R5 ;  /* 0x001dc80501007387 */ /* 0x0043e80000100800 */
[----:B------:R-:W2:Y:S04]  /*12ad0*/  LDL R4, [R1+0x98c] ;  /* 0x00098c0001047983 */ /* 0x000ea80000100800 */
[----:B-1----:R-:W0:Y:S04]  /*12ae0*/  LDL R5, [R1+0x9d0] ;  /* 0x0009d00001057983 */ /* 0x002e280000100800 */
[----:B------:R-:W-:Y:S04]  /*12af0*/  STL [R1+0x1d90], R61 ;  /* 0x001d903d01007387 */ /* 0x000fe80000100800 */
        /* <DEDUP_REMOVED lines=13> */
[----:B------:R1:W-:Y:S04]  /*12bd0*/  STL [R1+0x1dc4], R59 ;  /* 0x001dc43b01007387 */ /* 0x0003e80000100800 */
        /* <DEDUP_REMOVED lines=54> */
[----:B-----5:R-:W-:Y:S04]  /*12f40*/  STL [R1+0x1b44], R0 ;  /* 0x001b440001007387 */ /* 0x020fe80000100800 */
        /* <DEDUP_REMOVED lines=31> */
[----:B------:R-:W-:Y:S01]  /*13140*/  STL [R1+0x1c44], R0 ;  /* 0x001c440001007387 */ /* 0x000fe20000100800 */
[----:B0-----:R-:W-:-:S03]  /*13150*/  IMAD R2, R5, -0x20, R2 ;  /* 0xffffffe005027824 */ /* 0x001fc600078e0202 */
[----:B------:R-:W-:Y:S04]  /*13160*/  STL [R1+0x1c4c], R0 ;  /* 0x001c4c0001007387 */ /* 0x000fe80000100800 */
[----:B------:R-:W-:Y:S04]  /*13170*/  STL [R1+0x1c54], R0 ;  /* 0x001c540001007387 */ /* 0x000fe80000100800 */
[----:B------:R-:W-:Y:S04]  /*13180*/  STL [R1+0x1c60], R0 ;  /* 0x001c600001007387 */ /* 0x000fe80000100800 */
[----:B-----5:R-:W-:Y:S04]  /*13190*/  STL [R1+0x1494], R60 ;  /* 0x0014943c01007387 */ /* 0x020fe80000100800 */
[----:B------:R-:W2:Y:S01]  /*131a0*/  LDL.LU R5, [R1+0x1dc8] ;  /* 0x001dc80001057983 */ /* 0x000ea20000300800 */
[----:B------:R-:W-:-:S02]  /*131b0*/  ISETP.GT.AND P0, PT, R2, RZ, PT ;  /* 0x000000ff0200720c */ /* 0x000fc40003f04270 */
[----:B-1----:R-:W-:-:S11]  /*131c0*/  PRMT R59, RZ, 0x7610, R59 ;  /* 0x00007610ff3b7816 */ /* 0x002fd6000000003b */
[----:B--2---:R-:W2:Y:S04]  /*131d0*/  @P0 LDG.E.U8 R59, desc[UR32][R4.64] ;  /* 0x00000020043b0981 */ /* 0x004ea8000c1e1100 */
[----:B--2---:R0:W-:Y:S04]  /*131e0*/  STL [R1+0x934], R59 ;  /* 0x0009343b01007387 */ /* 0x0041e80000100800 */
[----:B0-----:R-:W2:Y:S04]  /*131f0*/  LDL.LU R59, [R1+0x1dc4] ;  /* 0x001dc400013b7983 */ /* 0x001ea80000300800 */
[----:B------:R-:W3:Y:S04]  /*13200*/  LDL R4, [R1+0x980] ;  /* 0x0009800001047983 */ /* 0x000ee80000100800 */
[----:B------:R-:W3:Y:S01]  /*13210*/  LDL R5, [R1+0x984] ;  /* 0x0009840001057983 */ /* 0x000ee20000100800 */
[----:B------:R-:W-:-:S02]  /*13220*/  PRMT R61, RZ, 0x7610, R61 ;  /* 0x00007610ff3d7816 */ /* 0x000fc4000000003d */
[----:B---3--:R-:W-:-:S04]  /*13230*/  @P0 LOP3.LUT R5, R5, R4, RZ, 0x3c, !PT ;  /* 0x0000000405050212 */ /* 0x008fc800078e3cff */
[----:B------:R-:W-:-:S04]  /*13240*/  @P0 LOP3.LUT R4, R5, R4, RZ, 0x3c, !PT ;  /* 0x0000000405040212 */ /* 0x000fc800078e3cff */
[----:B------:R-:W-:-:S05]  /*13250*/  @P0 LOP3.LUT R5, R5, R4, RZ, 0x3c, !PT ;  /* 0x0000000405050212 */ /* 0x000fca00078e3cff */
[----:B------:R-:W3:Y:S04]  /*13260*/  @P0 LDG.E.U8 R61, desc[UR32][R4.64] ;  /* 0x00000020043d0981 */ /* 0x000ee8000c1e1100 */
[----:B---3--:R0:W-:Y:S04]  /*13270*/  STL [R1+0x930], R61 ;  /* 0x0009303d01007387 */ /* 0x0081e80000100800 */
[----:B0-----:R-:W3:Y:S04]  /*13280*/  LDL.LU R61, [R1+0x1dc0] ;  /* 0x001dc000013d7983 */ /* 0x001ee80000300800 */
[----:B------:R-:W4:Y:S04]  /*13290*/  LDL R4, [R1+0x978] ;  /* 0x0009780001047983 */ /* 0x000f280000100800 */
[----:B------:R-:W4:Y:S01]  /*132a0*/  LDL R5, [R1+0x97c] ;  /* 0x00097c0001057983 */ /* 0x000f220000100800 */
[----:B--2---:R-:W-:-:S02]  /*132b0*/  PRMT R59, RZ, 0x7610, R59 ;  /* 0x00007610ff3b7816 */ /* 0x004fc4000000003b */
[----:B----4-:R-:W-:-:S04]  /*132c0*/  @P0 LOP3.LUT R5, R5, R4, RZ, 0x3c, !PT ;  /* 0x0000000405050212 */ /* 0x010fc800078e3cff */
[----:B------:R-:W-:-:S04]  /*132d0*/  @P0 LOP3.LUT R4, R5, R4, RZ, 0x3c, !PT ;  /* 0x0000000405040212 */ /* 0x000fc800078e3cff */
[----:B------:R-:W-:-:S05]  /*132e0*/  @P0 LOP3.LUT R5, R5, R4, RZ, 0x3c, !PT ;  /* 0x0000000405050212 */ /* 0x000fca00078e3cff */
[----:B------:R-:W2:Y:S04]  /*132f0*/  @P0 LDG.E.U8 R59, desc[UR32][R4.64] ;  /* 0x00000020043b0981 */ /* 0x000ea8000c1e1100 */
[----:B--2---:R0:W-:Y:S04]  /*13300*/  STL [R1+0x92c], R59 ;  /* 0x00092c3b01007387 */ /* 0x0041e80000100800 */
[----:B0-----:R-:W2:Y:S04]  /*13310*/  LDL.LU R59, [R1+0x1dbc] ;  /* 0x001dbc00013b7983 */ /* 0x001ea80000300800 */
[----:B------:R-:W4:Y:S04]  /*13320*/  LDL R4, [R1+0x970] ;  /* 0x0009700001047983 */ /* 0x000f280000100800 */
[----:B------:R-:W4:Y:S01]  /*13330*/  LDL R5, [R1+0x974] ;  /* 0x0009740001057983 */ /* 0x000f220000100800 */
[----:B---3--:R-:W-:-:S02]  /*13340*/  PRMT R61, RZ, 0x7610, R61 ;  /* 0x00007610ff3d7816 */ /* 0x008fc4000000003d */
[----:B----4-:R-:W-:-:S04]  /*13350*/  @P0 LOP3.LUT R5, R5, R4, RZ, 0x3c, !PT ;  /* 0x0000000405050212 */ /* 0x010fc800078e3cff */
[----:B------:R-:W-:-:S04]  /*13360*/  @P0 LOP3.LUT R4, R5, R4, RZ, 0x3c, !PT ;  /* 0x0000000405040212 */ /* 0x000fc800078e3cff */
[----:B------:R-:W-:-:S05]  /*13370*/  @P0 LOP3.LUT R5, R5, R4, RZ, 0x3c, !PT ;  /* 0x0000000405050212 */ /* 0x000fca00078e3cff */
[----:B------:R-:W3:Y:S01]  /*13380*/  @P0 LDG.E.U8 R61, desc[UR32][R4.64] ;  /* 0x00000020043d0981 */ /* 0x000ee2000c1e1100 */
[----:B------:R-:W-:-:S03]  /*13390*/  ISETP.GT.AND P1, PT, R2, 0x1, PT ;  /* 0x000000010200780c */ /* 0x000fc60003f24270 */
        /* <DEDUP_REMOVED lines=105> */
[----:B------:R-:W-:-:S02]  /*13a30*/  PRMT R58, RZ, 0x7610, R58 ;  /* 0x00007610ff3a7816 */ /* 0x000fc4000000003a */
[----:B----4-:R-:W-:-:S04]  /*13a40*/  @P1 LOP3.LUT R5, R5, R4, RZ, 0x3c, !PT ;  /* 0x0000000405051212 */ /* 0x010fc800078e3cff */
[----:B------:R-:W-:-:S04]  /*13a50*/  @P1 LOP3.LUT R4, R5, R4, RZ, 0x3c, !PT ;  /* 0x0000000405041212 */ /* 0x000fc800078e3cff */
[----:B------:R-:W-:-:S05]  /*13a60*/  @P1 LOP3.LUT R5, R5, R4, RZ, 0x3c, !PT ;  /* 0x0000000405051212 */ /* 0x000fca00078e3cff */
[----:B------:R-:W4:Y:S01]  /*13a70*/  @P1 LDG.E.U8 R58, desc[UR32][R4.64] ;  /* 0x00000020043a1981 */ /* 0x000f22000c1e1100 */
[----:B------:R-:W-:-:S03]  /*13a80*/  ISETP.GT.AND P0, PT, R2, 0x4, PT ;  /* 0x000000040200780c */ /* 0x000fc60003f04270 */
[----:B----4-:R0:W-:Y:S04]  /*13a90*/  STL [R1+0x8f8], R58 ;  /* 0x0008f83a01007387 */ /* 0x0101e80000100800 */
[----:B0-----:R-:W4:Y:S04]  /*13aa0*/  LDL.LU R58, [R1+0x1d88] ;  /* 0x001d8800013a7983 */ /* 0x001f280000300800 */
        /* <DEDUP_REMOVED lines=9> */
[----:B------:R-:W2:Y:S04]  /*13b40*/  LDL R4, [R1+0xda0] ;  /* 0x000da00001047983 */ /* 0x000ea80000100800 */
[----:B------:R-:W2:Y:S01]  /*13b50*/  LDL R5, [R1+0xda4] ;  /* 0x000da40001057983 */ /* 0x000ea20000100800 */
[----:B------:R-:W-:-:S02]  /*13b60*/  PRMT R56, RZ, 0x7610, R56 ;  /* 0x00007610ff387816 */ /* 0x000fc40000000038 */
[----:B--2---:R-:W-:-:S04]  /*13b70*/  @P0 LOP3.LUT R5, R5, R4, RZ, 0x3c, !PT ;  /* 0x0000000405050212 */ /* 0x004fc800078e3cff */
        /* <DEDUP_REMOVED lines=11> */
[----:B------:R-:W4:Y:S04]  /*13c30*/  @P0 LDG.E.U8 R55, desc[UR32][R4.64] ;  /* 0x0000002004370981 */ /* 0x000f28000c1e1100 */
        /* <DEDUP_REMOVED lines=8> */
[----:B------:R-:W3:Y:S01]  /*13cc0*/  @P0 LDG.E.U8 R54, desc[UR32][R4.64] ;  /* 0x0000002004360981 */ /* 0x000ee2000c1e1100 */
[----:B------:R-:W-:-:S03]  /*13cd0*/  ISETP.GT.AND P1, PT, R2, 0x5, PT ;  /* 0x000000050200780c */ /* 0x000fc60003f24270 */
        /* <DEDUP_REMOVED lines=35> */
[----:B------:R-:W2:Y:S01]  /*13f10*/  @P1 LDG.E.U8 R50, desc[UR32][R4.64] ;  /* 0x0000002004321981 */ /* 0x000ea2000c1e1100 */
[----:B------:R-:W-:-:S03]  /*13f20*/  ISETP.GT.AND P0, PT, R2, 0x6, PT ;  /* 0x000000060200780c */ /* 0x000fc60003f04270 */
        /* <DEDUP_REMOVED lines=257> */
[----:B------:R0:W4:Y:S04]  /*14f40*/  @P0 LDG.E.U8 R61, desc[UR32][R4.64] ;  /* 0x00000020043d0981 */ /* 0x000128000c1e1100 */
[----:B------:R-:W0:Y:S04]  /*14f50*/  LDL R4, [R1+0xc88] ;  /* 0x000c880001047983 */ /* 0x000e280000100800 */
[----:B------:R-:W0:Y:S01]  /*14f60*/  LDL R5, [R1+0xc8c] ;  /* 0x000c8c0001057983 */ /* 0x000e220000100800 */
[----:B------:R-:W-:Y:S02]  /*14f70*/  ISETP.GT.AND P1, PT, R2, 0xd, PT ;  /* 0x0000000d0200780c */ /* 0x000fe40003f24270 */
[----:B------:R-:W-:-:S11]  /*14f80*/  PRMT R22, RZ, 0x7610, R22 ;  /* 0x00007610ff167816 */ /* 0x000fd60000000016 */
[----:B0-----:R-:W-:-:S04]  /*14f90*/  @P1 LOP3.LUT R5, R5, R4, RZ, 0x3c, !PT ;  /* 0x0000000405051212 */ /* 0x001fc800078e3cff */
[----:B------:R-:W-:-:S04]  /*14fa0*/  @P1 LOP3.LUT R4, R5, R4, RZ, 0x3c, !PT ;  /* 0x0000000405041212 */ /* 0x000fc800078e3cff */
[----:B------:R-:W-:-:S05]  /*14fb0*/  @P1 LOP3.LUT R5, R5, R4, RZ, 0x3c, !PT ;  /* 0x0000000405051212 */ /* 0x000fca00078e3cff */
[----:B------:R-:W3:Y:S04]  /*14fc0*/  @P1 LDG.E.U8 R22, desc[UR32][R4.64] ;  /* 0x0000002004161981 */ /* 0x000ee8000c1e1100 */
[----:B----4-:R0:W-:Y:S04]  /*14fd0*/  STL [R1+0x868], R61 ;  /* 0x0008683d01007387 */ /* 0x0101e80000100800 */
[----:B0-----:R-:W4:Y:S04]  /*14fe0*/  LDL R61, [R1+0xc64] ;  /* 0x000c6400013d7983 */ /* 0x001f280000100800 */
        /* <DEDUP_REMOVED lines=37> */
[----:B------:R-:W-:-:S03]  /*15240*/  PRMT R60, RZ, 0x7610, R60 ;  /* 0x00007610ff3c7816 */ /* 0x000fc6000000003c */
[----:B--2---:R0:W-:Y:S04]  /*15250*/  STL [R1+0x854], R18 ;  /* 0x0008541201007387 */ /* 0x0041e80000100800 */
[----:B0-----:R-:W2:Y:S04]  /*15260*/  LDL.LU R18, [R1+0x1ce8] ;  /* 0x001ce80001127983 */ /* 0x001ea80000300800 */
[----:B------:R-:W4:Y:S01]  /*15270*/  LDL R5, [R1+0xc60] ;  /* 0x000c600001057983 */ /* 0x000f220000100800 */
[----:B------:R-:W-:Y:S01]  /*15280*/  @P0 IMAD.MOV.U32 R4, RZ, RZ, R61 ;  /* 0x000000ffff040224 */ /* 0x000fe200078e003d */
[----:B------:R-:W-:-:S02]  /*15290*/  PRMT R17, RZ, 0x7610, R17 ;  /* 0x00007610ff117816 */ /* 0x000fc40000000011 */
[----:B------:R-:W3:Y:S04]  /*152a0*/  LDL R61, [R1+0xc30] ;  /* 0x000c3000013d7983 */ /* 0x000ee80000100800 */
[----:B----4-:R0:W4:Y:S04]  /*152b0*/  @P0 LDG.E.U8 R60, desc[UR32][R4.64] ;  /* 0x00000020043c0981 */ /* 0x010128000c1e1100 */
[----:B------:R-:W0:Y:S04]  /*152c0*/  LDL R4, [R1+0xc58] ;  /* 0x000c580001047983 */ /* 0x000e280000100800 */
[----:B------:R-:W0:Y:S02]  /*152d0*/  LDL R5, [R1+0xc5c] ;  /* 0x000c5c0001057983 */ /* 0x000e240000100800 */
[----:B0-----:R-:W-:-:S04]  /*152e0*/  @P0 LOP3.LUT R5, R5, R4, RZ, 0x3c, !PT ;  /* 0x0000000405050212 */ /* 0x001fc800078e3cff */
[----:B------:R-:W-:-:S04]  /*152f0*/  @P0 LOP3.LUT R4, R5, R4, RZ, 0x3c, !PT ;  /* 0x0000000405040212 */ /* 0x000fc800078e3cff */
[----:B------:R-:W-:-:S05]  /*15300*/  @P0 LOP3.LUT R5, R5, R4, RZ, 0x3c, !PT ;  /* 0x0000000405050212 */ /* 0x000fca00078e3cff */
[----:B------:R-:W2:Y:S04]  /*15310*/  @P0 LDG.E.U8 R17, desc[UR32][R4.64] ;  /* 0x0000002004110981 */ /* 0x000ea8000c1e1100 */
[----:B----4-:R0:W-:Y:S04]  /*15320*/  STL [R1+0x4c], R60 ;  /* 0x00004c3c01007387 */ /* 0x0101e80000100800 */
[----:B0-----:R-:W4:Y:S04]  /*15330*/  LDL R60, [R1+0xc34] ;  /* 0x000c3400013c7983 */ /* 0x001f280000100800 */
        /* <DEDUP_REMOVED lines=36> */
[----:B------:R0:W3:Y:S01]  /*15580*/  @P1 LDG.E.U8 R13, desc[UR32][R4.64] ;  /* 0x00000020040d1981 */ /* 0x0000e2000c1e1100 */
[----:B------:R-:W-:Y:S01]  /*15590*/  PRMT R0, RZ, 0x7610, R0 ;  /* 0x00007610ff007816 */ /* 0x000fe20000000000 */
[----:B0-----:R-:W-:Y:S02]  /*155a0*/  @P1 IMAD.MOV.U32 R4, RZ, RZ, R60 ;  /* 0x000000ffff041224 */ /* 0x001fe400078e003c */
[----:B------:R-:W-:-:S05]  /*155b0*/  @P1 IMAD.MOV.U32 R5, RZ, RZ, R61 ;  /* 0x000000ffff051224 */ /* 0x000fca00078e003d */
[----:B------:R0:W4:Y:S04]  /*155c0*/  @P1 LDG.E.U8 R0, desc[UR32][R4.64] ;  /* 0x0000002004001981 */ /* 0x000128000c1e1100 */
[----:B---3--:R1:W-:Y:S04]  /*155d0*/  STL [R1+0x28], R13 ;  /* 0x0000280d01007387 */ /* 0x0083e80000100800 */
[----:B-1----:R-:W3:Y:S04]  /*155e0*/  LDL.LU R13, [R1+0x1cd4] ;  /* 0x001cd400010d7983 */ /* 0x002ee80000300800 */
[----:B------:R-:W0:Y:S04]  /*155f0*/  LDL R4, [R1+0xc28] ;  /* 0x000c280001047983 */ /* 0x000e280000100800 */
[----:B------:R-:W0:Y:S01]  /*15600*/  LDL R5, [R1+0xc2c] ;  /* 0x000c2c0001057983 */ /* 0x000e220000100800 */
[----:B------:R-:W-:-:S02]  /*15610*/  ISETP.GT.AND P0, PT, R2, 0x10, PT ;  /* 0x000000100200780c */ /* 0x000fc40003f04270 */
[----:B------:R-:W-:Y:S01]  /*15620*/  PRMT R12, RZ, 0x7610, R12 ;  /* 0x00007610ff0c7816 */ /* 0x000fe2000000000c */
[----:B------:R-:W2:Y:S04]  /*15630*/  LDL R61, [R1+0xc08] ;  /* 0x000c0800013d7983 */ /* 0x000ea80000100800 */
[----:B------:R-:W3:Y:S06]  /*15640*/  LDL R60, [R1+0xc0c] ;  /* 0x000c0c00013c7983 */ /* 0x000eec0000100800 */
[----:B0-----:R-:W-:-:S04]  /*15650*/  @P0 LOP3.LUT R5, R5, R4, RZ, 0x3c, !PT ;  /* 0x0000000405050212 */ /* 0x001fc800078e3cff */
[----:B------:R-:W-:-:S04]  /*15660*/  @P0 LOP3.LUT R4, R5, R4, RZ, 0x3c, !PT ;  /* 0x0000000405040212 */ /* 0x000fc800078e3cff */
[----:B------:R-:W-:-:S05]  /*15670*/  @P0 LOP3.LUT R5, R5, R4, RZ, 0x3c, !PT ;  /* 0x0000000405050212 */ /* 0x000fca00078e3cff */
[----:B------:R-:W2:Y:S04]  /*15680*/  @P0 LDG.E.U8 R12, desc[UR32][R4.64] ;  /* 0x00000020040c0981 */ /* 0x000ea8000c1e1100 */
[----:B----4-:R-:W-:Y:S04]  /*15690*/  STL [R1+0x1c64], R0 ;  /* 0x001c640001007387 */ /* 0x010fe80000100800 */
        /* <DEDUP_REMOVED lines=22> */
[----:B------:R-:W-:-:S02]  /*15800*/  ISETP.GT.AND P1, PT, R2, 0x11, PT ;  /* 0x000000110200780c */ /* 0x000fc40003f24270 */
[----:B------:R-:W-:Y:S02]  /*15810*/  PRMT R9, RZ, 0x7610, R9 ;  /* 0x00007610ff097816 */ /* 0x000fe40000000009 */
[----:B------:R-:W-:Y:S02]  /*15820*/  PRMT R8, RZ, 0x7610, R8 ;  /* 0x00007610ff087816 */ /* 0x000fe40000000008 */
[----:B--2---:R-:W-:-:S04]  /*15830*/  @P0 LOP3.LUT R5, R5, R4, RZ, 0x3c, !PT ;  /* 0x0000000405050212 */ /* 0x004fc800078e3cff */
[----:B------:R-:W-:-:S04]  /*15840*/  @P0 LOP3.LUT R4, R5, R4, RZ, 0x3c, !PT ;  /* 0x0000000405040212 */ /* 0x000fc800078e3cff */
[----:B------:R-:W-:-:S05]  /*15850*/  @P0 LOP3.LUT R5, R5, R4, RZ, 0x3c, !PT ;  /* 0x0000000405050212 */ /* 0x000fca00078e3cff */
[----:B------:R0:W2:Y:S02]  /*15860*/  @P0 LDG.E.U8 R9, desc[UR32][R4.64] ;  /* 0x0000002004090981 */ /* 0x0000a4000c1e1100 */
[----:B0-----:R-:W-:Y:S02]  /*15870*/  @P1 IMAD.MOV.U32 R4, RZ, RZ, R60 ;  /* 0x000000ffff041224 */ /* 0x001fe400078e003c */
[----:B------:R-:W-:-:S05]  /*15880*/  @P1 IMAD.MOV.U32 R5, RZ, RZ, R61 ;  /* 0x000000ffff051224 */ /* 0x000fca00078e003d */
[----:B------:R-:W4:Y:S04]  /*15890*/  @P1 LDG.E.U8 R8, desc[UR32][R4.64] ;  /* 0x0000002004081981 */ /* 0x000f28000c1e1100 */
[----:B--2---:R0:W-:Y:S04]  /*158a0*/  STL [R1+0x14], R9 ;  /* 0x0000140901007387 */ /* 0x0041e80000100800 */
[----:B0-----:R-:W2:Y:S04]  /*158b0*/  LDL.LU R9, [R1+0x1cc4] ;  /* 0x001cc40001097983 */ /* 0x001ea80000300800 */
[----:B------:R-:W3:Y:S04]  /*158c0*/  LDL R61, [R1+0xbe0] ;  /* 0x000be000013d7983 */ /* 0x000ee80000100800 */
[----:B------:R-:W2:Y:S04]  /*158d0*/  LDL R60, [R1+0xbe4] ;  /* 0x000be400013c7983 */ /* 0x000ea80000100800 */
        /* <DEDUP_REMOVED lines=40> */
[----:B------:R-:W2:Y:S04]  /*15b60*/  @P0 LDG.E.U8 R59, desc[UR32][R4.64] ;  /* 0x00000020043b0981 */ /* 0x000ea8000c1e1100 */
[----:B---3--:R0:W-:Y:S04]  /*15b70*/  STL [R1+0x1c9c], R0 ;  /* 0x001c9c0001007387 */ /* 0x0081e80000100800 */
[----:B------:R-:W3:Y:S04]  /*15b80*/  LDL R4, [R1+0xbd8] ;  /* 0x000bd80001047983 */ /* 0x000ee80000100800 */
[----:B------:R-:W3:Y:S01]  /*15b90*/  LDL R5, [R1+0xbdc] ;  /* 0x000bdc0001057983 */ /* 0x000ee20000100800 */
[----:B------:R-:W-:-:S03]  /*15ba0*/  PRMT R58, RZ, 0x7610, R58 ;  /* 0x00007610ff3a7816 */ /* 0x000fc6000000003a */
[----:B------:R-:W4:Y:S04]  /*15bb0*/  LDL R61, [R1+0xbcc] ;  /* 0x000bcc00013d7983 */ /* 0x000f280000100800 */
[----:B------:R-:W4:Y:S04]  /*15bc0*/  LDL R60, [R1+0xbc0] ;  /* 0x000bc000013c7983 */ /* 0x000f280000100800 */
[----:B0-----:R-:W4:Y:S04]  /*15bd0*/  LDL R0, [R1+0xbc4] ;  /* 0x000bc40001007983 */ /* 0x001f280000100800 */
[----:B--2---:R0:W-:Y:S04]  /*15be0*/  STL [R1+0x1ca0], R59 ;  /* 0x001ca03b01007387 */ /* 0x0041e80000100800 */
[----:B0-----:R-:W2:Y:S01]  /*15bf0*/  LDL R59, [R1+0xbd4] ;  /* 0x000bd400013b7983 */ /* 0x001ea20000100800 */
[----:B---3--:R-:W-:-:S04]  /*15c00*/  @P0 LOP3.LUT R5, R5, R4, RZ, 0x3c, !PT ;  /* 0x0000000405050212 */ /* 0x008fc800078e3cff */
[----:B------:R-:W-:-:S04]  /*15c10*/  @P0 LOP3.LUT R4, R5, R4, RZ, 0x3c, !PT ;  /* 0x0000000405040212 */ /* 0x000fc800078e3cff */
[----:B------:R-:W-:-:S05]  /*15c20*/  @P0 LOP3.LUT R5, R5, R4, RZ, 0x3c, !PT ;  /* 0x0000000405050212 */ /* 0x000fca00078e3cff */
[----:B------:R2:W3:Y:S04]  /*15c30*/  @P0 LDG.E.U8 R58, desc[UR32][R4.64] ;  /* 0x00000020043a0981 */ /* 0x0004e8000c1e1100 */
[----:B------:R-:W4:Y:S01]  /*15c40*/  LDL R5, [R1+0xbd0] ;  /* 0x000bd00001057983 */ /* 0x000f220000100800 */
[----:B------:R-:W-:Y:S01]  /*15c50*/  PRMT R57, RZ, 0x7610, R57 ;  /* 0x00007610ff397816 */ /* 0x000fe20000000039 */
[----:B--2---:R-:W-:Y:S01]  /*15c60*/  @P0 IMAD.MOV.U32 R4, RZ, RZ, R59 ;  /* 0x000000ffff040224 */ /* 0x004fe200078e003b */
[----:B------:R-:W-:Y:S01]  /*15c70*/  ISETP.GT.AND P1, PT, R2, 0x13, PT ;  /* 0x000000130200780c */ /* 0x000fe20003f24270 */
[----:B---3--:R0:W-:Y:S01]  /*15c80*/  STL [R1+0x1ca4], R58 ;  /* 0x001ca43a01007387 */ /* 0x0081e20000100800 */
[----:B------:R-:W-:Y:S02]  /*15c90*/  PRMT R56, RZ, 0x7610, R56 ;  /* 0x00007610ff387816 */ /* 0x000fe40000000038 */
[----:B------:R-:W-:Y:S01]  /*15ca0*/  PRMT R55, RZ, 0x7610, R55 ;  /* 0x00007610ff377816 */ /* 0x000fe20000000037 */
[----:B------:R-:W2:Y:S04]  /*15cb0*/  LDL R59, [R1+0xbb8] ;  /* 0x000bb800013b7983 */ /* 0x000ea80000100800 */
[----:B----4-:R1:W3:Y:S04]  /*15cc0*/  @P0 LDG.E.U8 R57, desc[UR32][R4.64] ;  /* 0x0000002004390981 */ /* 0x0102e8000c1e1100 */
[----:B0-----:R-:W4:Y:S04]  /*15cd0*/  LDL R58, [R1+0xbbc] ;  /* 0x000bbc00013a7983 */ /* 0x001f280000100800 */
[----:B------:R-:W2:Y:S01]  /*15ce0*/  LDL R5, [R1+0xbc8] ;  /* 0x000bc80001057983 */ /* 0x000ea20000100800 */
[----:B-1----:R-:W-:-:S05]  /*15cf0*/  @P1 IMAD.MOV.U32 R4, RZ, RZ, R61 ;  /* 0x000000ffff041224 */ /* 0x002fca00078e003d */
[----:B--2---:R0:W2:Y:S02]  /*15d00*/  @P1 LDG.E.U8 R56, desc[UR32][R4.64] ;  /* 0x0000002004381981 */ /* 0x0040a4000c1e1100 */
[----:B0-----:R-:W-:Y:S02]  /*15d10*/  @P1 IMAD.MOV.U32 R4, RZ, RZ, R0 ;  /* 0x000000ffff041224 */ /* 0x001fe400078e0000 */
[----:B------:R-:W-:-:S05]  /*15d20*/  @P1 IMAD.MOV.U32 R5, RZ, RZ, R60 ;  /* 0x000000ffff051224 */ /* 0x000fca00078e003c */
[----:B------:R-:W4:Y:S04]  /*15d30*/  @P1 LDG.E.U8 R55, desc[UR32][R4.64] ;  /* 0x0000002004371981 */ /* 0x000f28000c1e1100 */
[----:B---3--:R-:W-:Y:S04]  /*15d40*/  STL [R1+0x1ca8], R57 ;  /* 0x001ca83901007387 */ /* 0x008fe80000100800 */
[----:B------:R-:W3:Y:S04]  /*15d50*/  LDL R61, [R1+0xbb4] ;  /* 0x000bb400013d7983 */ /* 0x000ee80000100800 */
[----:B--2---:R-:W-:Y:S04]  /*15d60*/  STL [R1+0x1c68], R56 ;  /* 0x001c683801007387 */ /* 0x004fe80000100800 */
[----:B------:R-:W2:Y:S04]  /*15d70*/  LDL R60, [R1+0xba8] ;  /* 0x000ba800013c7983 */ /* 0x000ea80000100800 */
[----:B------:R-:W2:Y:S04]  /*15d80*/  LDL R0, [R1+0xbac] ;  /* 0x000bac0001007983 */ /* 0x000ea80000100800 */
[----:B----4-:R0:W-:Y:S01]  /*15d90*/  STL [R1+0x1c6c], R55 ;  /* 0x001c6c3701007387 */ /* 0x0101e20000100800 */
[----:B------:R-:W-:Y:S01]  /*15da0*/  PRMT R54, RZ, 0x7610, R54 ;  /* 0x00007610ff367816 */ /* 0x000fe20000000036 */
[----:B------:R-:W-:-:S02]  /*15db0*/  @P1 IMAD.MOV.U32 R4, RZ, RZ, R58 ;  /* 0x000000ffff041224 */ /* 0x000fc400078e003a */
[----:B------:R-:W-:Y:S01]  /*15dc0*/  @P1 IMAD.MOV.U32 R5, RZ, RZ, R59 ;  /* 0x000000ffff051224 */ /* 0x000fe200078e003b */
[----:B------:R-:W-:Y:S01]  /*15dd0*/  PRMT R53, RZ, 0x7610, R53 ;  /* 0x00007610ff357816 */ /* 0x000fe20000000035 */
[----:B------:R-:W4:Y:S04]  /*15de0*/  LDL R59, [R1+0xba0] ;  /* 0x000ba000013b7983 */ /* 0x000f280000100800 */
[----:B0-----:R-:W2:Y:S04]  /*15df0*/  LDL R55, [R1+0xbb0] ;  /* 0x000bb00001377983 */ /* 0x001ea80000100800 */
[----:B------:R3:W4:Y:S04]  /*15e00*/  @P1 LDG.E.U8 R54, desc[UR32][R4.64] ;  /* 0x0000002004361981 */ /* 0x000728000c1e1100 */
[----:B------:R-:W4:Y:S01]  /*15e10*/  LDL R58, [R1+0xba4] ;  /* 0x000ba400013a7983 */ /* 0x000f220000100800 */
[----:B------:R-:W-:-:S03]  /*15e20*/  ISETP.GT.AND P0, PT, R2, 0x14, PT ;  /* 0x000000140200780c */ /* 0x000fc60003f04270 */
[----:B------:R-:W4:Y:S01]  /*15e30*/  LDL R57, [R1+0xb98] ;  /* 0x000b980001397983 */ /* 0x000f220000100800 */
[----:B---3--:R-:W-:-:S03]  /*15e40*/  @P1 IMAD.MOV.U32 R4, RZ, RZ, R61 ;  /* 0x000000ffff041224 */ /* 0x008fc600078e003d */
[----:B------:R-:W3:Y:S01]  /*15e50*/  LDL R56, [R1+0xb9c] ;  /* 0x000b9c0001387983 */ /* 0x000ee20000100800 */
[----:B--2---:R-:W-:-:S05]  /*15e60*/  @P1 IMAD.MOV.U32 R5, RZ, RZ, R55 ;  /* 0x000000ffff051224 */ /* 0x004fca00078e0037 */
[----:B------:R0:W2:Y:S04]  /*15e70*/  @P1 LDG.E.U8 R53, desc[UR32][R4.64] ;  /* 0x0000002004351981 */ /* 0x0000a8000c1e1100 */
[----:B----4-:R1:W-:Y:S04]  /*15e80*/  STL [R1+0x1c70], R54 ;  /* 0x001c703601007387 */ /* 0x0103e80000100800 */
[----:B------:R-:W4:Y:S01]  /*15e90*/  LDL R55, [R1+0xb90] ;  /* 0x000b900001377983 */ /* 0x000f220000100800 */
[----:B------:R-:W-:-:S03]  /*15ea0*/  PRMT R52, RZ, 0x7610, R52 ;  /* 0x00007610ff347816 */ /* 0x000fc60000000034 */
[----:B-1----:R-:W4:Y:S01]  /*15eb0*/  LDL R54, [R1+0xb94] ;  /* 0x000b940001367983 */ /* 0x002f220000100800 */
[----:B0-----:R-:W-:Y:S02]  /*15ec0*/  @P0 IMAD.MOV.U32 R4, RZ, RZ, R0 ;  /* 0x000000ffff040224 */ /* 0x001fe400078e0000 */
[----:B------:R-:W-:-:S05]  /*15ed0*/  @P0 IMAD.MOV.U32 R5, RZ, RZ, R60 ;  /* 0x000000ffff050224 */ /* 0x000fca00078e003c */
[----:B------:R0:W4:Y:S04]  /*15ee0*/  @P0 LDG.E.U8 R52, desc[UR32][R4.64] ;  /* 0x0000002004340981 */ /* 0x000128000c1e1100 */
[----:B--2---:R1:W-:Y:S04]  /*15ef0*/  STL [R1+0x1c74], R53 ;  /* 0x001c743501007387 */ /* 0x0043e80000100800 */
[----:B------:R-:W2:Y:S04]  /*15f00*/  LDL R0, [R1+0xb8c] ;  /* 0x000b8c0001007983 */ /* 0x000ea80000100800 */
[----:B-1----:R-:W2:Y:S01]  /*15f10*/  LDL R53, [R1+0xb88] ;  /* 0x000b880001357983 */ /* 0x002ea20000100800 */
[----:B------:R-:W-:Y:S01]  /*15f20*/  PRMT R51, RZ, 0x7610, R51 ;  /* 0x00007610ff337816 */ /* 0x000fe20000000033 */
[----:B0-----:R-:W-:-:S02]  /*15f30*/  @P0 IMAD.MOV.U32 R4, RZ, RZ, R58 ;  /* 0x000000ffff040224 */ /* 0x001fc400078e003a */
[----:B------:R-:W-:Y:S01]  /*15f40*/  @P0 IMAD.MOV.U32 R5, RZ, RZ, R59 ;  /* 0x000000ffff050224 */ /* 0x000fe200078e003b */
[----:B------:R-:W-:Y:S02]  /*15f50*/  ISETP.GT.AND P1, PT, R2, 0x15, PT ;  /* 0x000000150200780c */ /* 0x000fe40003f24270 */
[----:B------:R-:W-:Y:S02]  /*15f60*/  PRMT R50, RZ, 0x7610, R50 ;  /* 0x00007610ff327816 */ /* 0x000fe40000000032 */
[----:B------:R3:W2:Y:S01]  /*15f70*/  @P0 LDG.E.U8 R51, desc[UR32][R4.64] ;  /* 0x0000002004330981 */ /* 0x0006a2000c1e1100 */
[----:B------:R-:W-:Y:S01]  /*15f80*/  PRMT R49, RZ, 0x7610, R49 ;  /* 0x00007610ff317816 */ /* 0x000fe20000000031 */
[----:B---3--:R-:W-:Y:S02]  /*15f90*/  @P0 IMAD.MOV.U32 R4, RZ, RZ, R56 ;  /* 0x000000ffff040224 */ /* 0x008fe400078e0038 */
[----:B------:R-:W-:-:S05]  /*15fa0*/  @P0 IMAD.MOV.U32 R5, RZ, RZ, R57 ;  /* 0x000000ffff050224 */ /* 0x000fca00078e0039 */
[----:B------:R4:W3:Y:S01]  /*15fb0*/  @P0 LDG.E.U8 R50, desc[UR32][R4.64] ;  /* 0x0000002004320981 */ /* 0x0008e2000c1e1100 */
[----:B------:R-:W-:Y:S01]  /*15fc0*/  PRMT R48, RZ, 0x7610, R48 ;  /* 0x00007610ff307816 */ /* 0x000fe20000000030 */
[----:B----4-:R-:W-:Y:S02]  /*15fd0*/  @P0 IMAD.MOV.U32 R4, RZ, RZ, R54 ;  /* 0x000000ffff040224 */ /* 0x010fe400078e0036 */
[----:B------:R-:W-:-:S05]  /*15fe0*/  @P0 IMAD.MOV.U32 R5, RZ, RZ, R55 ;  /* 0x000000ffff050224 */ /* 0x000fca00078e0037 */
[----:B------:R2:W4:Y:S04]  /*15ff0*/  @P0 LDG.E.U8 R49, desc[UR32][R4.64] ;  /* 0x0000002004310981 */ /* 0x000528000c1e1100 */
[----:B------:R0:W-:Y:S04]  /*16000*/  STL [R1+0x1cb0], R52 ;  /* 0x001cb03401007387 */ /* 0x0001e80000100800 */
[----:B------:R-:W3:Y:S04]  /*16010*/  LDL R57, [R1+0xb80] ;  /* 0x000b800001397983 */ /* 0x000ee80000100800 */
[----:B------:R-:W4:Y:S04]  /*16020*/  LDL R56, [R1+0xb84] ;  /* 0x000b840001387983 */ /* 0x000f280000100800 */
[----:B------:R-:W4:Y:S04]  /*16030*/  LDL R58, [R1+0xb78] ;  /* 0x000b7800013a7983 */ /* 0x000f280000100800 */
[----:B0-----:R-:W4:Y:S04]  /*16040*/  LDL R52, [R1+0xb7c] ;  /* 0x000b7c0001347983 */ /* 0x001f280000100800 */
[----:B------:R-:W4:Y:S04]  /*16050*/  LDL R55, [R1+0xb70] ;  /* 0x000b700001377983 */ /* 0x000f280000100800 */
[----:B------:R-:W4:Y:S01]  /*16060*/  LDL R54, [R1+0xb74] ;  /* 0x000b740001367983 */ /* 0x000f220000100800 */
[----:B--2---:R-:W-:-:S03]  /*16070*/  @P1 IMAD.MOV.U32 R4, RZ, RZ, R0 ;  /* 0x000000ffff041224 */ /* 0x004fc600078e0000 */
[----:B------:R-:W2:Y:S01]  /*16080*/  LDL R0, [R1+0xb6c] ;  /* 0x000b6c0001007983 */ /* 0x000ea20000100800 */
[----:B------:R-:W-:-:S03]  /*16090*/  @P1 IMAD.MOV.U32 R5, RZ, RZ, R53 ;  /* 0x000000ffff051224 */ /* 0x000fc600078e0035 */
[----:B------:R-:W2:Y:S04]  /*160a0*/  LDL R53, [R1+0xb68] ;  /* 0x000b680001357983 */ /* 0x000ea80000100800 */
[----:B------:R3:W2:Y:S01]  /*160b0*/  @P1 LDG.E.U8 R48, desc[UR32][R4.64] ;  /* 0x0000002004301981 */ /* 0x0006a2000c1e1100 */
[----:B------:R-:W-:Y:S02]  /*160c0*/  PRMT R47, RZ, 0x7610, R47 ;  /* 0x00007610ff2f7816 */ /* 0x000fe4000000002f */
[----:B------:R-:W-:Y:S02]  /*160d0*/  ISETP.GT.AND P0, PT, R2, 0x16, PT ;  /* 0x000000160200780c */ /* 0x000fe40003f04270 */
[----:B------:R-:W-:Y:S02]  /*160e0*/  PRMT R46, RZ, 0x7610, R46 ;  /* 0x00007610ff2e7816 */ /* 0x000fe4000000002e */
[----:B------:R-:W-:Y:S01]  /*160f0*/  PRMT R45, RZ, 0x7610, R45 ;  /* 0x00007610ff2d7816 */ /* 0x000fe2000000002d */
[----:B---3--:R-:W-:-:S02]  /*16100*/  @P1 IMAD.MOV.U32 R5, RZ, RZ, R57 ;  /* 0x000000ffff051224 */ /* 0x008fc400078e0039 */
[----:B----4-:R-:W-:-:S05]  /*16110*/  @P1 IMAD.MOV.U32 R4, RZ, RZ, R56 ;  /* 0x000000ffff041224 */ /* 0x010fca00078e0038 */
[----:B------:R0:W3:Y:S02]  /*16120*/  @P1 LDG.E.U8 R47, desc[UR32][R4.64] ;  /* 0x00000020042f1981 */ /* 0x0000e4000c1e1100 */
[----:B0-----:R-:W-:Y:S02]  /*16130*/  @P1 IMAD.MOV.U32 R4, RZ, RZ, R52 ;  /* 0x000000ffff041224 */ /* 0x001fe400078e0034 */
[----:B------:R-:W-:-:S05]  /*16140*/  @P1 IMAD.MOV.U32 R5, RZ, RZ, R58 ;  /* 0x000000ffff051224 */ /* 0x000fca00078e003a */
[----:B------:R0:W4:Y:S02]  /*16150*/  @P1 LDG.E.U8 R46, desc[UR32][R4.64] ;  /* 0x00000020042e1981 */ /* 0x000124000c1e1100 */
[----:B0-----:R-:W-:Y:S02]  /*16160*/  @P1 IMAD.MOV.U32 R4, RZ, RZ, R54 ;  /* 0x000000ffff041224 */ /* 0x001fe400078e0036 */
[----:B------:R-:W-:-:S05]  /*16170*/  @P1 IMAD.MOV.U32 R5, RZ, RZ, R55 ;  /* 0x000000ffff051224 */ /* 0x000fca00078e0037 */
[----:B------:R0:W4:Y:S04]  /*16180*/  @P1 LDG.E.U8 R45, desc[UR32][R4.64] ;  /* 0x00000020042d1981 */ /* 0x000128000c1e1100 */
[----:B--2---:R1:W-:Y:S04]  /*16190*/  STL [R1+0x1cac], R48 ;  /* 0x001cac3001007387 */ /* 0x0043e80000100800 */
[----:B------:R-:W2:Y:S04]  /*161a0*/  LDL R57, [R1+0xb28] ;  /* 0x000b280001397983 */ /* 0x000ea80000100800 */
[----:B------:R-:W3:Y:S04]  /*161b0*/  LDL R56, [R1+0xb2c] ;  /* 0x000b2c0001387983 */ /* 0x000ee80000100800 */
[----:B------:R-:W4:Y:S04]  /*161c0*/  LDL R52, [R1+0xb20] ;  /* 0x000b200001347983 */ /* 0x000f280000100800 */
[----:B-1----:R-:W4:Y:S04]  /*161d0*/  LDL R48, [R1+0xb24] ;  /* 0x000b240001307983 */ /* 0x002f280000100800 */
[----:B------:R-:W4:Y:S04]  /*161e0*/  LDL R55, [R1+0xb18] ;  /* 0x000b180001377983 */ /* 0x000f280000100800 */
[----:B------:R-:W4:Y:S01]  /*161f0*/  LDL R54, [R1+0xb1c] ;  /* 0x000b1c0001367983 */ /* 0x000f220000100800 */
[----:B0-----:R-:W-:-:S02]  /*16200*/  @P0 IMAD.MOV.U32 R4, RZ, RZ, R0 ;  /* 0x000000ffff040224 */ /* 0x001fc400078e0000 */
[----:B------:R-:W-:Y:S01]  /*16210*/  @P0 IMAD.MOV.U32 R5, RZ, RZ, R53 ;  /* 0x000000ffff050224 */ /* 0x000fe200078e0035 */
[----:B------:R-:W4:Y:S04]  /*16220*/  LDL R0, [R1+0xb14] ;  /* 0x000b140001007983 */ /* 0x000f280000100800 */
[----:B------:R-:W4:Y:S01]  /*16230*/  LDL R53, [R1+0xb10] ;  /* 0x000b100001357983 */ /* 0x000f220000100800 */
[----:B------:R-:W-:Y:S02]  /*16240*/  ISETP.GT.AND P2, PT, R2, 0x18, PT ;  /* 0x000000180200780c */ /* 0x000fe40003f44270 */
[----:B------:R-:W-:Y:S02]  /*16250*/  PRMT R44, RZ, 0x7610, R44 ;  /* 0x00007610ff2c7816 */ /* 0x000fe4000000002c */
[----:B------:R-:W-:-:S04]  /*16260*/  PRMT R43, RZ, 0x7610, R43 ;  /* 0x00007610ff2b7816 */ /* 0x000fc8000000002b */
[----:B------:R2:W4:Y:S01]  /*16270*/  @P0 LDG.E.U8 R44, desc[UR32][R4.64] ;  /* 0x00000020042c0981 */ /* 0x000522000c1e1100 */
[----:B------:R-:W-:Y:S02]  /*16280*/  PRMT R42, RZ, 0x7610, R42 ;  /* 0x00007610ff2a7816 */ /* 0x000fe4000000002a */
[----:B------:R-:W-:Y:S02]  /*16290*/  PRMT R41, RZ, 0x7610, R41 ;  /* 0x00007610ff297816 */ /* 0x000fe40000000029 */
[----:B--2---:R-:W-:Y:S02]  /*162a0*/  @P2 IMAD.MOV.U32 R5, RZ, RZ, R57 ;  /* 0x000000ffff052224 */ /* 0x004fe400078e0039 */
[----:B------:R-:W2:Y:S01]  /*162b0*/  LDL R57, [R1+0xaa8] ;  /* 0x000aa80001397983 */ /* 0x000ea20000100800 */
[----:B---3--:R-:W-:-:S03]  /*162c0*/  @P2 IMAD.MOV.U32 R4, RZ, RZ, R56 ;  /* 0x000000ffff042224 */ /* 0x008fc600078e0038 */
[----:B------:R-:W3:Y:S04]  /*162d0*/  LDL R56, [R1+0xaac] ;  /* 0x000aac0001387983 */ /* 0x000ee80000100800 */
[----:B------:R4:W3:Y:S02]  /*162e0*/  @P2 LDG.E.U8 R43, desc[UR32][R4.64] ;  /* 0x00000020042b2981 */ /* 0x0008e4000c1e1100 */
[----:B----4-:R-:W-:Y:S02]  /*162f0*/  @P2 IMAD.MOV.U32 R4, RZ, RZ, R48 ;  /* 0x000000ffff042224 */ /* 0x010fe400078e0030 */
[----:B------:R-:W-:Y:S01]  /*16300*/  @P2 IMAD.MOV.U32 R5, RZ, RZ, R52 ;  /* 0x000000ffff052224 */ /* 0x000fe200078e0034 */
[----:B------:R-:W4:Y:S04]  /*16310*/  LDL R48, [R1+0xaa4] ;  /* 0x000aa40001307983 */ /* 0x000f280000100800 */
[----:B------:R-:W4:Y:S04]  /*16320*/  LDL R52, [R1+0xaa0] ;  /* 0x000aa00001347983 */ /* 0x000f280000100800 */
[----:B------:R0:W4:Y:S02]  /*16330*/  @P2 LDG.E.U8 R42, desc[UR32][R4.64] ;  /* 0x00000020042a2981 */ /* 0x000124000c1e1100 */
[----:B0-----:R-:W-:-:S02]  /*16340*/  @P2 IMAD.MOV.U32 R4, RZ, RZ, R54 ;  /* 0x000000ffff042224 */ /* 0x001fc400078e0036 */
[----:B------:R-:W-:Y:S01]  /*16350*/  @P2 IMAD.MOV.U32 R5, RZ, RZ, R55 ;  /* 0x000000ffff052224 */ /* 0x000fe200078e0037 */
[----:B------:R-:W4:Y:S04]  /*16360*/  LDL R54, [R1+0xa9c] ;  /* 0x000a9c0001367983 */ /* 0x000f280000100800 */
[----:B------:R-:W4:Y:S04]  /*16370*/  LDL R55, [R1+0xa98] ;  /* 0x000a980001377983 */ /* 0x000f280000100800 */
[----:B------:R0:W4:Y:S02]  /*16380*/  @P2 LDG.E.U8 R41, desc[UR32][R4.64] ;  /* 0x0000002004292981 */ /* 0x000124000c1e1100 */
        /* <DEDUP_REMOVED lines=16> */
[----:B------:R-:W4:Y:S01]  /*16490*/  LDL R48, [R1+0xb5c] ;  /* 0x000b5c0001307983 */ /* 0x000f220000100800 */
[----:B------:R-:W-:-:S03]  /*164a0*/  @P3 IMAD.MOV.U32 R5, RZ, RZ, R52 ;  /* 0x000000ffff053224 */ /* 0x000fc600078e0034 */
[----:B------:R-:W4:Y:S04]  /*164b0*/  LDL R52, [R1+0xb58] ;  /* 0x000b580001347983 */ /* 0x000f280000100800 */
[----:B------:R0:W4:Y:S02]  /*164c0*/  @P3 LDG.E.U8 R38, desc[UR32][R4.64] ;  /* 0x0000002004263981 */ /* 0x000124000c1e1100 */
[----:B0-----:R-:W-:Y:S02]  /*164d0*/  @P3 IMAD.MOV.U32 R4, RZ, RZ, R54 ;  /* 0x000000ffff043224 */ /* 0x001fe400078e0036 */
[----:B------:R-:W4:Y:S01]  /*164e0*/  LDL R54, [R1+0xb0c] ;  /* 0x000b0c0001367983 */ /* 0x000f220000100800 */
[----:B------:R-:W-:-:S03]  /*164f0*/  @P3 IMAD.MOV.U32 R5, RZ, RZ, R55 ;  /* 0x000000ffff053224 */ /* 0x000fc600078e0037 */
[----:B------:R-:W4:Y:S04]  /*16500*/  LDL R55, [R1+0xb08] ;  /* 0x000b080001377983 */ /* 0x000f280000100800 */
[----:B------:R0:W4:Y:S02]  /*16510*/  @P3 LDG.E.U8 R37, desc[UR32][R4.64] ;  /* 0x0000002004253981 */ /* 0x000124000c1e1100 */
[----:B0-----:R-:W-:Y:S02]  /*16520*/  @P3 IMAD.MOV.U32 R4, RZ, RZ, R0 ;  /* 0x000000ffff043224 */ /* 0x001fe400078e0000 */
[----:B------:R-:W4:Y:S01]  /*16530*/  LDL R0, [R1+0xb04] ;  /* 0x000b040001007983 */ /* 0x000f220000100800 */
[----:B------:R-:W-:-:S03]  /*16540*/  @P3 IMAD.MOV.U32 R5, RZ, RZ, R53 ;  /* 0x000000ffff053224 */ /* 0x000fc600078e0035 */
[----:B------:R-:W4:Y:S01]  /*16550*/  LDL R53, [R1+0xb00] ;  /* 0x000b000001357983 */ /* 0x000f220000100800 */
[----:B------:R-:W-:Y:S02]  /*16560*/  PRMT R36, RZ, 0x7610, R36 ;  /* 0x00007610ff247816 */ /* 0x000fe40000000024 */
[----:B------:R-:W-:Y:S02]  /*16570*/  ISETP.GT.AND P1, PT, R2, 0x19, PT ;  /* 0x000000190200780c */ /* 0x000fe40003f24270 */
[----:B------:R-:W-:Y:S02]  /*16580*/  PRMT R35, RZ, 0x7610, R35 ;  /* 0x00007610ff237816 */ /* 0x000fe40000000023 */
[----:B------:R2:W4:Y:S01]  /*16590*/  @P3 LDG.E.U8 R36, desc[UR32][R4.64] ;  /* 0x0000002004243981 */ /* 0x000522000c1e1100 */
[----:B------:R-:W-:Y:S02]  /*165a0*/  PRMT R34, RZ, 0x7610, R34 ;  /* 0x00007610ff227816 */ /* 0x000fe40000000022 */
[----:B------:R-:W-:Y:S01]  /*165b0*/  PRMT R33, RZ, 0x7610, R33 ;  /* 0x00007610ff217816 */ /* 0x000fe20000000021 */
[----:B--2---:R-:W-:-:S02]  /*165c0*/  @P0 IMAD.MOV.U32 R5, RZ, RZ, R57 ;  /* 0x000000ffff050224 */ /* 0x004fc400078e0039 */
        /* <DEDUP_REMOVED lines=44> */
[----:B------:R-:W-:-:S04]  /*16890*/  PRMT R27, RZ, 0x7610, R27 ;  /* 0x00007610ff1b7816 */ /* 0x000fc8000000001b */
[----:B------:R2:W4:Y:S01]  /*168a0*/  @P3 LDG.E.U8 R28, desc[UR32][R4.64] ;  /* 0x00000020041c3981 */ /* 0x000522000c1e1100 */
[C---:B------:R-:W-:Y:S02]  /*168b0*/  ISETP.GT.AND P1, PT, R2.reuse, 0x17, PT ;  /* 0x000000170200780c */ /* 0x040fe40003f24270 */
[----:B------:R-:W-:Y:S02]  /*168c0*/  PRMT R26, RZ, 0x7610, R26 ;  /* 0x00007610ff1a7816 */ /* 0x000fe4000000001a */
[----:B------:R-:W-:Y:S02]  /*168d0*/  PRMT R25, RZ, 0x7610, R25 ;  /* 0x00007610ff197816 */ /* 0x000fe40000000019 */
[----:B------:R-:W-:Y:S01]  /*168e0*/  PRMT R24, RZ, 0x7610, R24 ;  /* 0x00007610ff187816 */ /* 0x000fe20000000018 */
[----:B--2---:R-:W-:Y:S02]  /*168f0*/  @P3 IMAD.MOV.U32 R5, RZ, RZ, R57 ;  /* 0x000000ffff053224 */ /* 0x004fe400078e0039 */
[----:B------:R-:W2:Y:S01]  /*16900*/  LDL R57, [R1+0xae0] ;  /* 0x000ae00001397983 */ /* 0x000ea20000100800 */
[----:B---3--:R-:W-:Y:S01]  /*16910*/  @P3 IMAD.MOV.U32 R4, RZ, RZ, R56 ;  /* 0x000000ffff043224 */ /* 0x008fe200078e0038 */
[----:B------:R-:W-:-:S02]  /*16920*/  ISETP.GT.AND P2, PT, R2, 0x1a, PT ;  /* 0x0000001a0200780c */ /* 0x000fc40003f44270 */
[----:B------:R-:W3:Y:S04]  /*16930*/  LDL R56, [R1+0xad0] ;  /* 0x000ad00001387983 */ /* 0x000ee80000100800 */
[----:B------:R4:W3:Y:S02]  /*16940*/  @P3 LDG.E.U8 R27, desc[UR32][R4.64] ;  /* 0x00000020041b3981 */ /* 0x0008e4000c1e1100 */
[----:B----4-:R-:W-:Y:S02]  /*16950*/  @P3 IMAD.MOV.U32 R4, RZ, RZ, R48 ;  /* 0x000000ffff043224 */ /* 0x010fe400078e0030 */
[----:B------:R-:W4:Y:S01]  /*16960*/  LDL R48, [R1+0xaec] ;  /* 0x000aec0001307983 */ /* 0x000f220000100800 */
[----:B------:R-:W-:-:S03]  /*16970*/  @P3 IMAD.MOV.U32 R5, RZ, RZ, R52 ;  /* 0x000000ffff053224 */ /* 0x000fc600078e0034 */
[----:B------:R-:W2:Y:S04]  /*16980*/  LDL R52, [R1+0xae8] ;  /* 0x000ae80001347983 */ /* 0x000ea80000100800 */
[----:B------:R0:W3:Y:S02]  /*16990*/  @P3 LDG.E.U8 R26, desc[UR32][R4.64] ;  /* 0x00000020041a3981 */ /* 0x0000e4000c1e1100 */
[----:B0-----:R-:W-:Y:S02]  /*169a0*/  @P0 IMAD.MOV.U32 R4, RZ, RZ, R54 ;  /* 0x000000ffff040224 */ /* 0x001fe400078e0036 */
[----:B------:R-:W3:Y:S01]  /*169b0*/  LDL R54, [R1+0xae4] ;  /* 0x000ae40001367983 */ /* 0x000ee20000100800 */
[----:B------:R-:W-:-:S03]  /*169c0*/  @P0 IMAD.MOV.U32 R5, RZ, RZ, R55 ;  /* 0x000000ffff050224 */ /* 0x000fc600078e0037 */
[----:B------:R-:W3:Y:S04]  /*169d0*/  LDL R55, [R1+0xad4] ;  /* 0x000ad40001377983 */ /* 0x000ee80000100800 */
[----:B------:R0:W3:Y:S02]  /*169e0*/  @P0 LDG.E.U8 R25, desc[UR32][R4.64] ;  /* 0x0000002004190981 */ /* 0x0000e4000c1e1100 */
[----:B0-----:R-:W-:Y:S02]  /*169f0*/  @P1 IMAD.MOV.U32 R4, RZ, RZ, R0 ;  /* 0x000000ffff041224 */ /* 0x001fe400078e0000 */
[----:B------:R-:W3:Y:S01]  /*16a00*/  LDL R0, [R1+0xadc] ;  /* 0x000adc0001007983 */ /* 0x000ee20000100800 */
[----:B------:R-:W-:-:S03]  /*16a10*/  @P1 IMAD.MOV.U32 R5, RZ, RZ, R53 ;  /* 0x000000ffff051224 */ /* 0x000fc600078e0035 */
[----:B------:R-:W3:Y:S04]  /*16a20*/  LDL R53, [R1+0xad8] ;  /* 0x000ad80001357983 */ /* 0x000ee80000100800 */
[----:B------:R4:W3:Y:S02]  /*16a30*/  @P1 LDG.E.U8 R24, desc[UR32][R4.64] ;  /* 0x0000002004181981 */ /* 0x0008e4000c1e1100 */
[----:B----4-:R-:W-:Y:S02]  /*16a40*/  @P2 IMAD.MOV.U32 R4, RZ, RZ, R48 ;  /* 0x000000ffff042224 */ /* 0x010fe400078e0030 */
[----:B--2---:R-:W-:Y:S01]  /*16a50*/  @P2 IMAD.MOV.U32 R5, RZ, RZ, R52 ;  /* 0x000000ffff052224 */ /* 0x004fe200078e0034 */
[----:B---3--:R0:W-:Y:S04]  /*16a60*/  STL [R1+0x1c78], R24 ;  /* 0x001c781801007387 */ /* 0x0081e80000100800 */
[----:B------:R-:W2:Y:S04]  /*16a70*/  LDL R52, [R1+0xa68] ;  /* 0x000a680001347983 */ /* 0x000ea80000100800 */
[----:B------:R-:W3:Y:S01]  /*16a80*/  LDL R48, [R1+0xa6c] ;  /* 0x000a6c0001307983 */ /* 0x000ee20000100800 */
[----:B------:R-:W-:-:S02]  /*16a90*/  PRMT R23, RZ, 0x7610, R23 ;  /* 0x00007610ff177816 */ /* 0x000fc40000000017 */
[----:B------:R-:W-:Y:S01]  /*16aa0*/  PRMT R22, RZ, 0x7610, R22 ;  /* 0x00007610ff167816 */ /* 0x000fe20000000016 */
[----:B0-----:R-:W4:Y:S04]  /*16ab0*/  LDL R24, [R1+0xa64] ;  /* 0x000a640001187983 */ /* 0x001f280000100800 */
[----:B------:R0:W4:Y:S01]  /*16ac0*/  @P2 LDG.E.U8 R23, desc[UR32][R4.64] ;  /* 0x0000002004172981 */ /* 0x000122000c1e1100 */
[----:B------:R-:W-:Y:S02]  /*16ad0*/  ISETP.GT.AND P3, PT, R2, 0x1e, PT ;  /* 0x0000001e0200780c */ /* 0x000fe40003f64270 */
[----:B------:R-:W-:Y:S01]  /*16ae0*/  PRMT R21, RZ, 0x7610, R21 ;  /* 0x00007610ff157816 */ /* 0x000fe20000000015 */
[----:B0-----:R-:W-:Y:S02]  /*16af0*/  @P2 IMAD.MOV.U32 R4, RZ, RZ, R54 ;  /* 0x000000ffff042224 */ /* 0x001fe400078e0036 */
[----:B------:R-:W-:Y:S01]  /*16b00*/  @P2 IMAD.MOV.U32 R5, RZ, RZ, R57 ;  /* 0x000000ffff052224 */ /* 0x000fe200078e0039 */
[----:B------:R-:W4:Y:S04]  /*16b10*/  LDL R54, [R1+0xa60] ;  /* 0x000a600001367983 */ /* 0x000f280000100800 */
[----:B------:R0:W4:Y:S01]  /*16b20*/  @P2 LDG.E.U8 R22, desc[UR32][R4.64] ;  /* 0x0000002004162981 */ /* 0x000122000c1e1100 */
[----:B------:R-:W-:Y:S01]  /*16b30*/  PRMT R20, RZ, 0x7610, R20 ;  /* 0x00007610ff147816 */ /* 0x000fe20000000014 */
        /* <DEDUP_REMOVED lines=10> */
[----:B--2---:R-:W-:-:S02]  /*16be0*/  @P3 IMAD.MOV.U32 R5, RZ, RZ, R52 ;  /* 0x000000ffff053224 */ /* 0x004fc400078e0034 */
[----:B------:R-:W2:Y:S01]  /*16bf0*/  LDL R52, [R1+0xb40] ;  /* 0x000b400001347983 */ /* 0x000ea20000100800 */
[----:B---3--:R-:W-:-:S03]  /*16c00*/  @P3 IMAD.MOV.U32 R4, RZ, RZ, R48 ;  /* 0x000000ffff043224 */ /* 0x008fc600078e0030 */
[----:B------:R-:W3:Y:S01]  /*16c10*/  LDL R48, [R1+0xb44] ;  /* 0x000b440001307983 */ /* 0x000ee20000100800 */
[----:B------:R-:W-:Y:S02]  /*16c20*/  PRMT R19, RZ, 0x7610, R19 ;  /* 0x00007610ff137816 */ /* 0x000fe40000000013 */
[----:B------:R-:W-:-:S04]  /*16c30*/  PRMT R18, RZ, 0x7610, R18 ;  /* 0x00007610ff127816 */ /* 0x000fc80000000012 */
[----:B------:R4:W3:Y:S01]  /*16c40*/  @P3 LDG.E.U8 R19, desc[UR32][R4.64] ;  /* 0x0000002004133981 */ /* 0x0008e2000c1e1100 */
[----:B------:R-:W-:Y:S01]  /*16c50*/  PRMT R17, RZ, 0x7610, R17 ;  /* 0x00007610ff117816 */ /* 0x000fe20000000011 */
[----:B----4-:R-:W-:Y:S02]  /*16c60*/  @P3 IMAD.MOV.U32 R4, RZ, RZ, R24 ;  /* 0x000000ffff043224 */ /* 0x010fe400078e0018 */
[----:B------:R-:W-:Y:S01]  /*16c70*/  @P3 IMAD.MOV.U32 R5, RZ, RZ, R54 ;  /* 0x000000ffff053224 */ /* 0x000fe200078e0036 */
[----:B------:R-:W4:Y:S04]  /*16c80*/  LDL R24, [R1+0xb3c] ;  /* 0x000b3c0001187983 */ /* 0x000f280000100800 */
[----:B------:R0:W4:Y:S01]  /*16c90*/  @P3 LDG.E.U8 R18, desc[UR32][R4.64] ;  /* 0x0000002004123981 */ /* 0x000122000c1e1100 */
[----:B------:R-:W-:-:S03]  /*16ca0*/  PRMT R16, RZ, 0x7610, R16 ;  /* 0x00007610ff107816 */ /* 0x000fc60000000010 */
[----:B------:R-:W4:Y:S01]  /*16cb0*/  LDL R54, [R1+0xb38] ;  /* 0x000b380001367983 */ /* 0x000f220000100800 */
[----:B0-----:R-:W-:-:S03]  /*16cc0*/  @P3 IMAD.MOV.U32 R4, RZ, RZ, R0 ;  /* 0x000000ffff043224 */ /* 0x001fc600078e0000 */
[----:B------:R-:W4:Y:S01]  /*16cd0*/  LDL R0, [R1+0xb34] ;  /* 0x000b340001007983 */ /* 0x000f220000100800 */
[----:B------:R-:W-:-:S03]  /*16ce0*/  @P3 IMAD.MOV.U32 R5, RZ, RZ, R53 ;  /* 0x000000ffff053224 */ /* 0x000fc600078e0035 */
[----:B------:R-:W4:Y:S04]  /*16cf0*/  LDL R53, [R1+0xb30] ;  /* 0x000b300001357983 */ /* 0x000f280000100800 */
[----:B------:R0:W4:Y:S01]  /*16d00*/  @P3 LDG.E.U8 R17, desc[UR32][R4.64] ;  /* 0x0000002004113981 */ /* 0x000122000c1e1100 */
[----:B------:R-:W-:Y:S01]  /*16d10*/  PRMT R15, RZ, 0x7610, R15 ;  /* 0x00007610ff0f7816 */ /* 0x000fe2000000000f */
[----:B0-----:R-:W-:Y:S02]  /*16d20*/  @P3 IMAD.MOV.U32 R4, RZ, RZ, R55 ;  /* 0x000000ffff043224 */ /* 0x001fe400078e0037 */
[----:B------:R-:W-:-:S05]  /*16d30*/  @P3 IMAD.MOV.U32 R5, RZ, RZ, R56 ;  /* 0x000000ffff053224 */ /* 0x000fca00078e0038 */
[----:B------:R2:W4:Y:S02]  /*16d40*/  @P3 LDG.E.U8 R16, desc[UR32][R4.64] ;  /* 0x0000002004103981 */ /* 0x000524000c1e1100 */
[----:B--2---:R-:W-:Y:S02]  /*16d50*/  @P1 IMAD.MOV.U32 R5, RZ, RZ, R52 ;  /* 0x000000ffff051224 */ /* 0x004fe400078e0034 */
[----:B------:R-:W2:Y:S01]  /*16d60*/  LDL R52, [R1+0xac8] ;  /* 0x000ac80001347983 */ /* 0x000ea20000100800 */
[----:B---3--:R-:W-:-:S03]  /*16d70*/  @P1 IMAD.MOV.U32 R4, RZ, RZ, R48 ;  /* 0x000000ffff041224 */ /* 0x008fc600078e0030 */
[----:B------:R-:W3:Y:S04]  /*16d80*/  LDL R48, [R1+0xacc] ;  /* 0x000acc0001307983 */ /* 0x000ee80000100800 */
[----:B------:R4:W3:Y:S01]  /*16d90*/  @P1 LDG.E.U8 R15, desc[UR32][R4.64] ;  /* 0x00000020040f1981 */ /* 0x0008e2000c1e1100 */
[----:B------:R-:W-:Y:S02]  /*16da0*/  ISETP.GT.AND P0, PT, R2, 0x1b, PT ;  /* 0x0000001b0200780c */ /* 0x000fe40003f04270 */
[----:B------:R-:W-:Y:S02]  /*16db0*/  PRMT R14, RZ, 0x7610, R14 ;  /* 0x00007610ff0e7816 */ /* 0x000fe4000000000e */
[----:B------:R-:W-:Y:S01]  /*16dc0*/  PRMT R13, RZ, 0x7610, R13 ;  /* 0x00007610ff0d7816 */ /* 0x000fe2000000000d */
[----:B----4-:R-:W-:-:S02]  /*16dd0*/  @P1 IMAD.MOV.U32 R4, RZ, RZ, R24 ;  /* 0x000000ffff041224 */ /* 0x010fc400078e0018 */
[----:B------:R-:W-:-:S05]  /*16de0*/  @P1 IMAD.MOV.U32 R5, RZ, RZ, R54 ;  /* 0x000000ffff051224 */ /* 0x000fca00078e0036 */
[----:B------:R0:W4:Y:S01]  /*16df0*/  @P1 LDG.E.U8 R14, desc[UR32][R4.64] ;  /* 0x00000020040e1981 */ /* 0x000122000c1e1100 */
[----:B------:R-:W-:Y:S01]  /*16e00*/  PRMT R12, RZ, 0x7610, R12 ;  /* 0x00007610ff0c7816 */ /* 0x000fe2000000000c */
[----:B0-----:R-:W-:Y:S02]  /*16e10*/  @P1 IMAD.MOV.U32 R4, RZ, RZ, R0 ;  /* 0x000000ffff041224 */ /* 0x001fe400078e0000 */
[----:B------:R-:W-:-:S05]  /*16e20*/  @P1 IMAD.MOV.U32 R5, RZ, RZ, R53 ;  /* 0x000000ffff051224 */ /* 0x000fca00078e0035 */
[----:B------:R2:W4:Y:S02]  /*16e30*/  @P1 LDG.E.U8 R13, desc[UR32][R4.64] ;  /* 0x00000020040d1981 */ /* 0x000524000c1e1100 */
[----:B--2---:R-:W-:Y:S02]  /*16e40*/  @P0 IMAD.MOV.U32 R5, RZ, RZ, R52 ;  /* 0x000000ffff050224 */ /* 0x004fe400078e0034 */
[----:B---3--:R-:W-:Y:S01]  /*16e50*/  @P0 IMAD.MOV.U32 R4, RZ, RZ, R48 ;  /* 0x000000ffff040224 */ /* 0x008fe200078e0030 */
[----:B------:R0:W-:Y:S04]  /*16e60*/  STL [R1+0x1c7c], R15 ;  /* 0x001c7c0f01007387 */ /* 0x0001e80000100800 */
[----:B------:R-:W2:Y:S04]  /*16e70*/  LDL R24, [R1+0xac0] ;  /* 0x000ac00001187983 */ /* 0x000ea80000100800 */
[----:B------:R2:W3:Y:S04]  /*16e80*/  @P0 LDG.E.U8 R12, desc[UR32][R4.64] ;  /* 0x00000020040c0981 */ /* 0x0004e8000c1e1100 */
[----:B0-----:R-:W3:Y:S01]  /*16e90*/  LDL R15, [R1+0xac4] ;  /* 0x000ac400010f7983 */ /* 0x001ee20000100800 */
[----:B------:R-:W-:-:S03]  /*16ea0*/  PRMT R11, RZ, 0x7610, R11 ;  /* 0x00007610ff0b7816 */ /* 0x000fc6000000000b */
[----:B----4-:R0:W-:Y:S04]  /*16eb0*/  STL [R1+0x1c80], R14 ;  /* 0x001c800e01007387 */ /* 0x0101e80000100800 */
[----:B------:R-:W4:Y:S04]  /*16ec0*/  LDL R54, [R1+0xab8] ;  /* 0x000ab80001367983 */ /* 0x000f280000100800 */
[----:B------:R-:W4:Y:S04]  /*16ed0*/  LDL R0, [R1+0xabc] ;  /* 0x000abc0001007983 */ /* 0x000f280000100800 */
[----:B------:R1:W-:Y:S04]  /*16ee0*/  STL [R1+0x1c84], R13 ;  /* 0x001c840d01007387 */ /* 0x0003e80000100800 */
[----:B------:R-:W4:Y:S04]  /*16ef0*/  LDL R53, [R1+0xab0] ;  /* 0x000ab00001357983 */ /* 0x000f280000100800 */
[----:B------:R-:W4:Y:S01]  /*16f00*/  LDL R52, [R1+0xab4] ;  /* 0x000ab40001347983 */ /* 0x000f220000100800 */
[----:B--2---:R-:W-:-:S03]  /*16f10*/  @P0 IMAD.MOV.U32 R5, RZ, RZ, R24 ;  /* 0x000000ffff050224 */ /* 0x004fc600078e0018 */
[----:B---3--:R2:W-:Y:S01]  /*16f20*/  STL [R1+0x1c88], R12 ;  /* 0x001c880c01007387 */ /* 0x0085e20000100800 */
[----:B------:R-:W-:-:S03]  /*16f30*/  @P0 IMAD.MOV.U32 R4, RZ, RZ, R15 ;  /* 0x000000ffff040224 */ /* 0x000fc600078e000f */
[----:B------:R-:W3:Y:S04]  /*16f40*/  LDL R48, [R1+0xa48] ;  /* 0x000a480001307983 */ /* 0x000ee80000100800 */
[----:B------:R-:W2:Y:S04]  /*16f50*/  LDL R24, [R1+0xa4c] ;  /* 0x000a4c0001187983 */ /* 0x000ea80000100800 */
[----:B------:R4:W2:Y:S01]  /*16f60*/  @P0 LDG.E.U8 R11, desc[UR32][R4.64] ;  /* 0x00000020040b0981 */ /* 0x0008a2000c1e1100 */
[----:B------:R-:W-:Y:S02]  /*16f70*/  ISETP.GT.AND P1, PT, R2, 0x1f, PT ;  /* 0x0000001f0200780c */ /* 0x000fe40003f24270 */
[----:B------:R-:W-:Y:S01]  /*16f80*/  PRMT R10, RZ, 0x7610, R10 ;  /* 0x00007610ff0a7816 */ /* 0x000fe2000000000a */
[----:B------:R-:W2:Y:S01]  /*16f90*/  LDL R15, [R1+0xa40] ;  /* 0x000a4000010f7983 */ /* 0x000ea20000100800 */
[----:B------:R-:W-:-:S03]  /*16fa0*/  PRMT R9, RZ, 0x7610, R9 ;  /* 0x00007610ff097816 */ /* 0x000fc60000000009 */
[----:B0-----:R-:W2:Y:S01]  /*16fb0*/  LDL R14, [R1+0xa44] ;  /* 0x000a4400010e7983 */ /* 0x001ea20000100800 */
[----:B----4-:R-:W-:Y:S02]  /*16fc0*/  @P0 IMAD.MOV.U32 R5, RZ, RZ, R54 ;  /* 0x000000ffff050224 */ /* 0x010fe400078e0036 */
[----:B------:R-:W-:-:S05]  /*16fd0*/  @P0 IMAD.MOV.U32 R4, RZ, RZ, R0 ;  /* 0x000000ffff040224 */ /* 0x000fca00078e0000 */
[----:B------:R0:W4:Y:S01]  /*16fe0*/  @P0 LDG.E.U8 R10, desc[UR32][R4.64] ;  /* 0x00000020040a0981 */ /* 0x000122000c1e1100 */
[----:B------:R-:W-:Y:S01]  /*16ff0*/  PRMT R8, RZ, 0x7610, R8 ;  /* 0x00007610ff087816 */ /* 0x000fe20000000008 */
[----:B0-----:R-:W-:Y:S02]  /*17000*/  @P0 IMAD.MOV.U32 R5, RZ, RZ, R53 ;  /* 0x000000ffff050224 */ /* 0x001fe400078e0035 */
[----:B------:R-:W-:-:S05]  /*17010*/  @P0 IMAD.MOV.U32 R4, RZ, RZ, R52 ;  /* 0x000000ffff040224 */ /* 0x000fca00078e0034 */
[----:B------:R3:W4:Y:S02]  /*17020*/  @P0 LDG.E.U8 R9, desc[UR32][R4.64] ;  /* 0x0000002004090981 */ /* 0x000724000c1e1100 */
[----:B---3--:R-:W-:Y:S02]  /*17030*/  @P1 IMAD.MOV.U32 R5, RZ, RZ, R48 ;  /* 0x000000ffff051224 */ /* 0x008fe400078e0030 */
[----:B--2---:R-:W-:Y:S01]  /*17040*/  @P1 IMAD.MOV.U32 R4, RZ, RZ, R24 ;  /* 0x000000ffff041224 */ /* 0x004fe200078e0018 */
[----:B------:R0:W-:Y:S04]  /*17050*/  STL [R1+0x1c8c], R11 ;  /* 0x001c8c0b01007387 */ /* 0x0001e80000100800 */
[----:B-1----:R-:W2:Y:S04]  /*17060*/  LDL R13, [R1+0xa38] ;  /* 0x000a3800010d7983 */ /* 0x002ea80000100800 */
[----:B------:R-:W3:Y:S04]  /*17070*/  LDL R12, [R1+0xa3c] ;  /* 0x000a3c00010c7983 */ /* 0x000ee80000100800 */
[----:B------:R1:W3:Y:S04]  /*17080*/  @P1 LDG.E.U8 R8, desc[UR32][R4.64] ;  /* 0x0000002004081981 */ /* 0x0002e8000c1e1100 */
[----:B0-----:R-:W3:Y:S04]  /*17090*/  LDL R11, [R1+0xa30] ;  /* 0x000a3000010b7983 */ /* 0x001ee80000100800 */
[----:B------:R-:W3:Y:S01]  /*170a0*/  LDL R0, [R1+0xa34] ;  /* 0x000a340001007983 */ /* 0x000ee20000100800 */
[----:B------:R-:W-:Y:S01]  /*170b0*/  PRMT R7, RZ, 0x7610, R7 ;  /* 0x00007610ff077816 */ /* 0x000fe20000000007 */
[----:B-1----:R-:W-:-:S02]  /*170c0*/  @P1 IMAD.MOV.U32 R4, RZ, RZ, R14 ;  /* 0x000000ffff041224 */ /* 0x002fc400078e000e */
[----:B------:R-:W-:Y:S01]  /*170d0*/  @P1 IMAD.MOV.U32 R5, RZ, RZ, R15 ;  /* 0x000000ffff051224 */ /* 0x000fe200078e000f */
[----:B------:R-:W-:Y:S01]  /*170e0*/  PRMT R6, RZ, 0x7610, R6 ;  /* 0x00007610ff067816 */ /* 0x000fe20000000006 */
[----:B----4-:R-:W-:Y:S04]  /*170f0*/  STL [R1+0x1c90], R10 ;  /* 0x001c900a01007387 */ /* 0x010fe80000100800 */
[----:B------:R2:W4:Y:S04]  /*17100*/  @P1 LDG.E.U8 R7, desc[UR32][R4.64] ;  /* 0x0000002004071981 */ /* 0x000528000c1e1100 */
[----:B------:R-:W-:Y:S01]  /*17110*/  STL [R1+0x1c94], R9 ;  /* 0x001c940901007387 */ /* 0x000fe20000100800 */
[----:B------:R-:W0:Y:S02]  /*17120*/  S2R R61, SR_TID.X ;  /* 0x00000000003d7919 */ /* 0x000e240000002100 */
[----:B0-----:R-:W-:-:S04]  /*17130*/  LOP3.LUT R60, R61, 0x1f, RZ, 0xc0, !PT ;  /* 0x0000001f3d3c7812 */ /* 0x001fc800078ec0ff */
[----:B------:R-:W-:Y:S01]  /*17140*/  ISETP.GE.AND P0, PT, R60, R2, PT ;  /* 0x000000023c00720c */ /* 0x000fe20003f06270 */
[----:B--2---:R-:W-:Y:S02]  /*17150*/  @P1 IMAD.MOV.U32 R5, RZ, RZ, R13 ;  /* 0x000000ffff051224 */ /* 0x004fe400078e000d */
[----:B---3--:R-:W-:Y:S01]  /*17160*/  @P1 IMAD.MOV.U32 R4, RZ, RZ, R12 ;  /* 0x000000ffff041224 */ /* 0x008fe200078e000c */
[----:B------:R0:W-:Y:S04]  /*17170*/  STL [R1+0x1c98], R8 ;  /* 0x001c980801007387 */ /* 0x0001e80000100800 */
[----:B------:R-:W2:Y:S04]  /*17180*/  LDL.LU R52, [R1+0x934] ;  /* 0x0009340001347983 */ /* 0x000ea80000300800 */
[----:B------:R1:W3:Y:S04]  /*17190*/  @P1 LDG.E.U8 R6, desc[UR32][R4.64] ;  /* 0x0000002004061981 */ /* 0x0002e8000c1e1100 */
[----:B0-----:R-:W4:Y:S04]  /*171a0*/  LDL.LU R8, [R1+0x92c] ;  /* 0x00092c0001087983 */ /* 0x001f280000300800 */
[----:B------:R-:W3:Y:S01]  /*171b0*/  LDL.LU R9, [R1+0x928] ;  /* 0x0009280001097983 */ /* 0x000ee20000300800 */
[----:B-1----:R-:W-:-:S03]  /*171c0*/  @P1 IMAD.MOV.U32 R5, RZ, RZ, R11 ;  /* 0x000000ffff051224 */ /* 0x002fc600078e000b */
[----:B------:R-:W3:Y:S04]  /*171d0*/  LDL.LU R10, [R1+0x8f4] ;  /* 0x0008f400010a7983 */ /* 0x000ee80000300800 */
[----:B------:R-:W3:Y:S04]  /*171e0*/  LDL.LU R11, [R1+0x8f0] ;  /* 0x0008f000010b7983 */ /* 0x000ee80000300800 */
[----:B------:R-:W3:Y:S04]  /*171f0*/  LDL.LU R12, [R1+0x8ec] ;  /* 0x0008ec00010c7983 */ /* 0x000ee80000300800 */
[----:B------:R-:W3:Y:S04]  /*17200*/  LDL.LU R13, [R1+0x8e8] ;  /* 0x0008e800010d7983 */ /* 0x000ee80000300800 */
[----:B------:R-:W3:Y:S04]  /*17210*/  LDL.LU R14, [R1+0x8b4] ;  /* 0x0008b400010e7983 */ /* 0x000ee80000300800 */
[----:B------:R-:W3:Y:S04]  /*17220*/  LDL.LU R15, [R1+0x8b0] ;  /* 0x0008b000010f7983 */ /* 0x000ee80000300800 */
[----:B------:R-:W3:Y:S04]  /*17230*/  LDL.LU R24, [R1+0x8ac] ;  /* 0x0008ac0001187983 */ /* 0x000ee80000300800 */
[----:B------:R-:W3:Y:S01]  /*17240*/  LDL.LU R48, [R1+0x8a8] ;  /* 0x0008a80001307983 */ /* 0x000ee20000300800 */
[----:B------:R-:W-:-:S03]  /*17250*/  @P1 IMAD.MOV.U32 R4, RZ, RZ, R0 ;  /* 0x000000ffff041224 */ /* 0x000fc600078e0000 */
        /* <DEDUP_REMOVED lines=44> */
[----:B------:R-:W4:Y:S01]  /*17520*/  LDL.LU R2, [R1+0x930] ;  /* 0x0009300001027983 */ /* 0x000f220000300800 */
[----:B------:R-:W-:-:S06]  /*17530*/  PRMT R3, RZ, 0x7610, R3 ;  /* 0x00007610ff037816 */ /* 0x000fcc0000000003 */
[----:B------:R-:W3:Y:S01]  /*17540*/  @P1 LDG.E.U8 R3, desc[UR32][R4.64] ;  /* 0x0000002004031981 */ /* 0x000ee2000c1e1100 */
[----:B------:R-:W-:Y:S06]  /*17550*/  BAR.SYNC.DEFER_BLOCKING 0x0 ;  /* 0x0000000000007b1d */ /* 0x000fec0000010000 */
[----:B--2---:R0:W-:Y:S04]  /*17560*/  STS.U8 [R60+UR4], R52 ;  /* 0x000000343c007988 */ /* 0x0041e80008000004 */
[----:B0-----:R-:W2:Y:S04]  /*17570*/  LDL.LU R52, [R1+0x1cb0] ;  /* 0x001cb00001347983 */ /* 0x001ea80000300800 */
[----:B----4-:R-:W-:Y:S04]  /*17580*/  STS.U8 [R60+UR4+0x20], R2 ;  /* 0x000020023c007988 */ /* 0x010fe80008000004 */
[----:B------:R-:W-:Y:S04]  /*17590*/  STS.U8 [R60+UR4+0x40], R8 ;  /* 0x000040083c007988 */ /* 0x000fe80008000004 */
[----:B---3--:R0:W-:Y:S04]  /*175a0*/  STS.U8 [R60+UR4+0x60], R9 ;  /* 0x000060093c007988 */ /* 0x0081e80008000004 */
[----:B------:R1:W-:Y:S04]  /*175b0*/  STS.U8 [R60+UR4+0x220], R10 ;  /* 0x0002200a3c007988 */ /* 0x0003e80008000004 */
[----:B------:R-:W-:Y:S04]  /*175c0*/  STS.U8 [R60+UR4+0x200], R11 ;  /* 0x0002000b3c007988 */ /* 0x000fe80008000004 */
[----:B------:R-:W-:Y:S04]  /*175d0*/  STS.U8 [R60+UR4+0x260], R12 ;  /* 0x0002600c3c007988 */ /* 0x000fe80008000004 */
[----:B------:R-:W-:Y:S04]  /*175e0*/  STS.U8 [R60+UR4+0x240], R13 ;  /* 0x0002400d3c007988 */ /* 0x000fe80008000004 */
[----:B------:R-:W-:Y:S04]  /*175f0*/  STS.U8 [R60+UR4+0x440], R14 ;  /* 0x0004400e3c007988 */ /* 0x000fe80008000004 */
[----:B------:R-:W-:Y:S04]  /*17600*/  STS.U8 [R60+UR4+0x460], R15 ;  /* 0x0004600f3c007988 */ /* 0x000fe80008000004 */
[----:B------:R-:W-:Y:S04]  /*17610*/  STS.U8 [R60+UR4+0x400], R24 ;  /* 0x000400183c007988 */ /* 0x000fe80008000004 */
[----:B0-----:R-:W3:Y:S04]  /*17620*/  LDL.LU R9, [R1+0x924] ;  /* 0x0009240001097983 */ /* 0x001ee80000300800 */
[----:B------:R0:W-:Y:S04]  /*17630*/  STS.U8 [R60+UR4+0x420], R48 ;  /* 0x000420303c007988 */ /* 0x0001e80008000004 */
[----:B-1----:R-:W4:Y:S04]  /*17640*/  LDL.LU R10, [R1+0x920] ;  /* 0x00092000010a7983 */ /* 0x002f280000300800 */
[----:B0-----:R-:W4:Y:S04]  /*17650*/  LDL.LU R48, [R1+0x91c] ;  /* 0x00091c0001307983 */ /* 0x001f280000300800 */
[----:B------:R-:W-:Y:S04]  /*17660*/  STS.U8 [R60+UR4+0x660], R53 ;  /* 0x000660353c007988 */ /* 0x000fe80008000004 */
[----:B------:R-:W-:Y:S04]  /*17670*/  STS.U8 [R60+UR4+0x640], R54 ;  /* 0x000640363c007988 */ /* 0x000fe80008000004 */
[----:B------:R-:W-:Y:S04]  /*17680*/  STS.U8 [R60+UR4+0x620], R55 ;  /* 0x000620373c007988 */ /* 0x000fe80008000004 */
[----:B------:R-:W-:Y:S04]  /*17690*/  STS.U8 [R60+UR4+0x600], R56 ;  /* 0x000600383c007988 */ /* 0x000fe80008000004 */
[----:B------:R0:W-:Y:S04]  /*176a0*/  STS.U8 [R60+UR4+0x800], R57 ;  /* 0x000800393c007988 */ /* 0x0001e80008000004 */
[----:B------:R1:W-:Y:S04]  /*176b0*/  STS.U8 [R60+UR4+0x820], R58 ;  /* 0x0008203a3c007988 */ /* 0x0003e80008000004 */
[----:B0-----:R-:W4:Y:S04]  /*176c0*/  LDL.LU R57, [R1+0x918] ;  /* 0x0009180001397983 */ /* 0x001f280000300800 */
[----:B-1----:R-:W4:Y:S04]  /*176d0*/  LDL.LU R58, [R1+0x8e4] ;  /* 0x0008e400013a7983 */ /* 0x002f280000300800 */
        /* <DEDUP_REMOVED lines=9> */
[----:B------:R0:W-:Y:S04]  /*17770*/  STS.U8 [R60+UR4+0x840], R59 ;  /* 0x0008403b3c007988 */ /* 0x0001e80008000004 */
[----:B------:R-:W4:Y:S04]  /*17780*/  LDL.LU R56, [R1+0x85c] ;  /* 0x00085c0001387983 */ /* 0x000f280000300800 */
[----:B------:R1:W-:Y:S04]  /*17790*/  STS.U8 [R60+UR4+0x860], R0 ;  /* 0x000860003c007988 */ /* 0x0003e80008000004 */
[----:B0-----:R-:W4:Y:S01]  /*177a0*/  LDL.LU R59, [R1+0x858] ;  /* 0x00085800013b7983 */ /* 0x001f220000300800 */
[----:B------:R-:W-:-:S03]  /*177b0*/  LOP3.LUT R61, R61, 0x1f, RZ, 0xc0, !PT ;  /* 0x0000001f3d3d7812 */ /* 0x000fc600078ec0ff */
[----:B--2---:R-:W-:Y:S04]  /*177c0*/  STS.U8 [R60+UR4+0xa20], R52 ;  /* 0x000a20343c007988 */ /* 0x004fe80008000004 */
[----:B-1----:R-:W2:Y:S04]  /*177d0*/  LDL.LU R0, [R1+0x10] ;  /* 0x0000100001007983 */ /* 0x002ea80000300800 */
[----:B------:R-:W-:Y:S04]  /*177e0*/  STS.U8 [R60+UR4+0xa00], R51 ;  /* 0x000a00333c007988 */ /* 0x000fe80008000004 */
[----:B------:R-:W-:Y:S04]  /*177f0*/  STS.U8 [R60+UR4+0xa60], R50 ;  /* 0x000a60323c007988 */ /* 0x000fe80008000004 */
[----:B------:R-:W-:Y:S01]  /*17800*/  STS.U8 [R60+UR4+0xa40], R49 ;  /* 0x000a40313c007988 */ /* 0x000fe20008000004 */
[----:B------:R-:W-:-:S03]  /*17810*/  LOP3.LUT R61, R61, 0x8, RZ, 0x3c, !PT ;  /* 0x000000083d3d7812 */ /* 0x000fc600078e3cff */
[----:B------:R-:W-:Y:S04]  /*17820*/  STS.U8 [R60+UR4+0xc40], R43 ;  /* 0x000c402b3c007988 */ /* 0x000fe80008000004 */
[----:B------:R-:W-:Y:S04]  /*17830*/  STS.U8 [R60+UR4+0xc60], R42 ;  /* 0x000c602a3c007988 */ /* 0x000fe80008000004 */
[----:B------:R-:W-:Y:S04]  /*17840*/  STS.U8 [R60+UR4+0xc00], R41 ;  /* 0x000c00293c007988 */ /* 0x000fe80008000004 */
[----:B------:R-:W-:Y:S04]  /*17850*/  STS.U8 [R60+UR4+0xc20], R40 ;  /* 0x000c20283c007988 */ /* 0x000fe80008000004 */
[----:B------:R-:W-:Y:S04]  /*17860*/  STS.U8 [R60+UR4+0xe60], R39 ;  /* 0x000e60273c007988 */ /* 0x000fe80008000004 */
[----:B------:R-:W-:Y:S04]  /*17870*/  STS.U8 [R60+UR4+0xe40], R38 ;  /* 0x000e40263c007988 */ /* 0x000fe80008000004 */
[----:B------:R-:W-:Y:S04]  /*17880*/  STS.U8 [R60+UR4+0xe20], R37 ;  /* 0x000e20253c007988 */ /* 0x000fe80008000004 */
[----:B------:R-:W-:Y:S04]  /*17890*/  STS.U8 [R60+UR4+0xe00], R36 ;  /* 0x000e00243c007988 */ /* 0x000fe80008000004 */
[----:B---3--:R-:W-:Y:S04]  /*178a0*/  STS.U8 [R61+UR4+0x80], R9 ;  /* 0x000080093d007988 */ /* 0x008fe80008000004 */
[----:B----4-:R-:W-:Y:S04]  /*178b0*/  STS.U8 [R61+UR4+0xa0], R10 ;  /* 0x0000a00a3d007988 */ /* 0x010fe80008000004 */
[----:B------:R0:W-:Y:S04]  /*178c0*/  STS.U8 [R61+UR4+0xc0], R48 ;  /* 0x0000c0303d007988 */ /* 0x0001e80008000004 */
[----:B0-----:R-:W3:Y:S04]  /*178d0*/  LDL.LU R48, [R1+0xc] ;  /* 0x00000c0001307983 */ /* 0x001ee80000300800 */
[----:B------:R0:W-:Y:S04]  /*178e0*/  STS.U8 [R61+UR4+0xe0], R57 ;  /* 0x0000e0393d007988 */ /* 0x0001e80008000004 */
[----:B------:R1:W-:Y:S04]  /*178f0*/  STS.U8 [R61+UR4+0x2a0], R58 ;  /* 0x0002a03a3d007988 */ /* 0x0003e80008000004 */
        /* <DEDUP_REMOVED lines=9> */
[----:B0-----:R-:W4:Y:S04]  /*17990*/  LDL.LU R57, [R1+0x8] ;  /* 0x0000080001397983 */ /* 0x001f280000300800 */
[----:B------:R-:W-:Y:S04]  /*179a0*/  STS.U8 [R61+UR4+0x6a0], R56 ;  /* 0x0006a0383d007988 */ /* 0x000fe80008000004 */
[----:B-1----:R-:W4:Y:S04]  /*179b0*/  LDL.LU R58, [R1+0x4] ;  /* 0x00000400013a7983 */ /* 0x002f280000300800 */
[----:B------:R0:W-:Y:S04]  /*179c0*/  STS.U8 [R61+UR4+0x680], R59 ;  /* 0x0006803b3d007988 */ /* 0x0001e80008000004 */
[----:B--2---:R1:W-:Y:S04]  /*179d0*/  STS.U8 [R61+UR4+0x880], R0 ;  /* 0x000880003d007988 */ /* 0x0043e80008000004 */
[----:B0-----:R-:W2:Y:S04]  /*179e0*/  LDL.LU R59, [R1+0x914] ;  /* 0x00091400013b7983 */ /* 0x001ea80000300800 */
[----:B-1----:R-:W2:Y:S04]  /*179f0*/  LDL.LU R0, [R1+0x910] ;  /* 0x0009100001007983 */ /* 0x002ea80000300800 */
        /* <DEDUP_REMOVED lines=14> */
[----:B---3--:R0:W-:Y:S04]  /*17ae0*/  STS.U8 [R61+UR4+0x8a0], R48 ;  /* 0x0008a0303d007988 */ /* 0x0081e80008000004 */
[----:B0-----:R-:W3:Y:S04]  /*17af0*/  LDL.LU R48, [R1+0x1cac] ;  /* 0x001cac0001307983 */ /* 0x001ee80000300800 */
[----:B----4-:R0:W-:Y:S04]  /*17b00*/  STS.U8 [R61+UR4+0x8c0], R57 ;  /* 0x0008c0393d007988 */ /* 0x0101e80008000004 */
[----:B------:R1:W-:Y:S04]  /*17b10*/  STS.U8 [R61+UR4+0x8e0], R58 ;  /* 0x0008e03a3d007988 */ /* 0x0003e80008000004 */
[----:B0-----:R-:W4:Y:S04]  /*17b20*/  LDL.LU R57, [R1+0x1ca8] ;  /* 0x001ca80001397983 */ /* 0x001f280000300800 */
[----:B-1----:R-:W4:Y:S04]  /*17b30*/  LDL.LU R58, [R1+0x1ca4] ;  /* 0x001ca400013a7983 */ /* 0x002f280000300800 */
[----:B---3--:R-:W-:Y:S04]  /*17b40*/  STS.U8 [R61+UR4+0xaa0], R48 ;  /* 0x000aa0303d007988 */ /* 0x008fe80008000004 */
        /* <DEDUP_REMOVED lines=10> */
[----:B------:R0:W-:Y:S02]  /*17bf0*/  STS.U8 [R61+UR4+0xe80], R26 ;  /* 0x000e801a3d007988 */ /* 0x0001e40008000004 */
[----:B0-----:R-:W0:Y:S02]  /*17c00*/  S2R R61, SR_TID.X ;  /* 0x00000000003d7919 */ /* 0x001e240000002100 */
[----:B0-----:R-:W-:-:S04]  /*17c10*/  LOP3.LUT R61, R61, 0x1f, RZ, 0xc0, !PT ;  /* 0x0000001f3d3d7812 */ /* 0x001fc800078ec0ff */
[----:B------:R-:W-:-:S05]  /*17c20*/  LOP3.LUT R61, R61, 0x10, RZ, 0x3c, !PT ;  /* 0x000000103d3d7812 */ /* 0x000fca00078e3cff */
[----:B--2---:R0:W-:Y:S04]  /*17c30*/  STS.U8 [R61+UR4+0x100], R59 ;  /* 0x0001003b3d007988 */ /* 0x0041e80008000004 */
[----:B------:R1:W-:Y:S04]  /*17c40*/  STS.U8 [R61+UR4+0x120], R0 ;  /* 0x000120003d007988 */ /* 0x0003e80008000004 */
[----:B0-----:R-:W2:Y:S04]  /*17c50*/  LDL.LU R59, [R1+0x1ca0] ;  /* 0x001ca000013b7983 */ /* 0x001ea80000300800 */
[----:B-1----:R-:W3:Y:S04]  /*17c60*/  LDL.LU R0, [R1+0x1c9c] ;  /* 0x001c9c0001007983 */ /* 0x002ee80000300800 */
[----:B------:R0:W-:Y:S04]  /*17c70*/  STS.U8 [R61+UR4+0x160], R8 ;  /* 0x000160083d007988 */ /* 0x0001e80008000004 */
[----:B------:R1:W-:Y:S04]  /*17c80*/  STS.U8 [R61+UR4+0x320], R9 ;  /* 0x000320093d007988 */ /* 0x0003e80008000004 */
[----:B------:R4:W-:Y:S04]  /*17c90*/  STS.U8 [R61+UR4+0x300], R10 ;  /* 0x0003000a3d007988 */ /* 0x0009e80008000004 */
[----:B0-----:R-:W2:Y:S04]  /*17ca0*/  LDL.LU R8, [R1+0x904] ;  /* 0x0009040001087983 */ /* 0x001ea80000300800 */
[----:B-1----:R-:W2:Y:S04]  /*17cb0*/  LDL.LU R9, [R1+0x900] ;  /* 0x0009000001097983 */ /* 0x002ea80000300800 */
[----:B------:R0:W-:Y:S04]  /*17cc0*/  STS.U8 [R61+UR4+0x360], R11 ;  /* 0x0003600b3d007988 */ /* 0x0001e80008000004 */
[----:B----4-:R-:W4:Y:S04]  /*17cd0*/  LDL.LU R10, [R1+0x8fc] ;  /* 0x0008fc00010a7983 */ /* 0x010f280000300800 */
[----:B------:R1:W-:Y:S04]  /*17ce0*/  STS.U8 [R61+UR4+0x340], R12 ;  /* 0x0003400c3d007988 */ /* 0x0003e80008000004 */
[----:B0-----:R-:W4:Y:S04]  /*17cf0*/  LDL.LU R11, [R1+0x8f8] ;  /* 0x0008f800010b7983 */ /* 0x001f280000300800 */
[----:B------:R0:W-:Y:S04]  /*17d00*/  STS.U8 [R61+UR4+0x540], R13 ;  /* 0x0005400d3d007988 */ /* 0x0001e80008000004 */
[----:B-1----:R-:W4:Y:S04]  /*17d10*/  LDL.LU R12, [R1+0x8c4] ;  /* 0x0008c400010c7983 */ /* 0x002f280000300800 */
        /* <DEDUP_REMOVED lines=14> */
[----:B-1----:R-:W4:Y:S04]  /*17e00*/  LDL.LU R56, [R1+0x40] ;  /* 0x0000400001387983 */ /* 0x002f280000300800 */
[----:B---3--:R0:W-:Y:S04]  /*17e10*/  STS.U8 [R61+UR4+0x900], R0 ;  /* 0x000900003d007988 */ /* 0x0081e80008000004 */
[----:B0-----:R-:W3:Y:S01]  /*17e20*/  LDL.LU R0, [R1+0x2c] ;  /* 0x00002c0001007983 */ /* 0x001ee20000300800 */
[----:B------:R-:W-:-:S03]  /*17e30*/  LOP3.LUT R60, R60, 0x18, RZ, 0x3c, !PT ;  /* 0x000000183c3c7812 */ /* 0x000fc600078e3cff */
[----:B------:R0:W-:Y:S04]  /*17e40*/  STS.U8 [R61+UR4+0x140], R2 ;  /* 0x000140023d007988 */ /* 0x0001e80008000004 */
[----:B--2---:R-:W-:Y:S04]  /*17e50*/  STS.U8 [R61+UR4+0x920], R59 ;  /* 0x0009203b3d007988 */ /* 0x004fe80008000004 */
        /* <DEDUP_REMOVED lines=14> */
[----:B0-----:R-:W2:Y:S04]  /*17f40*/  LDL.LU R2, [R1+0x28] ;  /* 0x0000280001027983 */ /* 0x001ea80000300800 */
[----:B------:R0:W-:Y:S04]  /*17f50*/  STS.U8 [R60+UR4+0x180], R8 ;  /* 0x000180083c007988 */ /* 0x0001e80008000004 */
[----:B------:R1:W-:Y:S04]  /*17f60*/  STS.U8 [R60+UR4+0x1a0], R9 ;  /* 0x0001a0093c007988 */ /* 0x0003e80008000004 */
[----:B----4-:R4:W-:Y:S04]  /*17f70*/  STS.U8 [R60+UR4+0x1c0], R10 ;  /* 0x0001c00a3c007988 */ /* 0x0109e80008000004 */
[----:B0-----:R-:W2:Y:S04]  /*17f80*/  LDL.LU R8, [R1+0x1c98] ;  /* 0x001c980001087983 */ /* 0x001ea80000300800 */
[----:B-1----:R-:W2:Y:S04]  /*17f90*/  LDL.LU R9, [R1+0x1c94] ;  /* 0x001c940001097983 */ /* 0x002ea80000300800 */
[----:B----4-:R-:W4:Y:S04]  /*17fa0*/  LDL.LU R10, [R1+0x1c90] ;  /* 0x001c9000010a7983 */ /* 0x010f280000300800 */
[----:B------:R0:W-:Y:S04]  /*17fb0*/  STS.U8 [R60+UR4+0x1e0], R11 ;  /* 0x0001e00b3c007988 */ /* 0x0001e80008000004 */
[----:B------:R1:W-:Y:S04]  /*17fc0*/  STS.U8 [R60+UR4+0x3a0], R12 ;  /* 0x0003a00c3c007988 */ /* 0x0003e80008000004 */
[----:B------:R1:W-:Y:S04]  /*17fd0*/  STS.U8 [R60+UR4+0x380], R13 ;  /* 0x0003800d3c007988 */ /* 0x0003e80008000004 */
[----:B0-----:R-:W4:Y:S04]  /*17fe0*/  LDL.LU R11, [R1+0x1c8c] ;  /* 0x001c8c00010b7983 */ /* 0x001f280000300800 */
[----:B-1----:R-:W4:Y:S04]  /*17ff0*/  LDL.LU R12, [R1+0x1c88] ;  /* 0x001c8800010c7983 */ /* 0x002f280000300800 */
[----:B------:R-:W4:Y:S04]  /*18000*/  LDL.LU R13, [R1+0x1c84] ;  /* 0x001c8400010d7983 */ /* 0x000f280000300800 */
        /* <DEDUP_REMOVED lines=13> */
[----:B0-----:R-:W4:Y:S04]  /*180e0*/  LDL.LU R56, [R1+0x1c68] ;  /* 0x001c680001387983 */ /* 0x001f280000300800 */
[----:B---3--:R0:W-:Y:S04]  /*180f0*/  STS.U8 [R60+UR4+0x7c0], R0 ;  /* 0x0007c0003c007988 */ /* 0x0081e80008000004 */
[----:B0-----:R-:W3:Y:S04]  /*18100*/  LDL.LU R0, [R1+0x1c64] ;  /* 0x001c640001007983 */ /* 0x001ee80000300800 */
[----:B--2---:R-:W-:Y:S04]  /*18110*/  STS.U8 [R60+UR4+0x7a0], R2 ;  /* 0x0007a0023c007988 */ /* 0x004fe80008000004 */
[----:B---3--:R0:W-:Y:S04]  /*18120*/  STS.U8 [R60+UR4+0x780], R0 ;  /* 0x000780003c007988 */ /* 0x0081e80008000004 */
[----:B----4-:R-:W-:Y:S04]  /*18130*/  STS.U8 [R60+UR4+0x980], R56 ;  /* 0x000980383c007988 */ /* 0x010fe80008000004 */
        /* <DEDUP_REMOVED lines=16> */
[----:B------:R-:W3:Y:S04]  /*18240*/  LDL R2, [R1+0x1208] ;  /* 0x0012080001027983 */ /* 0x000ee80000100800 */
[----:B0-----:R-:W3:Y:S01]  /*18250*/  LDL R3, [R1+0x1204] ;  /* 0x0012040001037983 */ /* 0x001ee20000100800 */
[----:B------:R-:W-:Y:S01]  /*18260*/  PRMT R5, RZ, 0x7610, R5 ;  /* 0x00007610ff057816 */ /* 0x000fe20000000005 */
[----:B------:R-:W-:Y:S06]  /*18270*/  BAR.SYNC.DEFER_BLOCKING 0x0 ;  /* 0x0000000000007b1d */ /* 0x000fec0000010000 */
[----:B------:R-:W4:Y:S04]  /*18280*/  LDL.LU R60, [R1+0x11e0] ;  /* 0x0011e000013c7983 */ /* 0x000f280000300800 */
[----:B---3--:R-:W3:Y:S04]  /*18290*/  @!P0 LDG.E.U8 R5, desc[UR32][R2.64] ;  /* 0x0000002002058981 */ /* 0x008ee8000c1e1100 */
[----:B---3--:R0:W-:Y:S04]  /*182a0*/  STL [R1+0x930], R5 ;  /* 0x0009300501007387 */ /* 0x0081e80000100800 */
[----:B0-----:R-:W3:Y:S04]  /*182b0*/  LDL.LU R5, [R1+0x1c5c] ;  /* 0x001c5c0001057983 */ /* 0x001ee80000300800 */
[----:B------:R-:W2:Y:S04]  /*182c0*/  LDL R2, [R1+0xa2c] ;  /* 0x000a2c0001027983 */ /* 0x000ea80000100800 */
[----:B------:R-:W2:Y:S01]  /*182d0*/  LDL R3, [R1+0xe28] ;  /* 0x000e280001037983 */ /* 0x000ea20000100800 */
[----:B------:R-:W-:-:S02]  /*182e0*/  PRMT R4, RZ, 0x7610, R4 ;  /* 0x00007610ff047816 */ /* 0x000fc40000000004 */
[----:B--2---:R-:W-:-:S04]  /*182f0*/  @!P0 LOP3.LUT R3, R3, R2, RZ, 0x3c, !PT ;  /* 0x0000000203038212 */ /* 0x004fc800078e3cff */
[----:B------:R-:W-:-:S04]  /*18300*/  @!P0 LOP3.LUT R2, R3, R2, RZ, 0x3c, !PT ;  /* 0x0000000203028212 */ /* 0x000fc800078e3cff */
[----:B------:R-:W-:-:S05]  /*18310*/  @!P0 LOP3.LUT R3, R3, R2, RZ, 0x3c, !PT ;  /* 0x0000000203038212 */ /* 0x000fca00078e3cff */
[----:B------:R-:W2:Y:S04]  /*18320*/  @!P0 LDG.E.U8 R4, desc[UR32][R2.64] ;  /* 0x0000002002048981 */ /* 0x000ea8000c1e1100 */
[----:B--2---:R0:W-:Y:S04]  /*18330*/  STL [R1+0x92c], R4 ;  /* 0x00092c0401007387 */ /* 0x0041e80000100800 */
[----:B0-----:R-:W2:Y:S04]  /*18340*/  LDL.LU R4, [R1+0x1c58] ;  /* 0x001c580001047983 */ /* 0x001ea80000300800 */
[----:B------:R-:W4:Y:S04]  /*18350*/  LDL R2, [R1+0xe24] ;  /* 0x000e240001027983 */ /* 0x000f280000100800 */
[----:B------:R-:W4:Y:S01]  /*18360*/  LDL R3, [R1+0x11a4] ;  /* 0x0011a40001037983 */ /* 0x000f220000100800 */
[----:B------:R-:W-:-:S02]  /*18370*/  PRMT R0, RZ, 0x7610, R0 ;  /* 0x00007610ff007816 */ /* 0x000fc40000000000 */
[----:B----4-:R-:W-:-:S04]  /*18380*/  @!P0 LOP3.LUT R3, R3, R2, RZ, 0x3c, !PT ;  /* 0x0000000203038212 */ /* 0x010fc800078e3cff */
[----:B------:R-:W-:-:S04]  /*18390*/  @!P0 LOP3.LUT R2, R3, R2, RZ, 0x3c, !PT ;  /* 0x0000000203028212 */ /* 0x000fc800078e3cff */
[----:B------:R-:W-:-:S05]  /*183a0*/  @!P0 LOP3.LUT R3, R3, R2, RZ, 0x3c, !PT ;  /* 0x0000000203038212 */ /* 0x000fca00078e3cff */
[----:B------:R-:W4:Y:S04]  /*183b0*/  @!P0 LDG.E.U8 R0, desc[UR32][R2.64] ;  /* 0x0000002002008981 */ /* 0x000f28000c1e1100 */
[----:B----4-:R0:W-:Y:S04]  /*183c0*/  STL [R1+0x928], R0 ;  /* 0x0009280001007387 */ /* 0x0101e80000100800 */
[----:B0-----:R-:W4:Y:S04]  /*183d0*/  LDL.LU R0, [R1+0x1c54] ;  /* 0x001c540001007983 */ /* 0x001f280000300800 */
[----:B------:R-:W3:Y:S04]  /*183e0*/  LDL R2, [R1+0xe20] ;  /* 0x000e200001027983 */ /* 0x000ee80000100800 */
[----:B------:R-:W3:Y:S01]  /*183f0*/  LDL R3, [R1+0x11a0] ;  /* 0x0011a00001037983 */ /* 0x000ee20000100800 */
[----:B--2---:R-:W-:-:S02]  /*18400*/  PRMT R4, RZ, 0x7610, R4 ;  /* 0x00007610ff047816 */ /* 0x004fc40000000004 */
[----:B---3--:R-:W-:-:S04]  /*18410*/  @!P0 LOP3.LUT R3, R3, R2, RZ, 0x3c, !PT ;  /* 0x0000000203038212 */ /* 0x008fc800078e3cff */
[----:B------:R-:W-:-:S04]  /*18420*/  @!P0 LOP3.LUT R2, R3, R2, RZ, 0x3c, !PT ;  /* 0x0000000203028212 */ /* 0x000fc800078e3cff */
[----:B------:R-:W-:-:S05]  /*18430*/  @!P0 LOP3.LUT R3, R3, R2, RZ, 0x3c, !PT ;  /* 0x0000000203038212 */ /* 0x000fca00078e3cff */
[----:B------:R-:W2:Y:S04]  /*18440*/  @!P0 LDG.E.U8 R4, desc[UR32][R2.64] ;  /* 0x0000002002048981 */ /* 0x000ea8000c1e1100 */
[----:B--2---:R0:W-:Y:S04]  /*18450*/  STL [R1+0x924], R4 ;  /* 0x0009240401007387 */ /* 0x0041e80000100800 */
[----:B0-----:R-:W2:Y:S04]  /*18460*/  LDL.LU R4, [R1+0x1c50] ;  /* 0x001c500001047983 */ /* 0x001ea80000300800 */
[----:B------:R-:W3:Y:S04]  /*18470*/  LDL R2, [R1+0xe1c] ;  /* 0x000e1c0001027983 */ /* 0x000ee80000100800 */
[----:B------:R-:W3:Y:S01]  /*18480*/  LDL R3, [R1+0x119c] ;  /* 0x00119c0001037983 */ /* 0x000ee20000100800 */
[----:B----4-:R-:W-:-:S02]  /*18490*/  PRMT R0, RZ, 0x7610, R0 ;  /* 0x00007610ff007816 */ /* 0x010fc40000000000 */
[----:B---3--:R-:W-:-:S04]  /*184a0*/  @!P0 LOP3.LUT R3, R3, R2, RZ, 0x3c, !PT ;  /* 0x0000000203038212 */ /* 0x008fc800078e3cff */
[----:B------:R-:W-:-:S04]  /*184b0*/  @!P0 LOP3.LUT R2, R3, R2, RZ, 0x3c, !PT ;  /* 0x0000000203028212 */ /* 0x000fc800078e3cff */
[----:B------:R-:W-:-:S05]  /*184c0*/  @!P0 LOP3.LUT R3, R3, R2, RZ, 0x3c, !PT ;  /* 0x0000000203038212 */ /* 0x000fca00078e3cff */
[----:B------:R-:W3:Y:S04]  /*184d0*/  @!P0 LDG.E.U8 R0, desc[UR32][R2.64] ;  /* 0x0000002002008981 */ /* 0x000ee8000c1e1100 */
[----:B---3--:R0:W-:Y:S04]  /*184e0*/  STL [R1+0x920], R0 ;  /* 0x0009200001007387 */ /* 0x0081e80000100800 */
[----:B0-----:R-:W3:Y:S04]  /*184f0*/  LDL.LU R0, [R1+0x1c4c] ;  /* 0x001c4c0001007983 */ /* 0x001ee80000300800 */
[----:B------:R-:W4:Y:S04]  /*18500*/  LDL R2, [R1+0xe18] ;  /* 0x000e180001027983 */ /* 0x000f280000100800 */
[----:B------:R-:W4:Y:S01]  /*18510*/  LDL R3, [R1+0x1198] ;  /* 0x0011980001037983 */ /* 0x000f220000100800 */
[----:B--2---:R-:W-:-:S02]  /*18520*/  PRMT R4, RZ, 0x7610, R4 ;  /* 0x00007610ff047816 */ /* 0x004fc40000000004 */
[----:B----4-:R-:W-:-:S04]  /*18530*/  @!P0 LOP3.LUT R3, R3, R2, RZ, 0x3c, !PT ;  /* 0x0000000203038212 */ /* 0x010fc800078e3cff */
[----:B------:R-:W-:-:S04]  /*18540*/  @!P0 LOP3.LUT R2, R3, R2, RZ, 0x3c, !PT ;  /* 0x0000000203028212 */ /* 0x000fc800078e3cff */
[----:B------:R-:W-:-:S05]  /*18550*/  @!P0 LOP3.LUT R3, R3, R2, RZ, 0x3c, !PT ;  /* 0x0000000203038212 */ /* 0x000fca00078e3cff */
[----:B------:R-:W2:Y:S04]  /*18560*/  @!P0 LDG.E.U8 R4, desc[UR32][R2.64] ;  /* 0x0000002002048981 */ /* 0x000ea8000c1e1100 */
[----:B--2---:R0:W-:Y:S04]  /*18570*/  STL [R1+0x91c], R4 ;  /* 0x00091c0401007387 */ /* 0x0041e80000100800 */
[----:B0-----:R-:W2:Y:S04]  /*18580*/  LDL.LU R4, [R1+0x1c48] ;  /* 0x001c480001047983 */ /* 0x001ea80000300800 */
[----:B------:R-:W4:Y:S04]  /*18590*/  LDL R2, [R1+0xe14] ;  /* 0x000e140001027983 */ /* 0x000f280000100800 */
[----:B------:R-:W4:Y:S01]  /*185a0*/  LDL R3, [R1+0x1194] ;  /* 0x0011940001037983 */ /* 0x000f220000100800 */
[----:B---3--:R-:W-:-:S02]  /*185b0*/  PRMT R0, RZ, 0x7610, R0 ;  /* 0x00007610ff007816 */ /* 0x008fc40000000000 */
[----:B----4-:R-:W-:-:S04]  /*185c0*/  @!P0 LOP3.LUT R3, R3, R2, RZ, 0x3c, !PT ;  /* 0x0000000203038212 */ /* 0x010fc800078e3cff */
        /* <DEDUP_REMOVED lines=547> */
[----:B------:R-:W-:-:S02]  /*1a800*/  PRMT R61, RZ, 0x7610, R61 ;  /* 0x00007610ff3d7816 */ /* 0x000fc4000000003d */
[----:B----4-:R-:W-:-:S04]  /*1a810*/  @!P0 LOP3.LUT R3, R3, R2, RZ, 0x3c, !PT ;  /* 0x0000000203038212 */ /* 0x010fc800078e3cff */
[----:B------:R-:W-:-:S04]  /*1a820*/  @!P0 LOP3.LUT R2, R3, R2, RZ, 0x3c, !PT ;  /* 0x0000000203028212 */ /* 0x000fc800078e3cff */
[----:B------:R-:W-:-:S05]  /*1a830*/  @!P0 LOP3.LUT R3, R3, R2, RZ, 0x3c, !PT ;  /* 0x0000000203038212 */ /* 0x000fca00078e3cff */
[----:B------:R0:W4:Y:S04]  /*1a840*/  @!P0 LDG.E.U8 R61, desc[UR32][R2.64] ;  /* 0x00000020023d8981 */ /* 0x000128000c1e1100 */
[----:B------:R-:W0:Y:S04]  /*1a850*/  LDL R2, [R1+0xfa8] ;  /* 0x000fa80001027983 */ /* 0x000e280000100800 */
[----:B------:R-:W0:Y:S01]  /*1a860*/  LDL R3, [R1+0xfac] ;  /* 0x000fac0001037983 */ /* 0x000e220000100800 */
[----:B--2---:R-:W-:Y:S02]  /*1a870*/  PRMT R4, RZ, 0x7610, R4 ;  /* 0x00007610ff047816 */ /* 0x004fe40000000004 */
[----:B0-----:R-:W-:-:S04]  /*1a880*/  @!P0 LOP3.LUT R3, R3, R2, RZ, 0x3c, !PT ;  /* 0x0000000203038212 */ /* 0x001fc800078e3cff */
[----:B------:R-:W-:-:S04]  /*1a890*/  @!P0 LOP3.LUT R2, R3, R2, RZ, 0x3c, !PT ;  /* 0x0000000203028212 */ /* 0x000fc800078e3cff */
[----:B------:R-:W-:-:S05]  /*1a8a0*/  @!P0 LOP3.LUT R3, R3, R2, RZ, 0x3c, !PT ;  /* 0x0000000203038212 */ /* 0x000fca00078e3cff */
[----:B------:R-:W2:Y:S04]  /*1a8b0*/  @!P0 LDG.E.U8 R4, desc[UR32][R2.64] ;  /* 0x0000002002048981 */ /* 0x000ea8000c1e1100 */
[----:B----4-:R0:W-:Y:S04]  /*1a8c0*/  STL [R1+0x10], R61 ;  /* 0x0000103d01007387 */ /* 0x0101e80000100800 */
[----:B0-----:R-:W4:Y:S04]  /*1a8d0*/  LDL R61, [R1+0xf84] ;  /* 0x000f8400013d7983 */ /* 0x001f280000100800 */
        /* <DEDUP_REMOVED lines=20> */
[----:B------:R-:W2:Y:S04]  /*1aa20*/  LDL R2, [R1+0xf90] ;  /* 0x000f900001027983 */ /* 0x000ea80000100800 */
[----:B------:R-:W2:Y:S01]  /*1aa30*/  LDL R3, [R1+0xf94] ;  /* 0x000f940001037983 */ /* 0x000ea20000100800 */
[----:B---3--:R-:W-:-:S02]  /*1aa40*/  PRMT R0, RZ, 0x7610, R0 ;  /* 0x00007610ff007816 */ /* 0x008fc40000000000 */
[----:B--2---:R-:W-:-:S04]  /*1aa50*/  @!P0 LOP3.LUT R3, R3, R2, RZ, 0x3c, !PT ;  /* 0x0000000203038212 */ /* 0x004fc800078e3cff */
[----:B------:R-:W-:-:S04]  /*1aa60*/  @!P0 LOP3.LUT R2, R3, R2, RZ, 0x3c, !PT ;  /* 0x0000000203028212 */ /* 0x000fc800078e3cff */
[----:B------:R-:W-:-:S05]  /*1aa70*/  @!P0 LOP3.LUT R3, R3, R2, RZ, 0x3c, !PT ;  /* 0x0000000203038212 */ /* 0x000fca00078e3cff */
[----:B------:R-:W2:Y:S04]  /*1aa80*/  @!P0 LDG.E.U8 R0, desc[UR32][R2.64] ;  /* 0x0000002002008981 */ /* 0x000ea8000c1e1100 */
[----:B--2---:R0:W-:Y:S04]  /*1aa90*/  STL [R1], R0 ;  /* 0x0000000001007387 */ /* 0x0041e80000100800 */
[----:B0-----:R-:W2:Y:S04]  /*1aaa0*/  LDL.LU R0, [R1+0x1b44] ;  /* 0x001b440001007983 */ /* 0x001ea80000300800 */
[----:B------:R-:W3:Y:S04]  /*1aab0*/  LDL R2, [R1+0xf88] ;  /* 0x000f880001027983 */ /* 0x000ee80000100800 */
[----:B------:R-:W3:Y:S01]  /*1aac0*/  LDL R3, [R1+0xf8c] ;  /* 0x000f8c0001037983 */ /* 0x000ee20000100800 */
[----:B------:R-:W-:-:S02]  /*1aad0*/  PRMT R59, RZ, 0x7610, R59 ;  /* 0x00007610ff3b7816 */ /* 0x000fc4000000003b */
[----:B---3--:R-:W-:-:S04]  /*1aae0*/  @!P0 LOP3.LUT R3, R3, R2, RZ, 0x3c, !PT ;  /* 0x0000000203038212 */ /* 0x008fc800078e3cff */
[----:B------:R-:W-:-:S04]  /*1aaf0*/  @!P0 LOP3.LUT R2, R3, R2, RZ, 0x3c, !PT ;  /* 0x0000000203028212 */ /* 0x000fc800078e3cff */
[----:B------:R-:W-:-:S05]  /*1ab00*/  @!P0 LOP3.LUT R3, R3, R2, RZ, 0x3c, !PT ;  /* 0x0000000203038212 */ /* 0x000fca00078e3cff */
[----:B------:R0:W3:Y:S04]  /*1ab10*/  @!P0 LDG.E.U8 R59, desc[UR32][R2.64] ;  /* 0x00000020023b8981 */ /* 0x0000e8000c1e1100 */
[----:B------:R-:W4:Y:S01]  /*1ab20*/  LDL R3, [R1+0xf80] ;  /* 0x000f800001037983 */ /* 0x000f220000100800 */
[----:B------:R-:W-:Y:S01]  /*1ab30*/  PRMT R58, RZ, 0x7610, R58 ;  /* 0x00007610ff3a7816 */ /* 0x000fe2000000003a */
[----:B0-----:R-:W-:Y:S02]  /*1ab40*/  @!P0 IMAD.MOV.U32 R2, RZ, RZ, R61 ;  /* 0x000000ffff028224 */ /* 0x001fe400078e003d */
[----:B---3--:R0:W-:Y:S01]  /*1ab50*/  STL [R1+0x1ad4], R59 ;  /* 0x001ad43b01007387 */ /* 0x0081e20000100800 */
[----:B------:R-:W-:-:S03]  /*1ab60*/  PRMT R57, RZ, 0x7610, R57 ;  /* 0x00007610ff397816 */ /* 0x000fc60000000039 */
[----:B------:R-:W3:Y:S04]  /*1ab70*/  LDL R61, [R1+0xf60] ;  /* 0x000f6000013d7983 */ /* 0x000ee80000100800 */
[----:B----4-:R1:W4:Y:S04]  /*1ab80*/  @!P0 LDG.E.U8 R58, desc[UR32][R2.64] ;  /* 0x00000020023a8981 */ /* 0x010328000c1e1100 */
[----:B0-----:R-:W2:Y:S04]  /*1ab90*/  LDL R59, [R1+0xf64] ;  /* 0x000f6400013b7983 */ /* 0x001ea80000100800 */
[----:B------:R-:W1:Y:S04]  /*1aba0*/  LDL R2, [R1+0xf78] ;  /* 0x000f780001027983 */ /* 0x000e680000100800 */
[----:B------:R-:W1:Y:S02]  /*1abb0*/  LDL R3, [R1+0xf7c] ;  /* 0x000f7c0001037983 */ /* 0x000e640000100800 */
[----:B-1----:R-:W-:-:S04]  /*1abc0*/  @!P0 LOP3.LUT R3, R3, R2, RZ, 0x3c, !PT ;  /* 0x0000000203038212 */ /* 0x002fc800078e3cff */
[----:B------:R-:W-:-:S04]  /*1abd0*/  @!P0 LOP3.LUT R2, R3, R2, RZ, 0x3c, !PT ;  /* 0x0000000203028212 */ /* 0x000fc800078e3cff */
[----:B------:R-:W-:-:S05]  /*1abe0*/  @!P0 LOP3.LUT R3, R3, R2, RZ, 0x3c, !PT ;  /* 0x0000000203038212 */ /* 0x000fca00078e3cff */
[----:B------:R-:W3:Y:S04]  /*1abf0*/  @!P0 LDG.E.U8 R57, desc[UR32][R2.64] ;  /* 0x0000002002398981 */ /* 0x000ee8000c1e1100 */
[----:B----4-:R0:W-:Y:S04]  /*1ac00*/  STL [R1+0x1ad8], R58 ;  /* 0x001ad83a01007387 */ /* 0x0101e80000100800 */
[----:B------:R-:W4:Y:S04]  /*1ac10*/  LDL R2, [R1+0xf70] ;  /* 0x000f700001027983 */ /* 0x000f280000100800 */
[----:B------:R-:W4:Y:S04]  /*1ac20*/  LDL R3, [R1+0xf74] ;  /* 0x000f740001037983 */ /* 0x000f280000100800 */
[----:B0-----:R-:W2:Y:S04]  /*1ac30*/  LDL R58, [R1+0xf6c] ;  /* 0x000f6c00013a7983 */ /* 0x001ea80000100800 */
[----:B---3--:R0:W-:Y:S04]  /*1ac40*/  STL [R1+0x1adc], R57 ;  /* 0x001adc3901007387 */ /* 0x0081e80000100800 */
[----:B0-----:R-:W3:Y:S01]  /*1ac50*/  LDL R57, [R1+0xf68] ;  /* 0x000f680001397983 */ /* 0x001ee20000100800 */
[----:B----4-:R-:W-:-:S02]  /*1ac60*/  @!P0 LOP3.LUT R3, R3, R2, RZ, 0x3c, !PT ;  /* 0x0000000203038212 */ /* 0x010fc400078e3cff */
[----:B------:R-:W-:Y:S02]  /*1ac70*/  PRMT R56, RZ, 0x7610, R56 ;  /* 0x00007610ff387816 */ /* 0x000fe40000000038 */
[----:B------:R-:W-:-:S04]  /*1ac80*/  @!P0 LOP3.LUT R2, R3, R2, RZ, 0x3c, !PT ;  /* 0x0000000203028212 */ /* 0x000fc800078e3cff */
[----:B------:R-:W-:Y:S02]  /*1ac90*/  @!P0 LOP3.LUT R3, R3, R2, RZ, 0x3c, !PT ;  /* 0x0000000203038212 */ /* 0x000fe400078e3cff */
[----:B------:R-:W-:-:S03]  /*1aca0*/  PRMT R55, RZ, 0x7610, R55 ;  /* 0x00007610ff377816 */ /* 0x000fc60000000037 */
[----:B------:R2:W4:Y:S02]  /*1acb0*/  @!P0 LDG.E.U8 R56, desc[UR32][R2.64] ;  /* 0x0000002002388981 */ /* 0x000524000c1e1100 */
[----:B--2---:R-:W-:Y:S02]  /*1acc0*/  @!P0 IMAD.MOV.U32 R2, RZ, RZ, R58 ;  /* 0x000000ffff028224 */ /* 0x004fe400078e003a */
[----:B---3--:R-:W-:-:S05]  /*1acd0*/  @!P0 IMAD.MOV.U32 R3, RZ, RZ, R57 ;  /* 0x000000ffff038224 */ /* 0x008fca00078e0039 */
[----:B------:R0:W2:Y:S01]  /*1ace0*/  @!P0 LDG.E.U8 R55, desc[UR32][R2.64] ;  /* 0x0000002002378981 */ /* 0x0000a2000c1e1100 */
[----:B------:R-:W-:Y:S01]  /*1acf0*/  PRMT R54, RZ, 0x7610, R54 ;  /* 0x00007610ff367816 */ /* 0x000fe20000000036 */
[----:B0-----:R-:W-:Y:S02]  /*1ad00*/  @!P0 IMAD.MOV.U32 R2, RZ, RZ, R59 ;  /* 0x000000ffff028224 */ /* 0x001fe400078e003b */
[----:B------:R-:W-:Y:S01]  /*1ad10*/  @!P0 IMAD.MOV.U32 R3, RZ, RZ, R61 ;  /* 0x000000ffff038224 */ /* 0x000fe200078e003d */
[----:B----4-:R0:W-:Y:S04]  /*1ad20*/  STL [R1+0x1ae0], R56 ;  /* 0x001ae03801007387 */ /* 0x0101e80000100800 */
[----:B------:R-:W3:Y:S04]  /*1ad30*/  @!P0 LDG.E.U8 R54, desc[UR32][R2.64] ;  /* 0x0000002002368981 */ /* 0x000ee8000c1e1100 */
[----:B0-----:R-:W4:Y:S04]  /*1ad40*/  LDL R56, [R1+0xf5c] ;  /* 0x000f5c0001387983 */ /* 0x001f280000100800 */
[----:B--2---:R0:W-:Y:S01]  /*1ad50*/  STL [R1+0x1ac8], R55 ;  /* 0x001ac83701007387 */ /* 0x0041e20000100800 */
[----:B------:R-:W-:-:S03]  /*1ad60*/  PRMT R53, RZ, 0x7610, R53 ;  /* 0x00007610ff357816 */ /* 0x000fc60000000035 */
[----:B------:R-:W2:Y:S04]  /*1ad70*/  LDL R61, [R1+0xf48] ;  /* 0x000f4800013d7983 */ /* 0x000ea80000100800 */
[----:B------:R-:W2:Y:S04]  /*1ad80*/  LDL R59, [R1+0xf4c] ;  /* 0x000f4c00013b7983 */ /* 0x000ea80000100800 */
[----:B------:R-:W2:Y:S04]  /*1ad90*/  LDL R58, [R1+0xf40] ;  /* 0x000f4000013a7983 */ /* 0x000ea80000100800 */
[----:B------:R-:W2:Y:S04]  /*1ada0*/  LDL R57, [R1+0xf44] ;  /* 0x000f440001397983 */ /* 0x000ea80000100800 */
[----:B0-----:R-:W2:Y:S04]  /*1adb0*/  LDL R55, [R1+0xf58] ;  /* 0x000f580001377983 */ /* 0x001ea80000100800 */
[----:B---3--:R0:W-:Y:S01]  /*1adc0*/  STL [R1+0x1acc], R54 ;  /* 0x001acc3601007387 */ /* 0x0081e20000100800 */
[----:B----4-:R-:W-:-:S03]  /*1add0*/  @!P0 IMAD.MOV.U32 R2, RZ, RZ, R56 ;  /* 0x000000ffff028224 */ /* 0x010fc600078e0038 */
[----:B------:R-:W3:Y:S04]  /*1ade0*/  LDL R56, [R1+0xf38] ;  /* 0x000f380001387983 */ /* 0x000ee80000100800 */
[----:B0-----:R-:W4:Y:S01]  /*1adf0*/  LDL R54, [R1+0xf54] ;  /* 0x000f540001367983 */ /* 0x001f220000100800 */
[----:B--2---:R-:W-:-:S03]  /*1ae00*/  @!P0 IMAD.MOV.U32 R3, RZ, RZ, R55 ;  /* 0x000000ffff038224 */ /* 0x004fc600078e0037 */
[----:B------:R-:W2:Y:S04]  /*1ae10*/  LDL R55, [R1+0xf3c] ;  /* 0x000f3c0001377983 */ /* 0x000ea80000100800 */
[----:B------:R4:W3:Y:S04]  /*1ae20*/  @!P0 LDG.E.U8 R53, desc[UR32][R2.64] ;  /* 0x0000002002358981 */ /* 0x0008e8000c1e1100 */
[----:B------:R-:W2:Y:S01]  /*1ae30*/  LDL R3, [R1+0xf50] ;  /* 0x000f500001037983 */ /* 0x000ea20000100800 */
[----:B------:R-:W-:Y:S01]  /*1ae40*/  PRMT R52, RZ, 0x7610, R52 ;  /* 0x00007610ff347816 */ /* 0x000fe20000000034 */
[----:B----4-:R-:W-:Y:S01]  /*1ae50*/  @!P0 IMAD.MOV.U32 R2, RZ, RZ, R54 ;  /* 0x000000ffff028224 */ /* 0x010fe200078e0036 */
[----:B------:R-:W-:-:S02]  /*1ae60*/  PRMT R51, RZ, 0x7610, R51 ;  /* 0x00007610ff337816 */ /* 0x000fc40000000033 */
[----:B------:R-:W-:Y:S02]  /*1ae70*/  PRMT R50, RZ, 0x7610, R50 ;  /* 0x00007610ff327816 */ /* 0x000fe40000000032 */
[----:B------:R-:W-:Y:S01]  /*1ae80*/  PRMT R49, RZ, 0x7610, R49 ;  /* 0x00007610ff317816 */ /* 0x000fe20000000031 */
[----:B--2---:R0:W2:Y:S02]  /*1ae90*/  @!P0 LDG.E.U8 R52, desc[UR32][R2.64] ;  /* 0x0000002002348981 */ /* 0x0040a4000c1e1100 */
[----:B0-----:R-:W-:Y:S02]  /*1aea0*/  @!P0 IMAD.MOV.U32 R2, RZ, RZ, R59 ;  /* 0x000000ffff028224 */ /* 0x001fe400078e003b */
[----:B------:R-:W-:-:S05]  /*1aeb0*/  @!P0 IMAD.MOV.U32 R3, RZ, RZ, R61 ;  /* 0x000000ffff038224 */ /* 0x000fca00078e003d */
[----:B------:R0:W4:Y:S02]  /*1aec0*/  @!P0 LDG.E.U8 R51, desc[UR32][R2.64] ;  /* 0x0000002002338981 */ /* 0x000124000c1e1100 */
[----:B0-----:R-:W-:Y:S02]  /*1aed0*/  @!P0 IMAD.MOV.U32 R2, RZ, RZ, R57 ;  /* 0x000000ffff028224 */ /* 0x001fe400078e0039 */
[----:B------:R-:W-:-:S05]  /*1aee0*/  @!P0 IMAD.MOV.U32 R3, RZ, RZ, R58 ;  /* 0x000000ffff038224 */ /* 0x000fca00078e003a */
[----:B------:R0:W4:Y:S04]  /*1aef0*/  @!P0 LDG.E.U8 R50, desc[UR32][R2.64] ;  /* 0x0000002002328981 */ /* 0x000128000c1e1100 */
[----:B---3--:R1:W-:Y:S04]  /*1af00*/  STL [R1+0x1ad0], R53 ;  /* 0x001ad03501007387 */ /* 0x0083e80000100800 */
[----:B------:R-:W3:Y:S01]  /*1af10*/  LDL R54, [R1+0xf30] ;  /* 0x000f300001367983 */ /* 0x000ee20000100800 */
[----:B0-----:R-:W-:Y:S02]  /*1af20*/  @!P0 IMAD.MOV.U32 R2, RZ, RZ, R55 ;  /* 0x000000ffff028224 */ /* 0x001fe400078e0037 */
[----:B------:R-:W-:Y:S01]  /*1af30*/  @!P0 IMAD.MOV.U32 R3, RZ, RZ, R56 ;  /* 0x000000ffff038224 */ /* 0x000fe200078e0038 */
[----:B-1----:R-:W3:Y:S04]  /*1af40*/  LDL R53, [R1+0xf34] ;  /* 0x000f340001357983 */ /* 0x002ee80000100800 */
[----:B------:R3:W3:Y:S04]  /*1af50*/  @!P0 LDG.E.U8 R49, desc[UR32][R2.64] ;  /* 0x0000002002318981 */ /* 0x0006e8000c1e1100 */
[----:B--2---:R0:W-:Y:S04]  /*1af60*/  STL [R1+0x1ae4], R52 ;  /* 0x001ae43401007387 */ /* 0x0041e80000100800 */
[----:B----4-:R1:W-:Y:S04]  /*1af70*/  STL [R1+0x1ae8], R51 ;  /* 0x001ae83301007387 */ /* 0x0103e80000100800 */
[----:B------:R-:W2:Y:S04]  /*1af80*/  LDL R58, [R1+0xf28] ;  /* 0x000f2800013a7983 */ /* 0x000ea80000100800 */
[----:B------:R-:W4:Y:S04]  /*1af90*/  LDL R57, [R1+0xf2c] ;  /* 0x000f2c0001397983 */ /* 0x000f280000100800 */
[----:B------:R4:W-:Y:S04]  /*1afa0*/  STL [R1+0x1aec], R50 ;  /* 0x001aec3201007387 */ /* 0x0009e80000100800 */
[----:B------:R-:W4:Y:S04]  /*1afb0*/  LDL R56, [R1+0xf20] ;  /* 0x000f200001387983 */ /* 0x000f280000100800 */
[----:B------:R-:W4:Y:S01]  /*1afc0*/  LDL R55, [R1+0xf24] ;  /* 0x000f240001377983 */ /* 0x000f220000100800 */
[----:B---3--:R-:W-:-:S02]  /*1afd0*/  @!P0 IMAD.MOV.U32 R3, RZ, RZ, R54 ;  /* 0x000000ffff038224 */ /* 0x008fc400078e0036 */
[----:B------:R-:W-:Y:S01]  /*1afe0*/  @!P0 IMAD.MOV.U32 R2, RZ, RZ, R53 ;  /* 0x000000ffff028224 */ /* 0x000fe200078e0035 */
[----:B------:R3:W-:Y:S04]  /*1aff0*/  STL [R1+0x1af0], R49 ;  /* 0x001af03101007387 */ /* 0x0007e80000100800 */
[----:B------:R-:W3:Y:S04]  /*1b000*/  LDL R54, [R1+0xf08] ;  /* 0x000f080001367983 */ /* 0x000ee80000100800 */
[----:B------:R-:W3:Y:S01]  /*1b010*/  LDL R53, [R1+0xf0c] ;  /* 0x000f0c0001357983 */ /* 0x000ee20000100800 */
[----:B------:R-:W-:-:S03]  /*1b020*/  PRMT R48, RZ, 0x7610, R48 ;  /* 0x00007610ff307816 */ /* 0x000fc60000000030 */
[----:B0-----:R-:W3:Y:S04]  /*1b030*/  LDL R52, [R1+0xf00] ;  /* 0x000f000001347983 */ /* 0x001ee80000100800 */
[----:B-1----:R-:W3:Y:S01]  /*1b040*/  LDL R51, [R1+0xf04] ;  /* 0x000f040001337983 */ /* 0x002ee20000100800 */
[----:B------:R-:W-:-:S03]  /*1b050*/  PRMT R47, RZ, 0x7610, R47 ;  /* 0x00007610ff2f7816 */ /* 0x000fc6000000002f */
[----:B------:R2:W3:Y:S01]  /*1b060*/  @!P0 LDG.E.U8 R48, desc[UR32][R2.64] ;  /* 0x0000002002308981 */ /* 0x0004e2000c1e1100 */
[----:B------:R-:W-:Y:S02]  /*1b070*/  PRMT R46, RZ, 0x7610, R46 ;  /* 0x00007610ff2e7816 */ /* 0x000fe4000000002e */
[----:B------:R-:W-:Y:S01]  /*1b080*/  PRMT R45, RZ, 0x7610, R45 ;  /* 0x00007610ff2d7816 */ /* 0x000fe2000000002d */
[----:B--2---:R-:W-:Y:S02]  /*1b090*/  @!P0 IMAD.MOV.U32 R3, RZ, RZ, R58 ;  /* 0x000000ffff038224 */ /* 0x004fe400078e003a */
[----:B----4-:R-:W-:-:S05]  /*1b0a0*/  @!P0 IMAD.MOV.U32 R2, RZ, RZ, R57 ;  /* 0x000000ffff028224 */ /* 0x010fca00078e0039 */
[----:B------:R0:W2:Y:S02]  /*1b0b0*/  @!P0 LDG.E.U8 R47, desc[UR32][R2.64] ;  /* 0x00000020022f8981 */ /* 0x0000a4000c1e1100 */
[----:B0-----:R-:W-:Y:S02]  /*1b0c0*/  @!P0 IMAD.MOV.U32 R3, RZ, RZ, R56 ;  /* 0x000000ffff038224 */ /* 0x001fe400078e0038 */
[----:B------:R-:W-:-:S05]  /*1b0d0*/  @!P0 IMAD.MOV.U32 R2, RZ, RZ, R55 ;  /* 0x000000ffff028224 */ /* 0x000fca00078e0037 */
[----:B------:R3:W4:Y:S02]  /*1b0e0*/  @!P0 LDG.E.U8 R46, desc[UR32][R2.64] ;  /* 0x00000020022e8981 */ /* 0x000724000c1e1100 */
[----:B---3--:R-:W-:Y:S02]  /*1b0f0*/  @!P0 IMAD.MOV.U32 R3, RZ, RZ, R54 ;  /* 0x000000ffff038224 */ /* 0x008fe400078e0036 */
[----:B------:R-:W-:-:S05]  /*1b100*/  @!P0 IMAD.MOV.U32 R2, RZ, RZ, R53 ;  /* 0x000000ffff028224 */ /* 0x000fca00078e0035 */
[----:B------:R0:W3:Y:S01]  /*1b110*/  @!P0 LDG.E.U8 R45, desc[UR32][R2.64] ;  /* 0x00000020022d8981 */ /* 0x0000e2000c1e1100 */
[----:B------:R-:W-:-:S03]  /*1b120*/  PRMT R44, RZ, 0x7610, R44 ;  /* 0x00007610ff2c7816 */ /* 0x000fc6000000002c */
[----:B------:R1:W-:Y:S04]  /*1b130*/  STL [R1+0x1af4], R48 ;  /* 0x001af43001007387 */ /* 0x0003e80000100800 */
[----:B------:R-:W3:Y:S04]  /*1b140*/  LDL R50, [R1+0xef8] ;  /* 0x000ef80001327983 */ /* 0x000ee80000100800 */
[----:B------:R-:W3:Y:S01]  /*1b150*/  LDL R49, [R1+0xefc] ;  /* 0x000efc0001317983 */ /* 0x000ee20000100800 */
[----:B0-----:R-:W-:Y:S02]  /*1b160*/  @!P0 IMAD.MOV.U32 R2, RZ, RZ, R51 ;  /* 0x000000ffff028224 */ /* 0x001fe400078e0033 */
[----:B------:R-:W-:-:S05]  /*1b170*/  @!P0 IMAD.MOV.U32 R3, RZ, RZ, R52 ;  /* 0x000000ffff038224 */ /* 0x000fca00078e0034 */
[----:B------:R0:W3:Y:S04]  /*1b180*/  @!P0 LDG.E.U8 R44, desc[UR32][R2.64] ;  /* 0x00000020022c8981 */ /* 0x0000e8000c1e1100 */
[----:B--2---:R2:W-:Y:S04]  /*1b190*/  STL [R1+0x1af8], R47 ;  /* 0x001af82f01007387 */ /* 0x0045e80000100800 */
[----:B-1----:R-:W3:Y:S04]  /*1b1a0*/  LDL R48, [R1+0xef0] ;  /* 0x000ef00001307983 */ /* 0x002ee80000100800 */
[----:B--2---:R-:W2:Y:S04]  /*1b1b0*/  LDL R47, [R1+0xef4] ;  /* 0x000ef400012f7983 */ /* 0x004ea80000100800 */
[----:B----4-:R1:W-:Y:S04]  /*1b1c0*/  STL [R1+0x1afc], R46 ;  /* 0x001afc2e01007387 */ /* 0x0103e80000100800 */
[----:B---3--:R3:W-:Y:S04]  /*1b1d0*/  STL [R1+0x1b00], R45 ;  /* 0x001b002d01007387 */ /* 0x0087e80000100800 */
[----:B-1----:R-:W4:Y:S04]  /*1b1e0*/  LDL R46, [R1+0xec8] ;  /* 0x000ec800012e7983 */ /* 0x002f280000100800 */
[----:B---3--:R-:W3:Y:S01]  /*1b1f0*/  LDL R45, [R1+0xecc] ;  /* 0x000ecc00012d7983 */ /* 0x008ee20000100800 */
[----:B------:R-:W-:Y:S01]  /*1b200*/  PRMT R43, RZ, 0x7610, R43 ;  /* 0x00007610ff2b7816 */ /* 0x000fe2000000002b */
[----:B0-----:R-:W-:-:S02]  /*1b210*/  @!P0 IMAD.MOV.U32 R2, RZ, RZ, R49 ;  /* 0x000000ffff028224 */ /* 0x001fc400078e0031 */
[----:B------:R-:W-:Y:S01]  /*1b220*/  @!P0 IMAD.MOV.U32 R3, RZ, RZ, R50 ;  /* 0x000000ffff038224 */ /* 0x000fe200078e0032 */
[----:B------:R0:W-:Y:S04]  /*1b230*/  STL [R1+0x1b04], R44 ;  /* 0x001b042c01007387 */ /* 0x0001e80000100800 */
[----:B------:R-:W3:Y:S01]  /*1b240*/  LDL R51, [R1+0xec0] ;  /* 0x000ec00001337983 */ /* 0x000ee20000100800 */
[----:B------:R-:W-:-:S03]  /*1b250*/  PRMT R42, RZ, 0x7610, R42 ;  /* 0x00007610ff2a7816 */ /* 0x000fc6000000002a */
[----:B------:R1:W3:Y:S04]  /*1b260*/  @!P0 LDG.E.U8 R43, desc[UR32][R2.64] ;  /* 0x00000020022b8981 */ /* 0x0002e8000c1e1100 */
[----:B0-----:R-:W3:Y:S01]  /*1b270*/  LDL R44, [R1+0xec4] ;  /* 0x000ec400012c7983 */ /* 0x001ee20000100800 */
[----:B------:R-:W-:Y:S01]  /*1b280*/  PRMT R41, RZ, 0x7610, R41 ;  /* 0x00007610ff297816 */ /* 0x000fe20000000029 */
[----:B-1----:R-:W-:Y:S02]  /*1b290*/  @!P0 IMAD.MOV.U32 R3, RZ, RZ, R48 ;  /* 0x000000ffff038224 */ /* 0x002fe400078e0030 */
[----:B--2---:R-:W-:-:S05]  /*1b2a0*/  @!P0 IMAD.MOV.U32 R2, RZ, RZ, R47 ;  /* 0x000000ffff028224 */ /* 0x004fca00078e002f */
[----:B------:R4:W2:Y:S02]  /*1b2b0*/  @!P0 LDG.E.U8 R42, desc[UR32][R2.64] ;  /* 0x00000020022a8981 */ /* 0x0008a4000c1e1100 */
[----:B----4-:R-:W-:Y:S02]  /*1b2c0*/  @!P0 IMAD.MOV.U32 R3, RZ, RZ, R46 ;  /* 0x000000ffff038224 */ /* 0x010fe400078e002e */
[----:B---3--:R-:W-:-:S05]  /*1b2d0*/  @!P0 IMAD.MOV.U32 R2, RZ, RZ, R45 ;  /* 0x000000ffff028224 */ /* 0x008fca00078e002d */
[----:B------:R0:W3:Y:S01]  /*1b2e0*/  @!P0 LDG.E.U8 R41, desc[UR32][R2.64] ;  /* 0x0000002002298981 */ /* 0x0000e2000c1e1100 */
[----:B------:R-:W-:-:S03]  /*1b2f0*/  PRMT R40, RZ, 0x7610, R40 ;  /* 0x00007610ff287816 */ /* 0x000fc60000000028 */
[----:B------:R1:W-:Y:S04]  /*1b300*/  STL [R1+0x1b08], R43 ;  /* 0x001b082b01007387 */ /* 0x0003e80000100800 */
[----:B------:R-:W4:Y:S04]  /*1b310*/  LDL R50, [R1+0xeb8] ;  /* 0x000eb80001327983 */ /* 0x000f280000100800 */
[----:B------:R-:W4:Y:S04]  /*1b320*/  LDL R49, [R1+0xebc] ;  /* 0x000ebc0001317983 */ /* 0x000f280000100800 */
[----:B------:R-:W4:Y:S01]  /*1b330*/  LDL R47, [R1+0xeb4] ;  /* 0x000eb400012f7983 */ /* 0x000f220000100800 */
[----:B0-----:R-:W-:-:S02]  /*1b340*/  @!P0 IMAD.MOV.U32 R3, RZ, RZ, R51 ;  /* 0x000000ffff038224 */ /* 0x001fc400078e0033 */
[----:B------:R-:W-:-:S05]  /*1b350*/  @!P0 IMAD.MOV.U32 R2, RZ, RZ, R44 ;  /* 0x000000ffff028224 */ /* 0x000fca00078e002c */
[----:B------:R4:W4:Y:S04]  /*1b360*/  @!P0 LDG.E.U8 R40, desc[UR32][R2.64] ;  /* 0x0000002002288981 */ /* 0x000928000c1e1100 */
[----:B--2---:R0:W-:Y:S04]  /*1b370*/  STL [R1+0x1b0c], R42 ;  /* 0x001b0c2a01007387 */ /* 0x0041e80000100800 */
[----:B------:R-:W2:Y:S04]  /*1b380*/  LDL R48, [R1+0xeb0] ;  /* 0x000eb00001307983 */ /* 0x000ea80000100800 */
[----:B------:R-:W2:Y:S04]  /*1b390*/  LDL R46, [R1+0xe88] ;  /* 0x000e8800012e7983 */ /* 0x000ea80000100800 */
[----:B------:R-:W2:Y:S04]  /*1b3a0*/  LDL R45, [R1+0xe8c] ;  /* 0x000e8c00012d7983 */ /* 0x000ea80000100800 */
[----:B---3--:R3:W-:Y:S04]  /*1b3b0*/  STL [R1+0x1b10], R41 ;  /* 0x001b102901007387 */ /* 0x0087e80000100800 */
[----:B------:R-:W3:Y:S04]  /*1b3c0*/  LDL R44, [R1+0xe80] ;  /* 0x000e8000012c7983 */ /* 0x000ee80000100800 */
[----:B-1----:R-:W3:Y:S01]  /*1b3d0*/  LDL R43, [R1+0xe84] ;  /* 0x000e8400012b7983 */ /* 0x002ee20000100800 */
[----:B------:R-:W-:Y:S01]  /*1b3e0*/  PRMT R39, RZ, 0x7610, R39 ;  /* 0x00007610ff277816 */ /* 0x000fe20000000027 */
[----:B----4-:R-:W-:-:S02]  /*1b3f0*/  @!P0 IMAD.MOV.U32 R3, RZ, RZ, R50 ;  /* 0x000000ffff038224 */ /* 0x010fc400078e0032 */
[----:B------:R-:W-:Y:S01]  /*1b400*/  @!P0 IMAD.MOV.U32 R2, RZ, RZ, R49 ;  /* 0x000000ffff028224 */ /* 0x000fe200078e0031 */
[----:B------:R-:W-:-:S04]  /*1b410*/  PRMT R38, RZ, 0x7610, R38 ;  /* 0x00007610ff267816 */ /* 0x000fc80000000026 */
[----:B------:R1:W4:Y:S04]  /*1b420*/  @!P0 LDG.E.U8 R39, desc[UR32][R2.64] ;  /* 0x0000002002278981 */ /* 0x000328000c1e1100 */
[----:B------:R4:W-:Y:S04]  /*1b430*/  STL [R1+0x1b14], R40 ;  /* 0x001b142801007387 */ /* 0x0009e80000100800 */
[----:B------:R-:W4:Y:S04]  /*1b440*/  LDL R49, [R1+0xe78] ;  /* 0x000e780001317983 */ /* 0x000f280000100800 */
[----:B0-----:R-:W4:Y:S01]  /*1b450*/  LDL R42, [R1+0xe7c] ;  /* 0x000e7c00012a7983 */ /* 0x001f220000100800 */
[----:B-1----:R-:W-:Y:S01]  /*1b460*/  @!P0 IMAD.MOV.U32 R2, RZ, RZ, R47 ;  /* 0x000000ffff028224 */ /* 0x002fe200078e002f */
[----:B------:R-:W-:-:S02]  /*1b470*/  PRMT R37, RZ, 0x7610, R37 ;  /* 0x00007610ff257816 */ /* 0x000fc40000000025 */
[----:B------:R-:W-:Y:S01]  /*1b480*/  PRMT R36, RZ, 0x7610, R36 ;  /* 0x00007610ff247816 */ /* 0x000fe20000000024 */
[----:B--2---:R-:W-:-:S05]  /*1b490*/  @!P0 IMAD.MOV.U32 R3, RZ, RZ, R48 ;  /* 0x000000ffff038224 */ /* 0x004fca00078e0030 */
[----:B------:R0:W2:Y:S02]  /*1b4a0*/  @!P0 LDG.E.U8 R38, desc[UR32][R2.64] ;  /* 0x0000002002268981 */ /* 0x0000a4000c1e1100 */
[----:B0-----:R-:W-:Y:S02]  /*1b4b0*/  @!P0 IMAD.MOV.U32 R2, RZ, RZ, R45 ;  /* 0x000000ffff028224 */ /* 0x001fe400078e002d */
[----:B------:R-:W-:-:S05]  /*1b4c0*/  @!P0 IMAD.MOV.U32 R3, RZ, RZ, R46 ;  /* 0x000000ffff038224 */ /* 0x000fca00078e002e */
[----:B------:R3:W2:Y:S02]  /*1b4d0*/  @!P0 LDG.E.U8 R37, desc[UR32][R2.64] ;  /* 0x0000002002258981 */ /* 0x0006a4000c1e1100 */
[----:B---3--:R-:W-:Y:S02]  /*1b4e0*/  @!P0 IMAD.MOV.U32 R3, RZ, RZ, R44 ;  /* 0x000000ffff038224 */ /* 0x008fe400078e002c */
[----:B------:R-:W-:-:S05]  /*1b4f0*/  @!P0 IMAD.MOV.U32 R2, RZ, RZ, R43 ;  /* 0x000000ffff028224 */ /* 0x000fca00078e002b */
[----:B------:R0:W3:Y:S01]  /*1b500*/  @!P0 LDG.E.U8 R36, desc[UR32][R2.64] ;  /* 0x0000002002248981 */ /* 0x0000e2000c1e1100 */
[----:B------:R-:W-:-:S03]  /*1b510*/  PRMT R35, RZ, 0x7610, R35 ;  /* 0x00007610ff237816 */ /* 0x000fc60000000023 */
[----:B----4-:R1:W-:Y:S04]  /*1b520*/  STL [R1+0x1b18], R39 ;  /* 0x001b182701007387 */ /* 0x0103e80000100800 */
[----:B------:R-:W4:Y:S04]  /*1b530*/  LDL R48, [R1+0xe70] ;  /* 0x000e700001307983 */ /* 0x000f280000100800 */
[----:B------:R-:W4:Y:S01]  /*1b540*/  LDL R41, [R1+0xe74] ;  /* 0x000e740001297983 */ /* 0x000f220000100800 */
[----:B0-----:R-:W-:Y:S02]  /*1b550*/  @!P0 IMAD.MOV.U32 R3, RZ, RZ, R49 ;  /* 0x000000ffff038224 */ /* 0x001fe400078e0031 */
[----:B------:R-:W-:-:S05]  /*1b560*/  @!P0 IMAD.MOV.U32 R2, RZ, RZ, R42 ;  /* 0x000000ffff028224 */ /* 0x000fca00078e002a */
[----:B------:R4:W4:Y:S04]  /*1b570*/  @!P0 LDG.E.U8 R35, desc[UR32][R2.64] ;  /* 0x0000002002238981 */ /* 0x000928000c1e1100 */
[----:B--2---:R0:W-:Y:S04]  /*1b580*/  STL [R1+0x1b1c], R38 ;  /* 0x001b1c2601007387 */ /* 0x0041e80000100800 */
[----:B------:R-:W2:Y:S04]  /*1b590*/  LDL R47, [R1+0xe48] ;  /* 0x000e4800012f7983 */ /* 0x000ea80000100800 */
[----:B------:R-:W2:Y:S04]  /*1b5a0*/  LDL R46, [R1+0xe4c] ;  /* 0x000e4c00012e7983 */ /* 0x000ea80000100800 */
[----:B------:R-:W2:Y:S04]  /*1b5b0*/  LDL R40, [R1+0x11ac] ;  /* 0x0011ac0001287983 */ /* 0x000ea80000100800 */
[----:B------:R-:W-:Y:S04]  /*1b5c0*/  STL [R1+0x1b20], R37 ;  /* 0x001b202501007387 */ /* 0x000fe80000100800 */
[----:B------:R-:W2:Y:S04]  /*1b5d0*/  LDL R45, [R1+0xe44] ;  /* 0x000e4400012d7983 */ /* 0x000ea80000100800 */
[----:B------:R-:W2:Y:S04]  /*1b5e0*/  LDL R44, [R1+0xe40] ;  /* 0x000e4000012c7983 */ /* 0x000ea80000100800 */
[----:B------:R-:W2:Y:S04]  /*1b5f0*/  LDL R43, [R1+0x11b4] ;  /* 0x0011b400012b7983 */ /* 0x000ea80000100800 */
[----:B---3--:R3:W-:Y:S04]  /*1b600*/  STL [R1+0x1b24], R36 ;  /* 0x001b242401007387 */ /* 0x0087e80000100800 */
[----:B------:R-:W2:Y:S04]  /*1b610*/  LDL R42, [R1+0xe3c] ;  /* 0x000e3c00012a7983 */ /* 0x000ea80000100800 */
[----:B-1----:R-:W2:Y:S01]  /*1b620*/  LDL R39, [R1+0x11bc] ;  /* 0x0011bc0001277983 */ /* 0x002ea20000100800 */
[----:B------:R-:W-:-:S03]  /*1b630*/  PRMT R34, RZ, 0x7610, R34 ;  /* 0x00007610ff227816 */ /* 0x000fc60000000022 */
[----:B0-----:R-:W2:Y:S01]  /*1b640*/  LDL R38, [R1+0x11e4] ;  /* 0x0011e40001267983 */ /* 0x001ea20000100800 */
[----:B----4-:R-:W-:Y:S02]  /*1b650*/  @!P0 IMAD.MOV.U32 R3, RZ, RZ, R48 ;  /* 0x000000ffff038224 */ /* 0x010fe400078e0030 */
[----:B------:R-:W-:Y:S01]  /*1b660*/  @!P0 IMAD.MOV.U32 R2, RZ, RZ, R41 ;  /* 0x000000ffff028224 */ /* 0x000fe200078e0029 */
[----:B------:R-:W-:-:S04]  /*1b670*/  PRMT R33, RZ, 0x7610, R33 ;  /* 0x00007610ff217816 */ /* 0x000fc80000000021 */
[----:B------:R2:W4:Y:S04]  /*1b680*/  @!P0 LDG.E.U8 R34, desc[UR32][R2.64] ;  /* 0x0000002002228981 */ /* 0x000528000c1e1100 */
[----:B------:R-:W-:Y:S04]  /*1b690*/  STL [R1+0x1b28], R35 ;  /* 0x001b282301007387 */ /* 0x000fe80000100800 */
[----:B------:R-:W4:Y:S01]  /*1b6a0*/  LDL R41, [R1+0x11a8] ;  /* 0x0011a80001297983 */ /* 0x000f220000100800 */
[----:B------:R-:W-:Y:S02]  /*1b6b0*/  PRMT R32, RZ, 0x7610, R32 ;  /* 0x00007610ff207816 */ /* 0x000fe40000000020 */
[----:B------:R-:W-:-:S02]  /*1b6c0*/  PRMT R31, RZ, 0x7610, R31 ;  /* 0x00007610ff1f7816 */ /* 0x000fc4000000001f */
[----:B------:R-:W-:Y:S02]  /*1b6d0*/  PRMT R30, RZ, 0x7610, R30 ;  /* 0x00007610ff1e7816 */ /* 0x000fe4000000001e */
[----:B------:R-:W-:Y:S01]  /*1b6e0*/  PRMT R29, RZ, 0x7610, R29 ;  /* 0x00007610ff1d7816 */ /* 0x000fe2000000001d */
[----:B---3--:R-:W3:Y:S01]  /*1b6f0*/  LDL R36, [R1+0x1200] ;  /* 0x0012000001247983 */ /* 0x008ee20000100800 */
[----:B--2---:R-:W-:Y:S02]  /*1b700*/  @!P0 IMAD.MOV.U32 R3, RZ, RZ, R47 ;  /* 0x000000ffff038224 */ /* 0x004fe400078e002f */
[----:B------:R-:W-:-:S05]  /*1b710*/  @!P0 IMAD.MOV.U32 R2, RZ, RZ, R46 ;  /* 0x000000ffff028224 */ /* 0x000fca00078e002e */
[----:B------:R0:W2:Y:S02]  /*1b720*/  @!P0 LDG.E.U8 R33, desc[UR32][R2.64] ;  /* 0x0000002002218981 */ /* 0x0000a4000c1e1100 */
[----:B0-----:R-:W-:Y:S02]  /*1b730*/  @!P0 IMAD.MOV.U32 R2, RZ, RZ, R40 ;  /* 0x000000ffff028224 */ /* 0x001fe400078e0028 */
[----:B------:R-:W-:-:S05]  /*1b740*/  @!P0 IMAD.MOV.U32 R3, RZ, RZ, R45 ;  /* 0x000000ffff038224 */ /* 0x000fca00078e002d */
[----:B------:R0:W3:Y:S02]  /*1b750*/  @!P0 LDG.E.U8 R32, desc[UR32][R2.64] ;  /* 0x0000002002208981 */ /* 0x0000e4000c1e1100 */
[----:B0-----:R-:W-:Y:S02]  /*1b760*/  @!P0 IMAD.MOV.U32 R2, RZ, RZ, R43 ;  /* 0x000000ffff028224 */ /* 0x001fe400078e002b */
[----:B------:R-:W-:-:S05]  /*1b770*/  @!P0 IMAD.MOV.U32 R3, RZ, RZ, R44 ;  /* 0x000000ffff038224 */ /* 0x000fca00078e002c */
[----:B------:R0:W3:Y:S02]  /*1b780*/  @!P0 LDG.E.U8 R31, desc[UR32][R2.64] ;  /* 0x00000020021f8981 */ /* 0x0000e4000c1e1100 */
[----:B0-----:R-:W-:Y:S02]  /*1b790*/  @!P0 IMAD.MOV.U32 R2, RZ, RZ, R39 ;  /* 0x000000ffff028224 */ /* 0x001fe400078e0027 */
[----:B------:R-:W-:-:S05]  /*1b7a0*/  @!P0 IMAD.MOV.U32 R3, RZ, RZ, R42 ;  /* 0x000000ffff038224 */ /* 0x000fca00078e002a */
[----:B------:R0:W3:Y:S04]  /*1b7b0*/  @!P0 LDG.E.U8 R30, desc[UR32][R2.64] ;  /* 0x00000020021e8981 */ /* 0x0000e8000c1e1100 */
[----:B----4-:R1:W-:Y:S04]  /*1b7c0*/  STL [R1+0x1b2c], R34 ;  /* 0x001b2c2201007387 */ /* 0x0103e80000100800 */
[----:B------:R-:W4:Y:S01]  /*1b7d0*/  LDL R37, [R1+0x11b0] ;  /* 0x0011b00001257983 */ /* 0x000f220000100800 */
[----:B0-----:R-:W-:Y:S02]  /*1b7e0*/  @!P0 IMAD.MOV.U32 R2, RZ, RZ, R38 ;  /* 0x000000ffff028224 */ /* 0x001fe400078e0026 */
[----:B------:R-:W-:Y:S01]  /*1b7f0*/  @!P0 IMAD.MOV.U32 R3, RZ, RZ, R41 ;  /* 0x000000ffff038224 */ /* 0x000fe200078e0029 */
[----:B-1----:R-:W4:Y:S04]  /*1b800*/  LDL R34, [R1+0x11fc] ;  /* 0x0011fc0001227983 */ /* 0x002f280000100800 */
[----:B------:R0:W4:Y:S04]  /*1b810*/  @!P0 LDG.E.U8 R29, desc[UR32][R2.64] ;  /* 0x00000020021d8981 */ /* 0x000128000c1e1100 */
[----:B--2---:R1:W-:Y:S04]  /*1b820*/  STL [R1+0x1b30], R33 ;  /* 0x001b302101007387 */ /* 0x0043e80000100800 */
[----:B------:R-:W2:Y:S04]  /*1b830*/  LDL R35, [R1+0x11b8] ;  /* 0x0011b80001237983 */ /* 0x000ea80000100800 */
[----:B------:R-:W2:Y:S04]  /*1b840*/  LDL R40, [R1+0x11f8] ;  /* 0x0011f80001287983 */ /* 0x000ea80000100800 */
[----:B---3--:R3:W-:Y:S04]  /*1b850*/  STL [R1+0x1b34], R32 ;  /* 0x001b342001007387 */ /* 0x0087e80000100800 */
[----:B-1----:R-:W2:Y:S04]  /*1b860*/  LDL R33, [R1+0xf1c] ;  /* 0x000f1c0001217983 */ /* 0x002ea80000100800 */
[----:B---3--:R-:W3:Y:S04]  /*1b870*/  LDL R32, [R1+0x11c0] ;  /* 0x0011c00001207983 */ /* 0x008ee80000100800 */
[----:B------:R1:W-:Y:S04]  /*1b880*/  STL [R1+0x1b38], R31 ;  /* 0x001b381f01007387 */ /* 0x0003e80000100800 */
[----:B------:R-:W3:Y:S04]  /*1b890*/  LDL R39, [R1+0xf18] ;  /* 0x000f180001277983 */ /* 0x000ee80000100800 */
[----:B-1----:R-:W3:Y:S04]  /*1b8a0*/  LDL R31, [R1+0xf14] ;  /* 0x000f1400011f7983 */ /* 0x002ee80000100800 */
[----:B------:R1:W-:Y:S04]  /*1b8b0*/  STL [R1+0x1b3c], R30 ;  /* 0x001b3c1e01007387 */ /* 0x0003e80000100800 */
[----:B------:R-:W3:Y:S04]  /*1b8c0*/  LDL R41, [R1+0xee8] ;  /* 0x000ee80001297983 */ /* 0x000ee80000100800 */
[----:B------:R-:W3:Y:S04]  /*1b8d0*/  LDL R38, [R1+0xeec] ;  /* 0x000eec0001267983 */ /* 0x000ee80000100800 */
[----:B-1----:R-:W3:Y:S01]  /*1b8e0*/  LDL R30, [R1+0xf10] ;  /* 0x000f1000011e7983 */ /* 0x002ee20000100800 */
[----:B------:R-:W-:Y:S01]  /*1b8f0*/  PRMT R28, RZ, 0x7610, R28 ;  /* 0x00007610ff1c7816 */ /* 0x000fe2000000001c */
[----:B0-----:R-:W-:-:S02]  /*1b900*/  @!P0 IMAD.MOV.U32 R2, RZ, RZ, R36 ;  /* 0x000000ffff028224 */ /* 0x001fc400078e0024 */
[----:B----4-:R-:W-:Y:S01]  /*1b910*/  @!P0 IMAD.MOV.U32 R3, RZ, RZ, R37 ;  /* 0x000000ffff038224 */ /* 0x010fe200078e0025 */
[----:B------:R0:W-:Y:S04]  /*1b920*/  STL [R1+0x1b40], R29 ;  /* 0x001b401d01007387 */ /* 0x0001e80000100800 */
[----:B------:R-:W4:Y:S04]  /*1b930*/  LDL R37, [R1+0xee0] ;  /* 0x000ee00001257983 */ /* 0x000f280000100800 */
[----:B------:R-:W4:Y:S01]  /*1b940*/  LDL R36, [R1+0xee4] ;  /* 0x000ee40001247983 */ /* 0x000f220000100800 */
[----:B------:R-:W-:-:S03]  /*1b950*/  PRMT R27, RZ, 0x7610, R27 ;  /* 0x00007610ff1b7816 */ /* 0x000fc6000000001b */
[----:B------:R1:W4:Y:S01]  /*1b960*/  @!P0 LDG.E.U8 R28, desc[UR32][R2.64] ;  /* 0x00000020021c8981 */ /* 0x000322000c1e1100 */
[----:B------:R-:W-:Y:S02]  /*1b970*/  PRMT R26, RZ, 0x7610, R26 ;  /* 0x00007610ff1a7816 */ /* 0x000fe4000000001a */
[----:B------:R-:W-:Y:S02]  /*1b980*/  PRMT R25, RZ, 0x7610, R25 ;  /* 0x00007610ff197816 */ /* 0x000fe40000000019 */
[----:B------:R-:W-:Y:S02]  /*1b990*/  PRMT R24, RZ, 0x7610, R24 ;  /* 0x00007610ff187816 */ /* 0x000fe40000000018 */
[----:B------:R-:W-:Y:S02]  /*1b9a0*/  PRMT R23, RZ, 0x7610, R23 ;  /* 0x00007610ff177816 */ /* 0x000fe40000000017 */
[----:B------:R-:W-:Y:S01]  /*1b9b0*/  PRMT R22, RZ, 0x7610, R22 ;  /* 0x00007610ff167816 */ /* 0x000fe20000000016 */
[----:B0-----:R-:W4:Y:S01]  /*1b9c0*/  LDL R29, [R1+0xe9c] ;  /* 0x000e9c00011d7983 */ /* 0x001f220000100800 */
[----:B------:R-:W-:-:S02]  /*1b9d0*/  PRMT R21, RZ, 0x7610, R21 ;  /* 0x00007610ff157816 */ /* 0x000fc40000000015 */
[----:B------:R-:W-:Y:S02]  /*1b9e0*/  PRMT R20, RZ, 0x7610, R20 ;  /* 0x00007610ff147816 */ /* 0x000fe40000000014 */
[----:B------:R-:W-:Y:S01]  /*1b9f0*/  PRMT R19, RZ, 0x7610, R19 ;  /* 0x00007610ff137816 */ /* 0x000fe20000000013 */
[----:B-1----:R-:W-:Y:S01]  /*1ba00*/  @!P0 IMAD.MOV.U32 R2, RZ, RZ, R34 ;  /* 0x000000ffff028224 */ /* 0x002fe200078e0022 */
[----:B------:R-:W-:Y:S01]  /*1ba10*/  PRMT R18, RZ, 0x7610, R18 ;  /* 0x00007610ff127816 */ /* 0x000fe20000000012 */
[----:B------:R-:W4:Y:S04]  /*1ba20*/  LDL R34, [R1+0xedc] ;  /* 0x000edc0001227983 */ /* 0x000f280000100800 */
[----:B------:R-:W4:Y:S04]  /*1ba30*/  LDL R44, [R1+0xe50] ;  /* 0x000e5000012c7983 */ /* 0x000f280000100800 */
[----:B------:R-:W4:Y:S04]  /*1ba40*/  LDL R43, [R1+0xe38] ;  /* 0x000e3800012b7983 */ /* 0x000f280000100800 */
[----:B------:R-:W4:Y:S01]  /*1ba50*/  LDL R42, [R1+0x11c4] ;  /* 0x0011c400012a7983 */ /* 0x000f220000100800 */
[----:B--2---:R-:W-:-:S03]  /*1ba60*/  @!P0 IMAD.MOV.U32 R3, RZ, RZ, R35 ;  /* 0x000000ffff038224 */ /* 0x004fc600078e0023 */
[----:B------:R-:W2:Y:S04]  /*1ba70*/  LDL R35, [R1+0xed8] ;  /* 0x000ed80001237983 */ /* 0x000ea80000100800 */
[----:B------:R0:W2:Y:S02]  /*1ba80*/  @!P0 LDG.E.U8 R27, desc[UR32][R2.64] ;  /* 0x00000020021b8981 */ /* 0x0000a4000c1e1100 */
[----:B0-----:R-:W-:Y:S02]  /*1ba90*/  @!P0 IMAD.MOV.U32 R2, RZ, RZ, R40 ;  /* 0x000000ffff028224 */ /* 0x001fe400078e0028 */
[----:B------:R-:W2:Y:S01]  /*1baa0*/  LDL R40, [R1+0xed0] ;  /* 0x000ed00001287983 */ /* 0x000ea20000100800 */
[----:B---3--:R-:W-:-:S03]  /*1bab0*/  @!P0 IMAD.MOV.U32 R3, RZ, RZ, R32 ;  /* 0x000000ffff038224 */ /* 0x008fc600078e0020 */
[----:B------:R-:W3:Y:S04]  /*1bac0*/  LDL R32, [R1+0xed4] ;  /* 0x000ed40001207983 */ /* 0x000ee80000100800 */
[----:B------:R0:W3:Y:S02]  /*1bad0*/  @!P0 LDG.E.U8 R26, desc[UR32][R2.64] ;  /* 0x00000020021a8981 */ /* 0x0000e4000c1e1100 */
[----:B0-----:R-:W-:Y:S02]  /*1bae0*/  @!P0 IMAD.MOV.U32 R2, RZ, RZ, R33 ;  /* 0x000000ffff028224 */ /* 0x001fe400078e0021 */
[----:B------:R-:W-:Y:S01]  /*1baf0*/  @!P0 IMAD.MOV.U32 R3, RZ, RZ, R39 ;  /* 0x000000ffff038224 */ /* 0x000fe200078e0027 */
[----:B------:R-:W3:Y:S04]  /*1bb00*/  LDL R33, [R1+0xeac] ;  /* 0x000eac0001217983 */ /* 0x000ee80000100800 */
[----:B------:R-:W3:Y:S04]  /*1bb10*/  LDL R39, [R1+0xea8] ;  /* 0x000ea80001277983 */ /* 0x000ee80000100800 */
[----:B------:R0:W3:Y:S02]  /*1bb20*/  @!P0 LDG.E.U8 R25, desc[UR32][R2.64] ;  /* 0x0000002002198981 */ /* 0x0000e4000c1e1100 */
[----:B0-----:R-:W-:-:S02]  /*1bb30*/  @!P0 IMAD.MOV.U32 R3, RZ, RZ, R30 ;  /* 0x000000ffff038224 */ /* 0x001fc400078e001e */
[----:B------:R-:W3:Y:S01]  /*1bb40*/  LDL R30, [R1+0xea4] ;  /* 0x000ea400011e7983 */ /* 0x000ee20000100800 */
[----:B------:R-:W-:-:S03]  /*1bb50*/  @!P0 IMAD.MOV.U32 R2, RZ, RZ, R31 ;  /* 0x000000ffff028224 */ /* 0x000fc600078e001f */
[----:B------:R-:W3:Y:S04]  /*1bb60*/  LDL R31, [R1+0xea0] ;  /* 0x000ea000011f7983 */ /* 0x000ee80000100800 */
[----:B------:R0:W3:Y:S02]  /*1bb70*/  @!P0 LDG.E.U8 R24, desc[UR32][R2.64] ;  /* 0x0000002002188981 */ /* 0x0000e4000c1e1100 */
[----:B0-----:R-:W-:Y:S02]  /*1bb80*/  @!P0 IMAD.MOV.U32 R2, RZ, RZ, R38 ;  /* 0x000000ffff028224 */ /* 0x001fe400078e0026 */
[----:B------:R-:W-:Y:S01]  /*1bb90*/  @!P0 IMAD.MOV.U32 R3, RZ, RZ, R41 ;  /* 0x000000ffff038224 */ /* 0x000fe200078e0029 */
[----:B------:R-:W3:Y:S04]  /*1bba0*/  LDL R38, [R1+0xe98] ;  /* 0x000e980001267983 */ /* 0x000ee80000100800 */
[----:B------:R-:W3:Y:S04]  /*1bbb0*/  LDL R41, [R1+0xe34] ;  /* 0x000e340001297983 */ /* 0x000ee80000100800 */
[----:B------:R4:W3:Y:S02]  /*1bbc0*/  @!P0 LDG.E.U8 R23, desc[UR32][R2.64] ;  /* 0x0000002002178981 */ /* 0x0008e4000c1e1100 */
[----:B----4-:R-:W-:-:S02]  /*1bbd0*/  @!P0 IMAD.MOV.U32 R2, RZ, RZ, R36 ;  /* 0x000000ffff028224 */ /* 0x010fc400078e0024 */
[----:B------:R-:W-:Y:S01]  /*1bbe0*/  @!P0 IMAD.MOV.U32 R3, RZ, RZ, R37 ;  /* 0x000000ffff038224 */ /* 0x000fe200078e0025 */
[----:B------:R-:W4:Y:S04]  /*1bbf0*/  LDL R36, [R1+0xe94] ;  /* 0x000e940001247983 */ /* 0x000f280000100800 */
[----:B------:R-:W4:Y:S04]  /*1bc00*/  LDL R37, [R1+0xe90] ;  /* 0x000e900001257983 */ /* 0x000f280000100800 */
[----:B------:R0:W4:Y:S02]  /*1bc10*/  @!P0 LDG.E.U8 R22, desc[UR32][R2.64] ;  /* 0x0000002002168981 */ /* 0x000124000c1e1100 */
[----:B0-----:R-:W-:-:S02]  /*1bc20*/  @!P0 IMAD.MOV.U32 R2, RZ, RZ, R34 ;  /* 0x000000ffff028224 */ /* 0x001fc400078e0022 */
        /* <DEDUP_REMOVED lines=11> */
[----:B------:R-:W3:Y:S01]  /*1bce0*/  LDL R33, [R1+0xe60] ;  /* 0x000e600001217983 */ /* 0x000ee20000100800 */
[----:B------:R-:W-:-:S03]  /*1bcf0*/  PRMT R17, RZ, 0x7610, R17 ;  /* 0x00007610ff117816 */ /* 0x000fc60000000011 */
[----:B------:R-:W3:Y:S04]  /*1bd00*/  LDL R39, [R1+0xe30] ;  /* 0x000e300001277983 */ /* 0x000ee80000100800 */
[----:B------:R0:W3:Y:S02]  /*1bd10*/  @!P0 LDG.E.U8 R19, desc[UR32][R2.64] ;  /* 0x0000002002138981 */ /* 0x0000e4000c1e1100 */
[----:B0-----:R-:W-:Y:S02]  /*1bd20*/  @!P0 IMAD.MOV.U32 R2, RZ, RZ, R30 ;  /* 0x000000ffff028224 */ /* 0x001fe400078e001e */
[----:B------:R-:W3:Y:S01]  /*1bd30*/  LDL R30, [R1+0xe5c] ;  /* 0x000e5c00011e7983 */ /* 0x000ee20000100800 */
[----:B------:R-:W-:-:S03]  /*1bd40*/  @!P0 IMAD.MOV.U32 R3, RZ, RZ, R31 ;  /* 0x000000ffff038224 */ /* 0x000fc600078e001f */
[----:B------:R-:W3:Y:S04]  /*1bd50*/  LDL R31, [R1+0xe58] ;  /* 0x000e5800011f7983 */ /* 0x000ee80000100800 */
[----:B------:R0:W3:Y:S02]  /*1bd60*/  @!P0 LDG.E.U8 R18, desc[UR32][R2.64] ;  /* 0x0000002002128981 */ /* 0x0000e4000c1e1100 */
[----:B0-----:R-:W-:Y:S02]  /*1bd70*/  @!P0 IMAD.MOV.U32 R2, RZ, RZ, R29 ;  /* 0x000000ffff028224 */ /* 0x001fe400078e001d */
[----:B------:R-:W3:Y:S01]  /*1bd80*/  LDL R29, [R1+0xe54] ;  /* 0x000e5400011d7983 */ /* 0x000ee20000100800 */
[----:B------:R-:W-:-:S03]  /*1bd90*/  @!P0 IMAD.MOV.U32 R3, RZ, RZ, R38 ;  /* 0x000000ffff038224 */ /* 0x000fc600078e0026 */
[----:B------:R-:W3:Y:S01]  /*1bda0*/  LDL R38, [R1+0x11d4] ;  /* 0x0011d40001267983 */ /* 0x000ee20000100800 */
[----:B------:R-:W-:-:S03]  /*1bdb0*/  PRMT R16, RZ, 0x7610, R16 ;  /* 0x00007610ff107816 */ /* 0x000fc60000000010 */
[----:B------:R4:W3:Y:S01]  /*1bdc0*/  @!P0 LDG.E.U8 R17, desc[UR32][R2.64] ;  /* 0x0000002002118981 */ /* 0x0008e2000c1e1100 */
[----:B------:R-:W-:Y:S01]  /*1bdd0*/  PRMT R15, RZ, 0x7610, R15 ;  /* 0x00007610ff0f7816 */ /* 0x000fe2000000000f */
[----:B----4-:R-:W-:Y:S02]  /*1bde0*/  @!P0 IMAD.MOV.U32 R2, RZ, RZ, R36 ;  /* 0x000000ffff028224 */ /* 0x010fe400078e0024 */
[----:B------:R-:W-:Y:S01]  /*1bdf0*/  @!P0 IMAD.MOV.U32 R3, RZ, RZ, R37 ;  /* 0x000000ffff038224 */ /* 0x000fe200078e0025 */
[----:B------:R-:W4:Y:S04]  /*1be00*/  LDL R36, [R1+0x11dc] ;  /* 0x0011dc0001247983 */ /* 0x000f280000100800 */
[----:B------:R-:W4:Y:S04]  /*1be10*/  LDL R37, [R1+0xe2c] ;  /* 0x000e2c0001257983 */ /* 0x000f280000100800 */
[----:B------:R0:W4:Y:S01]  /*1be20*/  @!P0 LDG.E.U8 R16, desc[UR32][R2.64] ;  /* 0x0000002002108981 */ /* 0x000122000c1e1100 */
[----:B------:R-:W-:Y:S01]  /*1be30*/  PRMT R14, RZ, 0x7610, R14 ;  /* 0x00007610ff0e7816 */ /* 0x000fe2000000000e */
[----:B0-----:R-:W-:-:S02]  /*1be40*/  @!P0 IMAD.MOV.U32 R2, RZ, RZ, R34 ;  /* 0x000000ffff028224 */ /* 0x001fc400078e0022 */
[----:B------:R-:W4:Y:S01]  /*1be50*/  LDL R34, [R1+0x11f4] ;  /* 0x0011f40001227983 */ /* 0x000f220000100800 */
[----:B------:R-:W-:Y:S01]  /*1be60*/  PRMT R13, RZ, 0x7610, R13 ;  /* 0x00007610ff0d7816 */ /* 0x000fe2000000000d */
[----:B--2---:R-:W-:Y:S02]  /*1be70*/  @!P0 IMAD.MOV.U32 R3, RZ, RZ, R35 ;  /* 0x000000ffff038224 */ /* 0x004fe400078e0023 */
[----:B------:R-:W2:Y:S04]  /*1be80*/  LDL R35, [R1+0x11c8] ;  /* 0x0011c80001237983 */ /* 0x000ea80000100800 */
[----:B------:R3:W2:Y:S02]  /*1be90*/  @!P0 LDG.E.U8 R15, desc[UR32][R2.64] ;  /* 0x00000020020f8981 */ /* 0x0006a4000c1e1100 */
[----:B---3--:R-:W-:-:S02]  /*1bea0*/  @!P0 IMAD.MOV.U32 R2, RZ, RZ, R32 ;  /* 0x000000ffff028224 */ /* 0x008fc400078e0020 */
[----:B------:R-:W3:Y:S01]  /*1beb0*/  LDL R32, [R1+0x11f0] ;  /* 0x0011f00001207983 */ /* 0x000ee20000100800 */
[----:B------:R-:W-:-:S03]  /*1bec0*/  @!P0 IMAD.MOV.U32 R3, RZ, RZ, R33 ;  /* 0x000000ffff038224 */ /* 0x000fc600078e0021 */
        /* <DEDUP_REMOVED lines=9> */
[----:B------:R-:W-:Y:S01]  /*1bf60*/  PRMT R12, RZ, 0x7610, R12 ;  /* 0x00007610ff0c7816 */ /* 0x000fe2000000000c */
[----:B------:R-:W-:Y:S01]  /*1bf70*/  @!P0 IMAD.MOV.U32 R3, RZ, RZ, R44 ;  /* 0x000000ffff038224 */ /* 0x000fe200078e002c */
[----:B------:R-:W-:-:S04]  /*1bf80*/  PRMT R11, RZ, 0x7610, R11 ;  /* 0x00007610ff0b7816 */ /* 0x000fc8000000000b */
[----:B------:R0:W3:Y:S01]  /*1bf90*/  @!P0 LDG.E.U8 R12, desc[UR32][R2.64] ;  /* 0x00000020020c8981 */ /* 0x0000e2000c1e1100 */
[----:B------:R-:W-:Y:S01]  /*1bfa0*/  PRMT R10, RZ, 0x7610, R10 ;  /* 0x00007610ff0a7816 */ /* 0x000fe2000000000a */
[----:B0-----:R-:W-:Y:S02]  /*1bfb0*/  @!P0 IMAD.MOV.U32 R2, RZ, RZ, R42 ;  /* 0x000000ffff028224 */ /* 0x001fe400078e002a */
[----:B------:R-:W-:-:S05]  /*1bfc0*/  @!P0 IMAD.MOV.U32 R3, RZ, RZ, R43 ;  /* 0x000000ffff038224 */ /* 0x000fca00078e002b */
        /* <DEDUP_REMOVED lines=10> */
[----:B----4-:R-:W-:Y:S02]  /*1c070*/  @!P0 IMAD.MOV.U32 R2, RZ, RZ, R36 ;  /* 0x000000ffff028224 */ /* 0x010fe400078e0024 */
[----:B------:R-:W-:-:S05]  /*1c080*/  @!P0 IMAD.MOV.U32 R3, RZ, RZ, R37 ;  /* 0x000000ffff038224 */ /* 0x000fca00078e0025 */
[----:B------:R0:W4:Y:S01]  /*1c090*/  @!P0 LDG.E.U8 R8, desc[UR32][R2.64] ;  /* 0x0000002002088981 */ /* 0x000122000c1e1100 */
[----:B------:R-:W-:Y:S01]  /*1c0a0*/  PRMT R6, RZ, 0x7610, R6 ;  /* 0x00007610ff067816 */ /* 0x000fe20000000006 */
[----:B0-----:R-:W-:Y:S01]  /*1c0b0*/  @!P0 IMAD.MOV.U32 R2, RZ, RZ, R34 ;  /* 0x000000ffff028224 */ /* 0x001fe200078e0022 */
[----:B------:R-:W-:Y:S01]  /*1c0c0*/  PRMT R5, RZ, 0x7610, R5 ;  /* 0x00007610ff057816 */ /* 0x000fe20000000005 */
[----:B------:R-:W-:Y:S01]  /*1c0d0*/  STL [R1+0x1498], R60 ;  /* 0x0014983c01007387 */ /* 0x000fe20000100800 */
[----:B--2---:R-:W-:-:S05]  /*1c0e0*/  @!P0 IMAD.MOV.U32 R3, RZ, RZ, R35 ;  /* 0x000000ffff038224 */ /* 0x004fca00078e0023 */
[----:B------:R3:W2:Y:S02]  /*1c0f0*/  @!P0 LDG.E.U8 R7, desc[UR32][R2.64] ;  /* 0x0000002002078981 */ /* 0x0006a4000c1e1100 */
[----:B---3--:R-:W-:Y:S02]  /*1c100*/  @!P0 IMAD.MOV.U32 R2, RZ, RZ, R32 ;  /* 0x000000ffff028224 */ /* 0x008fe400078e0020 */
[----:B------:R-:W-:-:S05]  /*1c110*/  @!P0 IMAD.MOV.U32 R3, RZ, RZ, R33 ;  /* 0x000000ffff038224 */ /* 0x000fca00078e0021 */
[----:B------:R0:W3:Y:S02]  /*1c120*/  @!P0 LDG.E.U8 R6, desc[UR32][R2.64] ;  /* 0x0000002002068981 */ /* 0x0000e4000c1e1100 */
[----:B0-----:R-:W-:Y:S02]  /*1c130*/  @!P0 IMAD.MOV.U32 R2, RZ, RZ, R30 ;  /* 0x000000ffff028224 */ /* 0x001fe400078e001e */
[----:B------:R-:W0:Y:S01]  /*1c140*/  LDS.U8 R30, [R0+UR4+0x110] ;  /* 0x00011004001e7984 */ /* 0x000e220008000000 */
[----:B------:R-:W-:-:S03]  /*1c150*/  @!P0 IMAD.MOV.U32 R3, RZ, RZ, R31 ;  /* 0x000000ffff038224 */ /* 0x000fc600078e001f */
[----:B------:R-:W-:Y:S04]  /*1c160*/  LDS.U8 R31, [R0+UR4+0x8] ;  /* 0x00000804001f7984 */ /* 0x000fe80008000000 */
[----:B------:R1:W3:Y:S02]  /*1c170*/  @!P0 LDG.E.U8 R5, desc[UR32][R2.64] ;  /* 0x0000002002058981 */ /* 0x0002e4000c1e1100 */
[----:B-1----:R-:W-:Y:S02]  /*1c180*/  @!P0 IMAD.MOV.U32 R2, RZ, RZ, R29 ;  /* 0x000000ffff028224 */ /* 0x002fe400078e001d */
[----:B------:R-:W1:Y:S04]  /*1c190*/  LDS.U8 R29, [R0+UR4+0x198] ;  /* 0x00019804001d7984 */ /* 0x000e680008000000 */
[----:B0-----:R-:W-:Y:S04]  /*1c1a0*/  STL [R1+0x1240], R30 ;  /* 0x0012401e01007387 */ /* 0x001fe80000100800 */
[----:B------:R-:W0:Y:S04]  /*1c1b0*/  LDS.U8 R30, [R0+UR4+0x80] ;  /* 0x00008004001e7984 */ /* 0x000e280008000000 */
[----:B-1----:R-:W-:Y:S04]  /*1c1c0*/  STL [R1+0x123c], R29 ;  /* 0x00123c1d01007387 */ /* 0x002fe80000100800 */
[----:B------:R-:W1:Y:S04]  /*1c1d0*/  LDS.U8 R29, [R0+UR4+0x118] ;  /* 0x00011804001d7984 */ /* 0x000e680008000000 */
[----:B------:R-:W-:Y:S04]  /*1c1e0*/  STL [R1+0x93c], R31 ;  /* 0x00093c1f01007387 */ /* 0x000fe80000100800 */
[----:B------:R-:W4:Y:S04]  /*1c1f0*/  LDS.U8 R31, [R0+UR4+0x190] ;  /* 0x00019004001f7984 */ /* 0x000f280008000000 */
[----:B0-----:R-:W-:Y:S04]  /*1c200*/  STL [R1+0x934], R30 ;  /* 0x0009341e01007387 */ /* 0x001fe80000100800 */
[----:B------:R-:W0:Y:S04]  /*1c210*/  LDS.U8 R30, [R0+UR4+0x800] ;  /* 0x00080004001e7984 */ /* 0x000e280008000000 */
[----:B-1----:R-:W-:Y:S04]  /*1c220*/  STL [R1+0x1248], R29 ;  /* 0x0012481d01007387 */ /* 0x002fe80000100800 */
[----:B------:R-:W1:Y:S04]  /*1c230*/  LDS.U8 R29, [R0+UR4+0x888] ;  /* 0x00088804001d7984 */ /* 0x000e680008000000 */
[----:B----4-:R-:W-:Y:S04]  /*1c240*/  STL [R1+0x1244], R31 ;  /* 0x0012441f01007387 */ /* 0x010fe80000100800 */
        /* <DEDUP_REMOVED lines=39> */
[----:B-1----:R1:W-:Y:S04]  /*1c4c0*/  STL [R1+0x126c], R29 ;  /* 0x00126c1d01007387 */ /* 0x0023e80000100800 */
[----:B----4-:R-:W-:Y:S04]  /*1c4d0*/  STL [R1+0x96c], R31 ;  /* 0x00096c1f01007387 */ /* 0x010fe80000100800 */
[----:B------:R-:W4:Y:S04]  /*1c4e0*/  LDS.U8 R31, [R0+UR4+0x908] ;  /* 0x00090804001f7984 */ /* 0x000f280008000000 */
[----:B0-----:R-:W-:Y:S04]  /*1c4f0*/  STL [R1+0x968], R30 ;  /* 0x0009681e01007387 */ /* 0x001fe80000100800 */
[----:B------:R-:W0:Y:S01]  /*1c500*/  LDS.U8 R30, [R0+UR4+0x980] ;  /* 0x00098004001e7984 */ /* 0x000e220008000000 */
[----:B------:R-:W-:Y:S01]  /*1c510*/  PRMT R4, RZ, 0x7610, R4 ;  /* 0x00007610ff047816 */ /* 0x000fe20000000004 */
[----:B------:R-:W-:Y:S01]  /*1c520*/  @!P0 IMAD.MOV.U32 R3, RZ, RZ, R60 ;  /* 0x000000ffff038224 */ /* 0x000fe200078e003c */
[----:B-1----:R-:W-:Y:S01]  /*1c530*/  LOP3.LUT R29, R0, 0x20, RZ, 0x3c, !PT ;  /* 0x00000020001d7812 */ /* 0x002fe200078e3cff */
[----:B------:R-:W-:Y:S04]  /*1c540*/  STL [R1+0x149c], R0 ;  /* 0x00149c0001007387 */ /* 0x000fe80000100800 */
[----:B------:R1:W3:Y:S04]  /*1c550*/  @!P0 LDG.E.U8 R4, desc[UR32][R2.64] ;  /* 0x0000002002048981 */ /* 0x0002e8000c1e1100 */
[----:B-1----:R-:W-:Y:S04]  /*1c560*/  LDS.U8 R3, [R0+UR4] ;  /* 0x0000000400037984 */ /* 0x002fe80008000000 */
[----:B----4-:R-:W-:Y:S04]  /*1c570*/  STL [R1+0x1278], R31 ;  /* 0x0012781f01007387 */ /* 0x010fe80000100800 */
[----:B------:R-:W1:Y:S04]  /*1c580*/  LDS.U8 R31, [R29+UR4] ;  /* 0x000000041d1f7984 */ /* 0x000e680008000000 */
[----:B------:R-:W-:Y:S04]  /*1c590*/  LDS.U8 R2, [R0+UR4+0x88] ;  /* 0x0000880400027984 */ /* 0x000fe80008000000 */
[----:B------:R-:W-:Y:S04]  /*1c5a0*/  LDS.U8 R0, [R29+UR4+0x110] ;  /* 0x000110041d007984 */ /* 0x000fe80008000000 */
[----:B0-----:R-:W-:Y:S04]  /*1c5b0*/  STL [R1+0x1274], R30 ;  /* 0x0012741e01007387 */ /* 0x001fe80000100800 */
[----:B------:R-:W0:Y:S04]  /*1c5c0*/  LDS.U8 R30, [R29+UR4+0x88] ;  /* 0x000088041d1e7984 */ /* 0x000e280008000000 */
[----:B-1----:R-:W-:Y:S04]  /*1c5d0*/  STL [R1+0x994], R31 ;  /* 0x0009941f01007387 */ /* 0x002fe80000100800 */
[----:B------:R-:W1:Y:S04]  /*1c5e0*/  LDS.U8 R31, [R29+UR4+0x198] ;  /* 0x000198041d1f7984 */ /* 0x000e680008000000 */
[----:B0-----:R-:W-:Y:S04]  /*1c5f0*/  STL [R1+0x990], R30 ;  /* 0x0009901e01007387 */ /* 0x001fe80000100800 */
[----:B------:R-:W0:Y:S04]  /*1c600*/  LDS.U8 R30, [R29+UR4+0x8] ;  /* 0x000008041d1e7984 */ /* 0x000e280008000000 */
[----:B------:R-:W-:Y:S04]  /*1c610*/  STL [R1+0x1280], R0 ;  /* 0x0012800001007387 */ /* 0x000fe80000100800 */
[----:B------:R-:W4:Y:S04]  /*1c620*/  LDS.U8 R0, [R29+UR4+0x80] ;  /* 0x000080041d007984 */ /* 0x000f280008000000 */
[----:B-1----:R-:W-:Y:S04]  /*1c630*/  STL [R1+0x127c], R31 ;  /* 0x00127c1f01007387 */ /* 0x002fe80000100800 */
[----:B------:R-:W1:Y:S04]  /*1c640*/  LDS.U8 R31, [R29+UR4+0x118] ;  /* 0x000118041d1f7984 */ /* 0x000e680008000000 */
[----:B0-----:R-:W-:Y:S04]  /*1c650*/  STL [R1+0x99c], R30 ;  /* 0x00099c1e01007387 */ /* 0x001fe80000100800 */
[----:B------:R-:W0:Y:S04]  /*1c660*/  LDS.U8 R30, [R29+UR4+0x190] ;  /* 0x000190041d1e7984 */ /* 0x000e280008000000 */
[----:B----4-:R-:W-:Y:S04]  /*1c670*/  STL [R1+0x998], R0 ;  /* 0x0009980001007387 */ /* 0x010fe80000100800 */
        /* <DEDUP_REMOVED lines=28> */
[----:B----4-:R-:W-:Y:S04]  /*1c840*/  STL [R1+0x9bc], R0 ;  /* 0x0009bc0001007387 */ /* 0x010fe80000100800 */
[----:B------:R-:W0:Y:S04]  /*1c850*/  LDS.U8 R30, [R29+UR4+0x108] ;  /* 0x000108041d1e7984 */ /* 0x000e280008000000 */
[----:B------:R-:W4:Y:S04]  /*1c860*/  LDS.U8 R0, [R29+UR4+0x180] ;  /* 0x000180041d007984 */ /* 0x000f280008000000 */
[----:B-1----:R-:W-:Y:S04]  /*1c870*/  STL [R1+0x9b8], R31 ;  /* 0x0009b81f01007387 */ /* 0x002fe80000100800 */
[----:B------:R-:W-:Y:S04]  /*1c880*/  LDS.U8 R31, [R29+UR4+0x988] ;  /* 0x000988041d1f7984 */ /* 0x000fe80008000000 */
[----:B0-----:R-:W-:Y:S04]  /*1c890*/  STL [R1+0x12a8], R30 ;  /* 0x0012a81e01007387 */ /* 0x001fe80000100800 */
[----:B------:R-:W0:Y:S04]  /*1c8a0*/  LDS.U8 R30, [R29+UR4+0x810] ;  /* 0x000810041d1e7984 */ /* 0x000e280008000000 */
[----:B----4-:R-:W-:Y:S04]  /*1c8b0*/  STL [R1+0x12a4], R0 ;  /* 0x0012a40001007387 */ /* 0x010fe80000100800 */
[----:B------:R-:W1:Y:S01]  /*1c8c0*/  LDS.U8 R0, [R29+UR4+0x898] ;  /* 0x000898041d007984 */ /* 0x000e620008000000 */
[----:B------:R-:W4:Y:S03]  /*1c8d0*/  S2R R61, SR_TID.X ;  /* 0x00000000003d7919 */ /* 0x000f260000002100 */
[----:B0-----:R-:W-:Y:S04]  /*1c8e0*/  STL [R1+0x9c4], R30 ;  /* 0x0009c41e01007387 */ /* 0x001fe80000100800 */
[----:B-1----:R-:W-:Y:S04]  /*1c8f0*/  STL [R1+0x9c0], R0 ;  /* 0x0009c00001007387 */ /* 0x002fe80000100800 */
[----:B------:R-:W0:Y:S04]  /*1c900*/  LDS.U8 R0, [R29+UR4+0x900] ;  /* 0x000900041d007984 */ /* 0x000e280008000000 */
[----:B------:R-:W1:Y:S01]  /*1c910*/  LDS.U8 R30, [R29+UR4+0x818] ;  /* 0x000818041d1e7984 */ /* 0x000e620008000000 */
[----:B----4-:R-:W-:-:S02]  /*1c920*/  LOP3.LUT R59, R61, 0x3, RZ, 0xc0, !PT ;  /* 0x000000033d3b7812 */ /* 0x010fc400078ec0ff */
[----:B------:R-:W-:-:S03]  /*1c930*/  SHF.R.U32.HI R58, RZ, 0x2, R61 ;  /* 0x00000002ff3a7819 */ /* 0x000fc6000001163d */
[C---:B------:R-:W-:Y:S02]  /*1c940*/  IMAD.SHL.U32 R61, R59.reuse, 0x20, RZ ;  /* 0x000000203b3d7824 */ /* 0x040fe400078e00ff */
[----:B------:R-:W-:Y:S01]  /*1c950*/  IMAD.SHL.U32 R59, R59, 0x200, RZ ;  /* 0x000002003b3b7824 */ /* 0x000fe200078e00ff */
[----:B------:R-:W-:Y:S01]  /*1c960*/  SGXT.U32 R58, R58, 0x3 ;  /* 0x000000033a3a781a */ /* 0x000fe20000000000 */
[----:B0-----:R0:W-:Y:S04]  /*1c970*/  STL [R1+0x12b0], R0 ;  /* 0x0012b00001007387 */ /* 0x0011e80000100800 */
[----:B------:R-:W-:Y:S04]  /*1c980*/  STL [R1+0x12ac], R31 ;  /* 0x0012ac1f01007387 */ /* 0x000fe80000100800 */
[----:B-1----:R-:W-:Y:S04]  /*1c990*/  STL [R1+0x9cc], R30 ;  /* 0x0009cc1e01007387 */ /* 0x002fe80000100800 */
[----:B------:R-:W1:Y:S04]  /*1c9a0*/  LDS.U8 R31, [R29+UR4+0x890] ;  /* 0x000890041d1f7984 */ /* 0x000e680008000000 */
[----:B------:R-:W4:Y:S04]  /*1c9b0*/  LDS.U8 R30, [R29+UR4+0x908] ;  /* 0x000908041d1e7984 */ /* 0x000f280008000000 */
[----:B------:R-:W2:Y:S01]  /*1c9c0*/  LDS.U8 R29, [R29+UR4+0x980] ;  /* 0x000980041d1d7984 */ /* 0x000ea20008000000 */
[----:B0-----:R-:W-:-:S04]  /*1c9d0*/  LOP3.LUT R0, R61, R59, R58, 0xfe, !PT ;  /* 0x0000003b3d007212 */ /* 0x001fc800078efe3a */
[----:B------:R-:W-:-:S05]  /*1c9e0*/  LOP3.LUT R0, R0, 0x40, RZ, 0x3c, !PT ;  /* 0x0000004000007812 */ /* 0x000fca00078e3cff */
[----:B------:R-:W-:Y:S04]  /*1c9f0*/  LDS.U8 R32, [R0+UR4+0x908] ;  /* 0x0009080400207984 */ /* 0x000fe80008000000 */
[----:B-1----:R-:W-:Y:S04]  /*1ca00*/  STL [R1+0x9c8], R31 ;  /* 0x0009c81f01007387 */ /* 0x002fe80000100800 */
[----:B------:R-:W0:Y:S04]  /*1ca10*/  LDS.U8 R31, [R0+UR4] ;  /* 0x00000004001f7984 */ /* 0x000e280008000000 */
[----:B----4-:R-:W-:Y:S04]  /*1ca20*/  STL [R1+0x12b8], R30 ;  /* 0x0012b81e01007387 */ /* 0x010fe80000100800 */
[----:B------:R-:W1:Y:S04]  /*1ca30*/  LDS.U8 R30, [R0+UR4+0x88] ;  /* 0x00008804001e7984 */ /* 0x000e680008000000 */
[----:B--2---:R-:W-:Y:S04]  /*1ca40*/  STL [R1+0x12b4], R29 ;  /* 0x0012b41d01007387 */ /* 0x004fe80000100800 */
[----:B------:R-:W2:Y:S04]  /*1ca50*/  LDS.U8 R29, [R0+UR4+0x110] ;  /* 0x00011004001d7984 */ /* 0x000ea80008000000 */
[----:B0-----:R-:W-:Y:S04]  /*1ca60*/  STL [R1+0x9d8], R31 ;  /* 0x0009d81f01007387 */ /* 0x001fe80000100800 */
[----:B------:R-:W0:Y:S04]  /*1ca70*/  LDS.U8 R31, [R0+UR4+0x198] ;  /* 0x00019804001f7984 */ /* 0x000e280008000000 */
[----:B-1----:R-:W-:Y:S04]  /*1ca80*/  STL [R1+0x9d4], R30 ;  /* 0x0009d41e01007387 */ /* 0x002fe80000100800 */
        /* <DEDUP_REMOVED lines=49> */
[----:B--2---:R2:W-:Y:S04]  /*1cda0*/  STL [R1+0x12f0], R29 ;  /* 0x0012f01d01007387 */ /* 0x0045e80000100800 */
[----:B0-----:R-:W-:Y:S04]  /*1cdb0*/  STL [R1+0x12ec], R31 ;  /* 0x0012ec1f01007387 */ /* 0x001fe80000100800 */
[----:B-1----:R-:W-:Y:S04]  /*1cdc0*/  STL [R1+0xa10], R30 ;  /* 0x000a101e01007387 */ /* 0x002fe80000100800 */
[----:B------:R-:W0:Y:S01]  /*1cdd0*/  LDS.U8 R30, [R0+UR4+0x890] ;  /* 0x00089004001e7984 */ /* 0x000e220008000000 */
[----:B--2---:R-:W-:-:S03]  /*1cde0*/  LOP3.LUT R29, R61, R59, R58, 0xfe, !PT ;  /* 0x0000003b3d1d7212 */ /* 0x004fc600078efe3a */
[----:B------:R-:W1:Y:S01]  /*1cdf0*/  LDS.U8 R31, [R0+UR4+0x980] ;  /* 0x00098004001f7984 */ /* 0x000e620008000000 */
[----:B------:R-:W-:-:S05]  /*1ce00*/  LOP3.LUT R29, R29, 0x60, RZ, 0x3c, !PT ;  /* 0x000000601d1d7812 */ /* 0x000fca00078e3cff */
[----:B------:R-:W-:Y:S04]  /*1ce10*/  LDS.U8 R0, [R29+UR4+0x88] ;  /* 0x000088041d007984 */ /* 0x000fe80008000000 */
[----:B------:R-:W-:Y:S04]  /*1ce20*/  LDS.U8 R60, [R29+UR4+0x818] ;  /* 0x000818041d3c7984 */ /* 0x000fe80008000000 */
[----:B0-----:R-:W-:Y:S04]  /*1ce30*/  STL [R1+0xa0c], R30 ;  /* 0x000a0c1e01007387 */ /* 0x001fe80000100800 */
[----:B------:R-:W0:Y:S04]  /*1ce40*/  LDS.U8 R30, [R29+UR4] ;  /* 0x000000041d1e7984 */ /* 0x000e280008000000 */
[----:B------:R-:W-:Y:S04]  /*1ce50*/  STL [R1+0x12f8], R32 ;  /* 0x0012f82001007387 */ /* 0x000fe80000100800 */
[----:B-1----:R-:W-:Y:S04]  /*1ce60*/  STL [R1+0x12f4], R31 ;  /* 0x0012f41f01007387 */ /* 0x002fe80000100800 */
[----:B------:R-:W1:Y:S04]  /*1ce70*/  LDS.U8 R31, [R29+UR4+0x110] ;  /* 0x000110041d1f7984 */ /* 0x000e680008000000 */
[----:B0-----:R-:W-:Y:S04]  /*1ce80*/  STL [R1+0xa18], R30 ;  /* 0x000a181e01007387 */ /* 0x001fe80000100800 */
[----:B------:R-:W0:Y:S04]  /*1ce90*/  LDS.U8 R30, [R29+UR4+0x198] ;  /* 0x000198041d1e7984 */ /* 0x000e280008000000 */
[----:B------:R-:W-:Y:S04]  /*1cea0*/  STL [R1+0xa14], R0 ;  /* 0x000a140001007387 */ /* 0x000fe80000100800 */
[----:B------:R-:W2:Y:S04]  /*1ceb0*/  LDS.U8 R0, [R29+UR4+0x8] ;  /* 0x000008041d007984 */ /* 0x000ea80008000000 */
[----:B-1----:R-:W-:Y:S04]  /*1cec0*/  STL [R1+0x1300], R31 ;  /* 0x0013001f01007387 */ /* 0x002fe80000100800 */
[----:B------:R-:W1:Y:S04]  /*1ced0*/  LDS.U8 R31, [R29+UR4+0x80] ;  /* 0x000080041d1f7984 */ /* 0x000e680008000000 */
[----:B0-----:R-:W-:Y:S04]  /*1cee0*/  STL [R1+0x12fc], R30 ;  /* 0x0012fc1e01007387 */ /* 0x001fe80000100800 */
[----:B------:R-:W0:Y:S04]  /*1cef0*/  LDS.U8 R30, [R29+UR4+0x118] ;  /* 0x000118041d1e7984 */ /* 0x000e280008000000 */
[----:B--2---:R-:W-:Y:S04]  /*1cf00*/  STL [R1+0xa20], R0 ;  /* 0x000a200001007387 */ /* 0x004fe80000100800 */
[----:B------:R-:W2:Y:S04]  /*1cf10*/  LDS.U8 R0, [R29+UR4+0x190] ;  /* 0x000190041d007984 */ /* 0x000ea80008000000 */
[----:B-1----:R-:W-:Y:S04]  /*1cf20*/  STL [R1+0xa1c], R31 ;  /* 0x000a1c1f01007387 */ /* 0x002fe80000100800 */
[----:B------:R-:W4:Y:S04]  /*1cf30*/  LDL.LU R55, [R1+0x930] ;  /* 0x0009300001377983 */ /* 0x000f280000300800 */
[----:B------:R-:W-:Y:S04]  /*1cf40*/  LDS.U8 R31, [R29+UR4+0x888] ;  /* 0x000888041d1f7984 */ /* 0x000fe80008000000 */
[----:B0-----:R-:W-:Y:S04]  /*1cf50*/  STL [R1+0x1308], R30 ;  /* 0x0013081e01007387 */ /* 0x001fe80000100800 */
[----:B------:R-:W3:Y:S04]  /*1cf60*/  LDL.LU R56, [R1+0x92c] ;  /* 0x00092c0001387983 */ /* 0x000ee80000300800 */
[----:B--2---:R-:W-:Y:S04]  /*1cf70*/  STL [R1+0x1304], R0 ;  /* 0x0013040001007387 */ /* 0x004fe80000100800 */
[----:B------:R-:W0:Y:S04]  /*1cf80*/  LDS.U8 R0, [R29+UR4+0x800] ;  /* 0x000800041d007984 */ /* 0x000e280008000000 */
[----:B------:R-:W1:Y:S04]  /*1cf90*/  LDS.U8 R30, [R29+UR4+0x910] ;  /* 0x000910041d1e7984 */ /* 0x000e680008000000 */
[----:B------:R-:W2:Y:S04]  /*1cfa0*/  LDL.LU R57, [R1+0x928] ;  /* 0x0009280001397983 */ /* 0x000ea80000300800 */
[----:B------:R-:W2:Y:S04]  /*1cfb0*/  LDL.LU R58, [R1+0x924] ;  /* 0x00092400013a7983 */ /* 0x000ea80000300800 */
[----:B------:R-:W2:Y:S04]  /*1cfc0*/  LDL.LU R59, [R1+0x910] ;  /* 0x00091000013b7983 */ /* 0x000ea80000300800 */
[----:B0-----:R-:W-:Y:S04]  /*1cfd0*/  STL [R1+0x1210], R0 ;  /* 0x0012100001007387 */ /* 0x001fe80000100800 */
[----:B------:R-:W0:Y:S04]  /*1cfe0*/  LDS.U8 R0, [R29+UR4+0x998] ;  /* 0x000998041d007984 */ /* 0x000e280008000000 */
[----:B------:R-:W-:Y:S04]  /*1cff0*/  STL [R1+0x120c], R31 ;  /* 0x00120c1f01007387 */ /* 0x000fe80000100800 */
[----:B------:R-:W0:Y:S04]  /*1d000*/  LDS.U8 R31, [R29+UR4+0x808] ;  /* 0x000808041d1f7984 */ /* 0x000e280008000000 */
[----:B-1----:R-:W-:Y:S04]  /*1d010*/  STL [R1+0x1310], R30 ;  /* 0x0013101e01007387 */ /* 0x002fe80000100800 */
[----:B------:R-:W1:Y:S04]  /*1d020*/  LDS.U8 R30, [R29+UR4+0x880] ;  /* 0x000880041d1e7984 */ /* 0x000e680008000000 */
        /* <DEDUP_REMOVED lines=25> */
[----:B----4-:R-:W-:Y:S04]  /*1d1c0*/  STL [R1+0x1230], R31 ;  /* 0x0012301f01007387 */ /* 0x010fe80000100800 */
[----:B------:R-:W0:Y:S04]  /*1d1d0*/  LDS.U8 R0, [R29+UR4+0x900] ;  /* 0x000900041d007984 */ /* 0x000e280008000000 */
[----:B-1----:R-:W-:Y:S04]  /*1d1e0*/  STL [R1+0x122c], R30 ;  /* 0x00122c1e01007387 */ /* 0x002fe80000100800 */
[----:B------:R-:W1:Y:S01]  /*1d1f0*/  LDS.U8 R30, [R29+UR4+0x988] ;  /* 0x000988041d1e7984 */ /* 0x000e620008000000 */
[----:B------:R-:W4:Y:S03]  /*1d200*/  S2R R61, SR_TID.X ;  /* 0x00000000003d7919 */ /* 0x000f260000002100 */
[----:B0-----:R-:W-:Y:S04]  /*1d210*/  STL [R1+0x1330], R0 ;  /* 0x0013300001007387 */ /* 0x001fe80000100800 */
[----:B-1----:R-:W-:Y:S04]  /*1d220*/  STL [R1+0x132c], R30 ;  /* 0x00132c1e01007387 */ /* 0x002fe80000100800 */
[----:B------:R-:W-:Y:S04]  /*1d230*/  LDS.U8 R0, [R29+UR4+0x890] ;  /* 0x000890041d007984 */ /* 0x000fe80008000000 */
[----:B------:R-:W0:Y:S04]  /*1d240*/  LDS.U8 R30, [R29+UR4+0x908] ;  /* 0x000908041d1e7984 */ /* 0x000e280008000000 */
[----:B------:R-:W1:Y:S01]  /*1d250*/  LDS.U8 R29, [R29+UR4+0x980] ;  /* 0x000980041d1d7984 */ /* 0x000e620008000000 */
[----:B------:R-:W-:Y:S01]  /*1d260*/  BAR.SYNC.DEFER_BLOCKING 0x0 ;  /* 0x0000000000007b1d */ /* 0x000fe20000010000 */
[----:B----4-:R-:W-:-:S05]  /*1d270*/  LOP3.LUT R61, R61, 0x1f, RZ, 0xc0, !PT ;  /* 0x0000001f3d3d7812 */ /* 0x010fca00078ec0ff */
[----:B0-----:R-:W-:Y:S04]  /*1d280*/  STL [R1+0x1338], R30 ;  /* 0x0013381e01007387 */ /* 0x001fe80000100800 */
[----:B-1----:R0:W-:Y:S04]  /*1d290*/  STL [R1+0x1334], R29 ;  /* 0x0013341d01007387 */ /* 0x0021e80000100800 */
        /* <DEDUP_REMOVED lines=22> */
[----:B------:R-:W-:Y:S04]  /*1d400*/  STS.U8 [R61+UR4], R55 ;  /* 0x000000373d007988 */ /* 0x000fe80008000004 */
[----:B------:R-:W4:Y:S04]  /*1d410*/  LDL.LU R51, [R1+0x864] ;  /* 0x0008640001337983 */ /* 0x000f280000300800 */
[----:B---3--:R0:W-:Y:S04]  /*1d420*/  STS.U8 [R61+UR4+0x20], R56 ;  /* 0x000020383d007988 */ /* 0x0081e80008000004 */
[----:B------:R-:W3:Y:S04]  /*1d430*/  LDL.LU R52, [R1+0x4c] ;  /* 0x00004c0001347983 */ /* 0x000ee80000300800 */
[----:B--2---:R1:W-:Y:S04]  /*1d440*/  STS.U8 [R61+UR4+0x40], R57 ;  /* 0x000040393d007988 */ /* 0x0043e80008000004 */
[----:B------:R2:W-:Y:S04]  /*1d450*/  STS.U8 [R61+UR4+0x60], R58 ;  /* 0x0000603a3d007988 */ /* 0x0005e80008000004 */
[----:B------:R2:W-:Y:S04]  /*1d460*/  STS.U8 [R61+UR4+0x100], R59 ;  /* 0x0001003b3d007988 */ /* 0x0005e80008000004 */
[----:B0-----:R-:W3:Y:S04]  /*1d470*/  LDL.LU R56, [R1+0x48] ;  /* 0x0000480001387983 */ /* 0x001ee80000300800 */
[----:B-1----:R-:W3:Y:S04]  /*1d480*/  LDL.LU R57, [R1+0x44] ;  /* 0x0000440001397983 */ /* 0x002ee80000300800 */
[----:B--2---:R-:W2:Y:S04]  /*1d490*/  LDL.LU R58, [R1+0x40] ;  /* 0x00004000013a7983 */ /* 0x004ea80000300800 */
[----:B------:R-:W2:Y:S04]  /*1d4a0*/  LDL.LU R59, [R1+0x1c] ;  /* 0x00001c00013b7983 */ /* 0x000ea80000300800 */
[----:B------:R-:W2:Y:S04]  /*1d4b0*/  LDL.LU R53, [R1+0x18] ;  /* 0x0000180001357983 */ /* 0x000ea80000300800 */
[----:B------:R-:W2:Y:S04]  /*1d4c0*/  LDL.LU R54, [R1+0x14] ;  /* 0x0000140001367983 */ /* 0x000ea80000300800 */
[----:B------:R-:W2:Y:S04]  /*1d4d0*/  LDL.LU R55, [R1+0x10] ;  /* 0x0000100001377983 */ /* 0x000ea80000300800 */
[----:B----4-:R0:W-:Y:S04]  /*1d4e0*/  STS.U8 [R61+UR4+0x120], R29 ;  /* 0x0001201d3d007988 */ /* 0x0101e80008000004 */
[----:B------:R1:W-:Y:S04]  /*1d4f0*/  STS.U8 [R61+UR4+0x140], R30 ;  /* 0x0001401e3d007988 */ /* 0x0003e80008000004 */
[----:B------:R4:W-:Y:S04]  /*1d500*/  STS.U8 [R61+UR4+0x160], R31 ;  /* 0x0001601f3d007988 */ /* 0x0009e80008000004 */
[----:B------:R4:W-:Y:S04]  /*1d510*/  STS.U8 [R61+UR4+0x200], R32 ;  /* 0x000200203d007988 */ /* 0x0009e80008000004 */
[----:B------:R4:W-:Y:S04]  /*1d520*/  STS.U8 [R61+UR4+0x220], R33 ;  /* 0x000220213d007988 */ /* 0x0009e80008000004 */
[----:B------:R4:W-:Y:S04]  /*1d530*/  STS.U8 [R61+UR4+0x240], R34 ;  /* 0x000240223d007988 */ /* 0x0009e80008000004 */
[----:B0-----:R-:W2:Y:S04]  /*1d540*/  LDL.LU R29, [R1+0x1b40] ;  /* 0x001b4000011d7983 */ /* 0x001ea80000300800 */
[----:B-1----:R-:W2:Y:S04]  /*1d550*/  LDL.LU R30, [R1+0x1b3c] ;  /* 0x001b3c00011e7983 */ /* 0x002ea80000300800 */
[----:B----4-:R-:W4:Y:S04]  /*1d560*/  LDL.LU R31, [R1+0x1b38] ;  /* 0x001b3800011f7983 */ /* 0x010f280000300800 */
[----:B------:R-:W4:Y:S04]  /*1d570*/  LDL.LU R32, [R1+0x1b34] ;  /* 0x001b340001207983 */ /* 0x000f280000300800 */
[----:B------:R-:W4:Y:S04]  /*1d580*/  LDL.LU R33, [R1+0x1b30] ;  /* 0x001b300001217983 */ /* 0x000f280000300800 */
[----:B------:R-:W4:Y:S04]  /*1d590*/  LDL.LU R34, [R1+0x1b2c] ;  /* 0x001b2c0001227983 */ /* 0x000f280000300800 */
[----:B------:R0:W-:Y:S04]  /*1d5a0*/  STS.U8 [R61+UR4+0x260], R35 ;  /* 0x000260233d007988 */ /* 0x0001e80008000004 */
[----:B------:R1:W-:Y:S04]  /*1d5b0*/  STS.U8 [R61+UR4+0x300], R36 ;  /* 0x000300243d007988 */ /* 0x0003e80008000004 */
[----:B------:R1:W-:Y:S04]  /*1d5c0*/  STS.U8 [R61+UR4+0x320], R37 ;  /* 0x000320253d007988 */ /* 0x0003e80008000004 */
[----:B------:R1:W-:Y:S04]  /*1d5d0*/  STS.U8 [R61+UR4+0x340], R38 ;  /* 0x000340263d007988 */ /* 0x0003e80008000004 */
        /* <DEDUP_REMOVED lines=17> */
[----:B---3--:R-:W3:Y:S04]  /*1d6f0*/  LDL.LU R44, [R1+0x1b04] ;  /* 0x001b0400012c7983 */ /* 0x008ee80000300800 */
[----:B------:R-:W4:Y:S04]  /*1d700*/  LDL.LU R45, [R1+0x1b00] ;  /* 0x001b0000012d7983 */ /* 0x000f280000300800 */
[----:B------:R-:W3:Y:S04]  /*1d710*/  LDL.LU R46, [R1+0x1afc] ;  /* 0x001afc00012e7983 */ /* 0x000ee80000300800 */
[----:B------:R0:W-:Y:S04]  /*1d720*/  STS.U8 [R61+UR4+0x560], R47 ;  /* 0x0005602f3d007988 */ /* 0x0001e80008000004 */
[----:B------:R1:W-:Y:S04]  /*1d730*/  STS.U8 [R61+UR4+0x600], R48 ;  /* 0x000600303d007988 */ /* 0x0003e80008000004 */
[----:B------:R1:W-:Y:S04]  /*1d740*/  STS.U8 [R61+UR4+0x620], R49 ;  /* 0x000620313d007988 */ /* 0x0003e80008000004 */
[----:B------:R1:W-:Y:S04]  /*1d750*/  STS.U8 [R61+UR4+0x640], R50 ;  /* 0x000640323d007988 */ /* 0x0003e80008000004 */
[----:B------:R1:W-:Y:S04]  /*1d760*/  STS.U8 [R61+UR4+0x660], R51 ;  /* 0x000660333d007988 */ /* 0x0003e80008000004 */
[----:B------:R1:W-:Y:S04]  /*1d770*/  STS.U8 [R61+UR4+0x700], R52 ;  /* 0x000700343d007988 */ /* 0x0003e80008000004 */
[----:B0-----:R-:W3:Y:S04]  /*1d780*/  LDL.LU R47, [R1+0x1af8] ;  /* 0x001af800012f7983 */ /* 0x001ee80000300800 */
[----:B-1----:R-:W4:Y:S04]  /*1d790*/  LDL.LU R48, [R1+0x1af4] ;  /* 0x001af40001307983 */ /* 0x002f280000300800 */
[----:B------:R-:W3:Y:S04]  /*1d7a0*/  LDL.LU R49, [R1+0x1af0] ;  /* 0x001af00001317983 */ /* 0x000ee80000300800 */
[----:B------:R-:W4:Y:S04]  /*1d7b0*/  LDL.LU R50, [R1+0x1aec] ;  /* 0x001aec0001327983 */ /* 0x000f280000300800 */
[----:B------:R-:W3:Y:S04]  /*1d7c0*/  LDL.LU R51, [R1+0x1ae8] ;  /* 0x001ae80001337983 */ /* 0x000ee80000300800 */
[----:B------:R-:W4:Y:S04]  /*1d7d0*/  LDL.LU R52, [R1+0x1ae4] ;  /* 0x001ae40001347983 */ /* 0x000f280000300800 */
[----:B------:R0:W-:Y:S04]  /*1d7e0*/  STS.U8 [R61+UR4+0x720], R56 ;  /* 0x000720383d007988 */ /* 0x0001e80008000004 */
[----:B------:R1:W-:Y:S04]  /*1d7f0*/  STS.U8 [R61+UR4+0x740], R57 ;  /* 0x000740393d007988 */ /* 0x0003e80008000004 */
[----:B--2---:R2:W-:Y:S04]  /*1d800*/  STS.U8 [R61+UR4+0x760], R58 ;  /* 0x0007603a3d007988 */ /* 0x0045e80008000004 */
[----:B------:R2:W-:Y:S04]  /*1d810*/  STS.U8 [R61+UR4+0x800], R59 ;  /* 0x0008003b3d007988 */ /* 0x0005e80008000004 */
[----:B0-----:R-:W3:Y:S04]  /*1d820*/  LDL.LU R56, [R1+0x1ae0] ;  /* 0x001ae00001387983 */ /* 0x001ee80000300800 */
[----:B-1----:R-:W4:Y:S04]  /*1d830*/  LDL.LU R57, [R1+0x1adc] ;  /* 0x001adc0001397983 */ /* 0x002f280000300800 */
[----:B--2---:R-:W2:Y:S04]  /*1d840*/  LDL.LU R58, [R1+0x1ad8] ;  /* 0x001ad800013a7983 */ /* 0x004ea80000300800 */
[----:B------:R-:W3:Y:S04]  /*1d850*/  LDL.LU R59, [R1+0x1ad4] ;  /* 0x001ad400013b7983 */ /* 0x000ee80000300800 */
[----:B------:R0:W-:Y:S04]  /*1d860*/  STS.U8 [R61+UR4+0x820], R53 ;  /* 0x000820353d007988 */ /* 0x0001e80008000004 */
[----:B------:R1:W-:Y:S04]  /*1d870*/  STS.U8 [R61+UR4+0x840], R54 ;  /* 0x000840363d007988 */ /* 0x0003e80008000004 */
[----:B------:R1:W-:Y:S04]  /*1d880*/  STS.U8 [R61+UR4+0x860], R55 ;  /* 0x000860373d007988 */ /* 0x0003e80008000004 */
[----:B0-----:R-:W4:Y:S04]  /*1d890*/  LDL.LU R53, [R1+0x918] ;  /* 0x0009180001357983 */ /* 0x001f280000300800 */
[----:B-1----:R-:W4:Y:S04]  /*1d8a0*/  LDL.LU R54, [R1+0x914] ;  /* 0x0009140001367983 */ /* 0x002f280000300800 */
[----:B------:R-:W4:Y:S04]  /*1d8b0*/  LDL.LU R55, [R1+0x900] ;  /* 0x0009000001377983 */ /* 0x000f280000300800 */
[----:B---3--:R0:W-:Y:S04]  /*1d8c0*/  STS.U8 [R61+UR4+0x900], R59 ;  /* 0x0009003b3d007988 */ /* 0x0081e80008000004 */
[----:B--2---:R-:W-:Y:S04]  /*1d8d0*/  STS.U8 [R61+UR4+0x920], R58 ;  /* 0x0009203a3d007988 */ /* 0x004fe80008000004 */
[----:B----4-:R1:W-:Y:S04]  /*1d8e0*/  STS.U8 [R61+UR4+0x940], R57 ;  /* 0x000940393d007988 */ /* 0x0103e80008000004 */
[----:B0-----:R-:W2:Y:S01]  /*1d8f0*/  LDL.LU R59, [R1+0x91c] ;  /* 0x00091c00013b7983 */ /* 0x001ea20000300800 */
[----:B-1----:R-:W0:Y:S01]  /*1d900*/  S2R R57, SR_TID.X ;  /* 0x0000000000397919 */ /* 0x002e220000002100 */
[----:B------:R-:W1:Y:S02]  /*1d910*/  S2R R61, SR_TID.X ;  /* 0x00000000003d7919 */ /* 0x000e640000002100 */
[----:B------:R-:W3:Y:S01]  /*1d920*/  LDL.LU R58, [R1+0x920] ;  /* 0x00092000013a7983 */ /* 0x000ee20000300800 */
[----:B0-----:R-:W-:-:S05]  /*1d930*/  LOP3.LUT R57, R57, 0x1f, RZ, 0xc0, !PT ;  /* 0x0000001f39397812 */ /* 0x001fca00078ec0ff */
        /* <DEDUP_REMOVED lines=15> */
[----:B------:R-:W-:Y:S01]  /*1da30*/  STS.U8 [R57+UR4+0xd40], R35 ;  /* 0x000d402339007988 */ /* 0x000fe20008000004 */
[----:B-1----:R-:W-:-:S03]  /*1da40*/  LOP3.LUT R61, R61, 0x1f, RZ, 0xc0, !PT ;  /* 0x0000001f3d3d7812 */ /* 0x002fc600078ec0ff */
[----:B------:R-:W-:Y:S04]  /*1da50*/  STS.U8 [R57+UR4+0xd60], R34 ;  /* 0x000d602239007988 */ /* 0x000fe80008000004 */
        /* <DEDUP_REMOVED lines=9> */
[----:B------:R0:W-:Y:S04]  /*1daf0*/  STS.U8 [R61+UR4+0xc0], R53 ;  /* 0x0000c0353d007988 */ /* 0x0001e80008000004 */
[----:B------:R1:W-:Y:S04]  /*1db00*/  STS.U8 [R61+UR4+0xe0], R54 ;  /* 0x0000e0363d007988 */ /* 0x0003e80008000004 */
[----:B------:R4:W-:Y:S04]  /*1db10*/  STS.U8 [R61+UR4+0x180], R55 ;  /* 0x000180373d007988 */ /* 0x0009e80008000004 */
[----:B0-----:R-:W3:Y:S04]  /*1db20*/  LDL.LU R53, [R1+0x8fc] ;  /* 0x0008fc0001357983 */ /* 0x001ee80000300800 */
[----:B-1----:R-:W3:Y:S04]  /*1db30*/  LDL.LU R54, [R1+0x8f8] ;  /* 0x0008f80001367983 */ /* 0x002ee80000300800 */
[----:B----4-:R-:W4:Y:S04]  /*1db40*/  LDL.LU R55, [R1+0x8f4] ;  /* 0x0008f40001377983 */ /* 0x010f280000300800 */
        /* <DEDUP_REMOVED lines=26> */
[----:B--2---:R-:W-:Y:S04]  /*1dcf0*/  STS.U8 [R61+UR4+0xa0], R59 ;  /* 0x0000a03b3d007988 */ /* 0x004fe80008000004 */
[----:B---3--:R0:W-:Y:S04]  /*1dd00*/  STS.U8 [R61+UR4+0x80], R58 ;  /* 0x0000803a3d007988 */ /* 0x0081e80008000004 */
[----:B0-----:R-:W2:Y:S04]  /*1dd10*/  LDL.LU R58, [R1+0x4] ;  /* 0x00000400013a7983 */ /* 0x001ea80000300800 */
[----:B------:R-:W3:Y:S04]  /*1dd20*/  LDL.LU R59, [R1] ;  /* 0x00000000013b7983 */ /* 0x000ee80000300800 */
[----:B------:R0:W-:Y:S04]  /*1dd30*/  STS.U8 [R61+UR4+0x1a0], R53 ;  /* 0x0001a0353d007988 */ /* 0x0001e80008000004 */
[----:B------:R1:W-:Y:S04]  /*1dd40*/  STS.U8 [R61+UR4+0x1c0], R54 ;  /* 0x0001c0363d007988 */ /* 0x0003e80008000004 */
[----:B----4-:R4:W-:Y:S04]  /*1dd50*/  STS.U8 [R61+UR4+0x1e0], R55 ;  /* 0x0001e0373d007988 */ /* 0x0109e80008000004 */
[----:B0-----:R-:W3:Y:S04]  /*1dd60*/  LDL.LU R53, [R1+0x1ad0] ;  /* 0x001ad00001357983 */ /* 0x001ee80000300800 */
[----:B-1----:R-:W3:Y:S04]  /*1dd70*/  LDL.LU R54, [R1+0x1acc] ;  /* 0x001acc0001367983 */ /* 0x002ee80000300800 */
[----:B----4-:R-:W4:Y:S04]  /*1dd80*/  LDL.LU R55, [R1+0x1ac8] ;  /* 0x001ac80001377983 */ /* 0x010f280000300800 */
        /* <DEDUP_REMOVED lines=11> */
[----:B------:R0:W-:Y:S04]  /*1de40*/  STS.U8 [R61+UR4+0x2c0], R28 ;  /* 0x0002c01c3d007988 */ /* 0x0001e80008000004 */
[----:B------:R-:W4:Y:S04]  /*1de50*/  LDL.LU R43, [R1+0x948] ;  /* 0x00094800012b7983 */ /* 0x000f280000300800 */
[----:B0-----:R-:W4:Y:S04]  /*1de60*/  LDL R28, [R1+0x840] ;  /* 0x00084000011c7983 */ /* 0x001f280000100800 */
        /* <DEDUP_REMOVED lines=43> */
[----:B------:R0:W-:Y:S04]  /*1e120*/  STS.U8 [R61+UR4+0xfe0], R4 ;  /* 0x000fe0043d007988 */ /* 0x0001e80008000004 */
[----:B--2---:R-:W-:Y:S04]  /*1e130*/  STS.U8 [R61+UR4+0x8c0], R58 ;  /* 0x0008c03a3d007988 */ /* 0x004fe80008000004 */
[----:B---3--:R-:W-:Y:S04]  /*1e140*/  STS.U8 [R61+UR4+0x8e0], R59 ;  /* 0x0008e03b3d007988 */ /* 0x008fe80008000004 */
[----:B------:R-:W-:Y:S04]  /*1e150*/  STS.U8 [R61+UR4+0x9c0], R53 ;  /* 0x0009c0353d007988 */ /* 0x000fe80008000004 */
[----:B----4-:R-:W-:Y:S04]  /*1e160*/  STS.U8 [R61+UR4+0x980], R55 ;  /* 0x000980373d007988 */ /* 0x010fe80008000004 */
[----:B------:R-:W-:Y:S01]  /*1e170*/  STS.U8 [R61+UR4+0x9a0], R54 ;  /* 0x0009a0363d007988 */ /* 0x000fe20008000004 */
[----:B------:R-:W-:Y:S06]  /*1e180*/  BAR.SYNC.DEFER_BLOCKING 0x0 ;  /* 0x0000000000007b1d */ /* 0x000fec0000010000 */
[----:B------:R-:W1:Y:S04]  /*1e190*/  LDSM.16.M88.4 R52, [R28+0x400] ;  /* 0x000400001c34783b */ /* 0x000e680000000200 */
[----:B------:R-:W2:Y:S04]  /*1e1a0*/  LDSM.16.M88.4 R44, [R28] ;  /* 0x000000001c2c783b */ /* 0x000ea80000000200 */
[----:B------:R-:W3:Y:S04]  /*1e1b0*/  LDSM.16.M88.4 R24, [R28+0x800] ;  /* 0x000800001c18783b */ /* 0x000ee80000000200 */
[----:B------:R-:W4:Y:S01]  /*1e1c0*/  LDSM.16.M88.4 R32, [R28+0xa00] ;  /* 0x000a00001c20783b */ /* 0x000f220000000200 */
[----:B0-----:R-:W-:-:S02]  /*1e1d0*/  IMAD R4, R2, 0x100, R3 ;  /* 0x0000010002047824 */ /* 0x001fc400078e0203 */
[----:B------:R-:W-:Y:S02]  /*1e1e0*/  IMAD R5, R39, 0x100, R38 ;  /* 0x0000010027057824 */ /* 0x000fe400078e0226 */
[----:B------:R-:W-:Y:S02]  /*1e1f0*/  IMAD R6, R41, 0x100, R40 ;  /* 0x0000010029067824 */ /* 0x000fe400078e0228 */
[----:B------:R-:W-:Y:S01]  /*1e200*/  IMAD R7, R43, 0x100, R42 ;  /* 0x000001002b077824 */ /* 0x000fe200078e022a */
[----:B------:R-:W0:Y:S04]  /*1e210*/  LDSM.16.M88.4 R48, [R28+0x200] ;  /* 0x000200001c30783b */ /* 0x000e280000000200 */
[----:B------:R-:W-:Y:S04]  /*1e220*/  LDSM.16.M88.4 R56, [R28+0x600] ;  /* 0x000600001c38783b */ /* 0x000fe80000000200 */
[----:B-1----:R-:W-:Y:S04]  /*1e230*/  STL.64 [R1+0x1ac0], R54 ;  /* 0x001ac03601007387 */ /* 0x002fe80000100a00 */
[----:B------:R1:W-:Y:S04]  /*1e240*/  STL.64 [R1+0x1ab8], R52 ;  /* 0x001ab83401007387 */ /* 0x0003e80000100a00 */
[----:B------:R-:W4:Y:S04]  /*1e250*/  LDL.LU.64 R12, [R1+0x70] ;  /* 0x00007000010c7983 */ /* 0x000f280000300a00 */
[----:B------:R-:W4:Y:S04]  /*1e260*/  LDL.LU.64 R14, [R1+0x78] ;  /* 0x00007800010e7983 */ /* 0x000f280000300a00 */
[----:B------:R-:W4:Y:S04]  /*1e270*/  LDL.LU.64 R8, [R1+0x90] ;  /* 0x0000900001087983 */ /* 0x000f280000300a00 */
[----:B------:R-:W4:Y:S01]  /*1e280*/  LDL.LU.64 R10, [R1+0x98] ;  /* 0x00009800010a7983 */ /* 0x000f220000300a00 */
[----:B------:R-:W-:-:S02]  /*1e290*/  F2FP.F16.E5M2.UNPACK_B R4, R4 ;  /* 0x00000004ff04723e */ /* 0x000fc400020004ff */
[----:B------:R-:W-:Y:S02]  /*1e2a0*/  F2FP.F16.E5M2.UNPACK_B R5, R5 ;  /* 0x00000005ff05723e */ /* 0x000fe400020004ff */
[----:B------:R-:W-:Y:S02]  /*1e2b0*/  F2FP.F16.E5M2.UNPACK_B R6, R6 ;  /* 0x00000006ff06723e */ /* 0x000fe400020004ff */
[----:B------:R-:W-:Y:S02]  /*1e2c0*/  F2FP.F16.E5M2.UNPACK_B R7, R7 ;  /* 0x00000007ff07723e */ /* 0x000fe400020004ff */
[----:B--2---:R-:W-:Y:S02]  /*1e2d0*/  F2FP.F16.E5M2.UNPACK_B R38, R44 ;  /* 0x0000002cff26723e */ /* 0x004fe400020004ff */
[----:B------:R-:W-:Y:S01]  /*1e2e0*/  F2FP.F16.E5M2.UNPACK_B R39, R45 ;  /* 0x0000002dff27723e */ /* 0x000fe200020004ff */
[----:B---3--:R-:W-:Y:S04]  /*1e2f0*/  STL.64 [R1], R24 ;  /* 0x0000001801007387 */ /* 0x008fe80000100a00 */
[----:B------:R-:W-:Y:S04]  /*1e300*/  STL.64 [R1+0x8], R26 ;  /* 0x0000081a01007387 */ /* 0x000fe80000100a00 */
[----:B------:R-:W-:Y:S04]  /*1e310*/  STL [R1+0x1868], R44 ;  /* 0x0018682c01007387 */ /* 0x000fe80000100800 */
[----:B------:R-:W-:Y:S04]  /*1e320*/  STL [R1+0x186c], R45 ;  /* 0x00186c2d01007387 */ /* 0x000fe80000100800 */
[----:B------:R-:W-:Y:S04]  /*1e330*/  STL [R1+0x1870], R46 ;  /* 0x0018702e01007387 */ /* 0x000fe80000100800 */
[----:B------:R-:W-:Y:S04]  /*1e340*/  STL [R1+0x1874], R47 ;  /* 0x0018742f01007387 */ /* 0x000fe80000100800 */
[----:B----4-:R-:W-:Y:S04]  /*1e350*/  STL.64 [R1+0x10], R32 ;  /* 0x0000102001007387 */ /* 0x010fe80000100a00 */
[----:B------:R-:W-:Y:S01]  /*1e360*/  STL.64 [R1+0x18], R34 ;  /* 0x0000182201007387 */ /* 0x000fe20000100a00 */
[----:B------:R-:W-:-:S02]  /*1e370*/  F2FP.F16.E5M2.UNPACK_B R36, R46 ;  /* 0x0000002eff24723e */ /* 0x000fc400020004ff */
[----:B------:R-:W-:Y:S01]  /*1e380*/  F2FP.F16.E5M2.UNPACK_B R37, R47 ;  /* 0x0000002fff25723e */ /* 0x000fe200020004ff */
[----:B------:R-:W-:-:S15]  /*1e390*/  HMMA.16816.F32 R12, R4, R38, R12 ;  /* 0x00000026040c723c */ /* 0x000fde000000180c */
[----:B------:R-:W-:-:S08]  /*1e3a0*/  NOP ;  /* 0x0000000000007918 */ /* 0x000fd00000000000 */
[----:B------:R2:W-:Y:S04]  /*1e3b0*/  STL.64 [R1+0x70], R12 ;  /* 0x0000700c01007387 */ /* 0x0005e80000100a00 */
[----:B------:R3:W-:Y:S04]  /*1e3c0*/  STL.64 [R1+0x78], R14 ;  /* 0x0000780e01007387 */ /* 0x0007e80000100a00 */
[----:B-1----:R-:W4:Y:S04]  /*1e3d0*/  LDL.LU.64 R52, [R1+0xb0] ;  /* 0x0000b00001347983 */ /* 0x002f280000300a00 */
[----:B------:R-:W4:Y:S01]  /*1e3e0*/  LDL.LU.64 R54, [R1+0xb8] ;  /* 0x0000b80001367983 */ /* 0x000f220000300a00 */
[----:B------:R-:W-:Y:S01]  /*1e3f0*/  HMMA.16816.F32 R8, R4, R36, R8 ;  /* 0x000000240408723c */ /* 0x000fe20000001808 */
[----:B0-----:R-:W-:-:S02]  /*1e400*/  F2FP.F16.E5M2.UNPACK_B R2, R48 ;  /* 0x00000030ff02723e */ /* 0x001fc400020004ff */
[----:B------:R-:W-:Y:S01]  /*1e410*/  F2FP.F16.E5M2.UNPACK_B R3, R49 ;  /* 0x00000031ff03723e */ /* 0x000fe200020004ff */
[----:B--2---:R-:W2:Y:S04]  /*1e420*/  LDL.LU.64 R12, [R1+0xd0] ;  /* 0x0000d000010c7983 */ /* 0x004ea80000300a00 */
[----:B---3--:R-:W2:-:S15]  /*1e430*/  LDL.LU.64 R14, [R1+0xd8] ;  /* 0x0000d800010e7983 */ /* 0x008e9e0000300a00 */
[----:B------:R-:W-:-:S01]  /*1e440*/  NOP ;  /* 0x0000000000007918 */ /* 0x000fc20000000000 */
[----:B------:R-:W-:Y:S02]  /*1e450*/  IMAD.MOV.U32 R47, RZ, RZ, R8 ;  /* 0x000000ffff2f7224 */ /* 0x000fe400078e0008 */
[----:B------:R-:W-:Y:S02]  /*1e460*/  IMAD.MOV.U32 R46, RZ, RZ, R9 ;  /* 0x000000ffff2e7224 */ /* 0x000fe400078e0009 */
[----:B------:R-:W-:Y:S02]  /*1e470*/  IMAD.MOV.U32 R45, RZ, RZ, R10 ;  /* 0x000000ffff2d7224 */ /* 0x000fe400078e000a */
[----:B------:R-:W-:Y:S02]  /*1e480*/  IMAD.MOV.U32 R44, RZ, RZ, R11 ;  /* 0x000000ffff2c7224 */ /* 0x000fe400078e000b */
[----:B------:R-:W0:Y:S04]  /*1e490*/  LDSM.16.M88.4 R8, [R28+0xc00] ;  /* 0x000c00001c08783b */ /* 0x000e280000000200 */
[----:B------:R-:W-:Y:S04]  /*1e4a0*/  STL.64 [R1+0x1880], R46 ;  /* 0x0018802e01007387 */ /* 0x000fe80000100a00 */
[----:B------:R1:W-:Y:S01]  /*1e4b0*/  STL.64 [R1+0x1878], R44 ;  /* 0x0018782c01007387 */ /* 0x0003e20000100a00 */
[----:B------:R-:W-:-:S02]  /*1e4c0*/  IMAD.MOV.U32 R20, RZ, RZ, R26 ;  /* 0x000000ffff147224 */ /* 0x000fc400078e001a */
[----:B------:R-:W-:Y:S02]  /*1e4d0*/  IMAD.MOV.U32 R21, RZ, RZ, R27 ;  /* 0x000000ffff157224 */ /* 0x000fe400078e001b */
[----:B------:R-:W-:Y:S02]  /*1e4e0*/  IMAD.MOV.U32 R22, RZ, RZ, R32 ;  /* 0x000000ffff167224 */ /* 0x000fe400078e0020 */
[----:B------:R-:W-:Y:S01]  /*1e4f0*/  IMAD.MOV.U32 R23, RZ, RZ, R33 ;  /* 0x000000ffff177224 */ /* 0x000fe200078e0021 */
[----:B------:R-:W3:Y:S04]  /*1e500*/  LDSM.16.M88.4 R28, [R28+0xe00] ;  /* 0x000e00001c1c783b */ /* 0x000ee80000000200 */
[----:B-1----:R-:W3:Y:S04]  /*1e510*/  LDL.LU.64 R44, [R1+0xf0] ;  /* 0x0000f000012c7983 */ /* 0x002ee80000300a00 */
[----:B------:R-:W3:Y:S04]  /*1e520*/  LDL.LU.64 R46, [R1+0xf8] ;  /* 0x0000f800012e7983 */ /* 0x000ee80000300a00 */
[----:B0-----:R-:W-:Y:S04]  /*1e530*/  STL.64 [R1+0x20], R8 ;  /* 0x0000200801007387 */ /* 0x001fe80000100a00 */
[----:B------:R-:W-:Y:S04]  /*1e540*/  STL.64 [R1+0x28], R10 ;  /* 0x0000280a01007387 */ /* 0x000fe80000100a00 */
[----:B------:R-:W3:Y:S04]  /*1e550*/  LDL.LU.64 R40, [R1+0x110] ;  /* 0x0001100001287983 */ /* 0x000ee80000300a00 */
[----:B------:R-:W3:Y:S04]  /*1e560*/  LDL.LU.64 R42, [R1+0x118] ;  /* 0x00011800012a7983 */ /* 0x000ee80000300a00 */
[----:B------:R-:W-:Y:S04]  /*1e570*/  STL [R1+0x1854], R50 ;  /* 0x0018543201007387 */ /* 0x000fe80000100800 */
[----:B------:R-:W-:Y:S01]  /*1e580*/  STL [R1+0x1850], R51 ;  /* 0x0018503301007387 */ /* 0x000fe20000100800 */
[----:B----4-:R-:W-:-:S15]  /*1e590*/  HMMA.16816.F32 R52, R4, R2, R52 ;  /* 0x000000020434723c */ /* 0x010fde0000001834 */
[----:B------:R-:W-:-:S08]  /*1e5a0*/  NOP ;  /* 0x0000000000007918 */ /* 0x000fd00000000000 */
[----:B------:R-:W-:Y:S04]  /*1e5b0*/  STL.64 [R1+0xb0], R52 ;  /* 0x0000b03401007387 */ /* 0x000fe80000100a00 */
[----:B------:R0:W-:Y:S04]  /*1e5c0*/  STL.64 [R1+0xb8], R54 ;  /* 0x0000b83601007387 */ /* 0x0001e80000100a00 */
[----:B0-----:R-:W4:Y:S04]  /*1e5d0*/  LDL.LU.64 R54, [R1+0x1ac0] ;  /* 0x001ac00001367983 */ /* 0x001f280000300a00 */
[----:B------:R-:W3:Y:S01]  /*1e5e0*/  LDL.LU.64 R52, [R1+0x1ab8] ;  /* 0x001ab80001347983 */ /* 0x000ee20000300a00 */
[----:B------:R-:W-:-:S02]  /*1e5f0*/  IMAD.MOV.U32 R26, RZ, RZ, R8 ;  /* 0x000000ffff1a7224 */ /* 0x000fc400078e0008 */
[----:B------:R-:W-:Y:S01]  /*1e600*/  IMAD.MOV.U32 R27, RZ, RZ, R9 ;  /* 0x000000ffff1b7224 */ /* 0x000fe200078e0009 */
[----:B------:R-:W-:Y:S02]  /*1e610*/  F2FP.F16.E5M2.UNPACK_B R8, R50 ;  /* 0x00000032ff08723e */ /* 0x000fe400020004ff */
[----:B------:R-:W-:Y:S01]  /*1e620*/  F2FP.F16.E5M2.UNPACK_B R9, R51 ;  /* 0x00000033ff09723e */ /* 0x000fe200020004ff */
[----:B------:R-:W-:Y:S02]  /*1e630*/  IMAD.MOV.U32 R32, RZ, RZ, R10 ;  /* 0x000000ffff207224 */ /* 0x000fe400078e000a */
[----:B------:R-:W-:-:S04]  /*1e640*/  IMAD.MOV.U32 R33, RZ, RZ, R11 ;  /* 0x000000ffff217224 */ /* 0x000fc800078e000b */
[----:B--2---:R-:W-:-:S15]  /*1e650*/  HMMA.16816.F32 R12, R4, R8, R12 ;  /* 0x00000008040c723c */ /* 0x004fde000000180c */
[----:B------:R-:W-:-:S08]  /*1e660*/  NOP ;  /* 0x0000000000007918 */ /* 0x000fd00000000000 */
[----:B------:R0:W-:Y:S04]  /*1e670*/  STL.64 [R1+0xd0], R12 ;  /* 0x0000d00c01007387 */ /* 0x0001e80000100a00 */
[----:B------:R-:W-:Y:S01]  /*1e680*/  STL.64 [R1+0xd8], R14 ;  /* 0x0000d80e01007387 */ /* 0x000fe20000100a00 */
[----:B---3--:R-:W-:Y:S02]  /*1e690*/  F2FP.F16.E5M2.UNPACK_B R10, R52 ;  /* 0x00000034ff0a723e */ /* 0x008fe400020004ff */
[----:B------:R-:W-:-:S07]  /*1e6a0*/  F2FP.F16.E5M2.UNPACK_B R11, R53 ;  /* 0x00000035ff0b723e */ /* 0x000fce00020004ff */
[C---:B------:R-:W-:Y:S01]  /*1e6b0*/  HMMA.16816.F32 R44, R4.reuse, R10, R44 ;  /* 0x0000000a042c723c */ /* 0x040fe2000000182c */
[----:B----4-:R-:W-:Y:S04]  /*1e6c0*/  STL.64 [R1+0x1840], R54 ;  /* 0x0018403601007387 */ /* 0x010fe80000100a00 */
[----:B------:R1:W-:Y:S01]  /*1e6d0*/  STL.64 [R1+0x1838], R52 ;  /* 0x0018383401007387 */ /* 0x0003e20000100a00 */
[----:B0-----:R-:W-:Y:S02]  /*1e6e0*/  F2FP.F16.E5M2.UNPACK_B R12, R54 ;  /* 0x00000036ff0c723e */ /* 0x001fe400020004ff */
[----:B------:R-:W-:Y:S01]  /*1e6f0*/  F2FP.F16.E5M2.UNPACK_B R13, R55 ;  /* 0x00000037ff0d723e */ /* 0x000fe200020004ff */
[----:B-1----:R-:W2:Y:S04]  /*1e700*/  LDL.LU.64 R52, [R1+0x130] ;  /* 0x0001300001347983 */ /* 0x002ea80000300a00 */
[----:B------:R-:W2:Y:S10]  /*1e710*/  LDL.LU.64 R54, [R1+0x138] ;  /* 0x0001380001367983 */ /* 0x000eb40000300a00 */
[----:B------:R0:W-:Y:S04]  /*1e720*/  STL.64 [R1+0xf0], R44 ;  /* 0x0000f02c01007387 */ /* 0x0001e80000100a00 */
[----:B------:R1:W-:Y:S04]  /*1e730*/  STL.64 [R1+0xf8], R46 ;  /* 0x0000f82e01007387 */ /* 0x0003e80000100a00 */
[----:B------:R-:W-:Y:S04]  /*1e740*/  STL [R1+0x1848], R56 ;  /* 0x0018483801007387 */ /* 0x000fe80000100800 */
[----:B------:R-:W-:Y:S04]  /*1e750*/  STL [R1+0x184c], R57 ;  /* 0x00184c3901007387 */ /* 0x000fe80000100800 */
[----:B0-----:R-:W3:Y:S04]  /*1e760*/  LDL.LU.64 R44, [R1+0x150] ;  /* 0x00015000012c7983 */ /* 0x001ee80000300a00 */
[----:B-1----:R-:W3:Y:S01]  /*1e770*/  LDL.LU.64 R46, [R1+0x158] ;  /* 0x00015800012e7983 */ /* 0x002ee20000300a00 */
[----:B------:R-:W-:Y:S01]  /*1e780*/  HMMA.16816.F32 R40, R4, R12, R40 ;  /* 0x0000000c0428723c */ /* 0x000fe20000001828 */
[----:B------:R-:W-:-:S02]  /*1e790*/  IMAD.MOV.U32 R18, RZ, RZ, R24 ;  /* 0x000000ffff127224 */ /* 0x000fc400078e0018 */
[----:B------:R-:W-:Y:S01]  /*1e7a0*/  IMAD.MOV.U32 R19, RZ, RZ, R25 ;  /* 0x000000ffff137224 */ /* 0x000fe200078e0019 */
[----:B------:R-:W-:Y:S02]  /*1e7b0*/  F2FP.F16.E5M2.UNPACK_B R14, R56 ;  /* 0x00000038ff0e723e */ /* 0x000fe400020004ff */
[----:B------:R-:W-:Y:S01]  /*1e7c0*/  F2FP.F16.E5M2.UNPACK_B R15, R57 ;  /* 0x00000039ff0f723e */ /* 0x000fe200020004ff */
[----:B------:R-:W-:Y:S02]  /*1e7d0*/  IMAD.MOV.U32 R24, RZ, RZ, R34 ;  /* 0x000000ffff187224 */ /* 0x000fe400078e0022 */
[----:B------:R-:W-:Y:S02]  /*1e7e0*/  IMAD.MOV.U32 R25, RZ, RZ, R35 ;  /* 0x000000ffff197224 */ /* 0x000fe400078e0023 */
[----:B------:R-:W-:Y:S02]  /*1e7f0*/  IMAD.MOV.U32 R34, RZ, RZ, R28 ;  /* 0x000000ffff227224 */ /* 0x000fe400078e001c */
[----:B------:R-:W-:Y:S01]  /*1e800*/  IMAD.MOV.U32 R35, RZ, RZ, R29 ;  /* 0x000000ffff237224 */ /* 0x000fe200078e001d */
[----:B------:R-:W-:-:S02]  /*1e810*/  F2FP.F16.E5M2.UNPACK_B R16, R58 ;  /* 0x0000003aff10723e */ /* 0x000fc400020004ff */
[----:B------:R-:W-:-:S07]  /*1e820*/  F2FP.F16.E5M2.UNPACK_B R17, R59 ;  /* 0x0000003bff11723e */ /* 0x000fce00020004ff */
[----:B------:R0:W-:Y:S04]  /*1e830*/  STL.64 [R1+0x110], R40 ;  /* 0x0001102801007387 */ /* 0x0001e80000100a00 */
[----:B------:R-:W-:Y:S04]  /*1e840*/  STL.64 [R1+0x118], R42 ;  /* 0x0001182a01007387 */ /* 0x000fe80000100a00 */
[----:B------:R1:W-:Y:S04]  /*1e850*/  STL.64 [R1+0x40], R28 ;  /* 0x0000401c01007387 */ /* 0x0003e80000100a00 */
[----:B------:R4:W-:Y:S01]  /*1e860*/  STL.64 [R1+0x48], R30 ;  /* 0x0000481e01007387 */ /* 0x0009e20000100a00 */
[----:B0-----:R-:W-:-:S02]  /*1e870*/  IMAD.MOV.U32 R40, RZ, RZ, R30 ;  /* 0x000000ffff287224 */ /* 0x001fc400078e001e */
[----:B------:R-:W-:Y:S01]  /*1e880*/  IMAD.MOV.U32 R41, RZ, RZ, R31 ;  /* 0x000000ffff297224 */ /* 0x000fe200078e001f */
[----:B-1----:R-:W3:Y:S04]  /*1e890*/  LDL.LU.64 R28, [R1+0x170] ;  /* 0x00017000011c7983 */ /* 0x002ee80000300a00 */
[----:B----4-:R-:W4:Y:S04]  /*1e8a0*/  LDL.LU.64 R30, [R1+0x178] ;  /* 0x00017800011e7983 */ /* 0x010f280000300a00 */
[----:B------:R-:W-:Y:S04]  /*1e8b0*/  STL [R1+0x1858], R58 ;  /* 0x0018583a01007387 */ /* 0x000fe80000100800 */
[----:B------:R-:W-:Y:S04]  /*1e8c0*/  STL [R1+0x185c], R59 ;  /* 0x00185c3b01007387 */ /* 0x000fe80000100800 */
[----:B------:R-:W-:Y:S04]  /*1e8d0*/  STL.64 [R1+0x1ab0], R14 ;  /* 0x001ab00e01007387 */ /* 0x000fe80000100a00 */
[----:B------:R3:W-:Y:S01]  /*1e8e0*/  STL.64 [R1+0x1aa8], R12 ;  /* 0x001aa80c01007387 */ /* 0x0007e20000100a00 */
[C---:B--2---:R-:W-:Y:S06]  /*1e8f0*/  HMMA.16816.F32 R52, R4.reuse, R14, R52 ;  /* 0x0000000e0434723c */ /* 0x044fec0000001834 */
[----:B---3--:R-:W-:-:S15]  /*1e900*/  HMMA.16816.F32 R12, R4, R16, R44 ;  /* 0x00000010040c723c */ /* 0x008fde000000182c */
[----:B------:R-:W-:-:S02]  /*1e910*/  NOP ;  /* 0x0000000000007918 */ /* 0x000fc40000000000 */
[----:B------:R-:W-:Y:S04]  /*1e920*/  STL.64 [R1+0x130], R52 ;  /* 0x0001303401007387 */ /* 0x000fe80000100a00 */
[----:B------:R-:W-:Y:S04]  /*1e930*/  STL.64 [R1+0x138], R54 ;  /* 0x0001383601007387 */ /* 0x000fe80000100a00 */
[----:B------:R0:W-:Y:S01]  /*1e940*/  STL.64 [R1+0x150], R12 ;  /* 0x0001500c01007387 */ /* 0x0001e20000100a00 */
[----:B------:R-:W-:Y:S02]  /*1e950*/  IMAD.MOV.U32 R59, RZ, RZ, R14 ;  /* 0x000000ffff3b7224 */ /* 0x000fe400078e000e */
[----:B------:R-:W-:Y:S01]  /*1e960*/  IMAD.MOV.U32 R58, RZ, RZ, R15 ;  /* 0x000000ffff3a7224 */ /* 0x000fe200078e000f */
[----:B0-----:R-:W2:Y:S04]  /*1e970*/  LDL.LU.64 R12, [R1+0x190] ;  /* 0x00019000010c7983 */ /* 0x001ea80000300a00 */
[----:B------:R-:W2:Y:S01]  /*1e980*/  LDL.LU.64 R14, [R1+0x198] ;  /* 0x00019800010e7983 */ /* 0x000ea20000300a00 */
[----:B------:R-:W-:-:S02]  /*1e990*/  F2FP.F16.E5M2.UNPACK_B R18, R18 ;  /* 0x00000012ff12723e */ /* 0x000fc400020004ff */
[----:B------:R-:W-:Y:S02]  /*1e9a0*/  F2FP.F16.E5M2.UNPACK_B R19, R19 ;  /* 0x00000013ff13723e */ /* 0x000fe400020004ff */
[----:B------:R-:W-:Y:S02]  /*1e9b0*/  F2FP.F16.E5M2.UNPACK_B R20, R20 ;  /* 0x00000014ff14723e */ /* 0x000fe400020004ff */
[----:B------:R-:W-:-:S03]  /*1e9c0*/  F2FP.F16.E5M2.UNPACK_B R21, R21 ;  /* 0x00000015ff15723e */ /* 0x000fc600020004ff */
[----:B----4-:R-:W-:Y:S01]  /*1e9d0*/  HMMA.16816.F32 R28, R4, R18, R28 ;  /* 0x00000012041c723c */ /* 0x010fe2000000181c */
[----:B------:R-:W-:Y:S04]  /*1e9e0*/  STL [R1+0x1864], R58 ;  /* 0x0018643a01007387 */ /* 0x000fe80000100800 */
[----:B------:R-:W-:Y:S04]  /*1e9f0*/  STL [R1+0x1860], R59 ;  /* 0x0018603b01007387 */ /* 0x000fe80000100800 */
[----:B------:R-:W-:Y:S04]  /*1ea00*/  STL.64 [R1+0x1a90], R18 ;  /* 0x001a901201007387 */ /* 0x000fe80000100a00 */
[----:B------:R-:W-:Y:S11]  /*1ea10*/  STL.64 [R1+0x1a88], R16 ;  /* 0x001a881001007387 */ /* 0x000ff60000100a00 */
[----:B------:R-:W-:-:S02]  /*1ea20*/  IMAD.MOV.U32 R55, RZ, RZ, R28 ;  /* 0x000000ffff377224 */ /* 0x000fc400078e001c */
[----:B------:R-:W-:Y:S02]  /*1ea30*/  IMAD.MOV.U32 R54, RZ, RZ, R29 ;  /* 0x000000ffff367224 */ /* 0x000fe400078e001d */
[----:B------:R-:W-:Y:S02]  /*1ea40*/  IMAD.MOV.U32 R53, RZ, RZ, R30 ;  /* 0x000000ffff357224 */ /* 0x000fe400078e001e */
[----:B------:R-:W-:Y:S01]  /*1ea50*/  IMAD.MOV.U32 R52, RZ, RZ, R31 ;  /* 0x000000ffff347224 */ /* 0x000fe200078e001f */
[----:B------:R-:W-:Y:S04]  /*1ea60*/  STL.64 [R1+0x1890], R54 ;  /* 0x0018903601007387 */ /* 0x000fe80000100a00 */
[----:B------:R0:W-:Y:S01]  /*1ea70*/  STL.64 [R1+0x1888], R52 ;  /* 0x0018883401007387 */ /* 0x0001e20000100a00 */
[----:B--2---:R-:W-:-:S15]  /*1ea80*/  HMMA.16816.F32 R12, R4, R20, R12 ;  /* 0x00000014040c723c */ /* 0x004fde000000180c */
[----:B------:R-:W-:-:S09]  /*1ea90*/  NOP ;  /* 0x0000000000007918 */ /* 0x000fd20000000000 */
[----:B------:R-:W-:Y:S02]  /*1eaa0*/  IMAD.MOV.U32 R50, RZ, RZ, R12 ;  /* 0x000000ffff327224 */ /* 0x000fe400078e000c */
[----:B------:R-:W-:Y:S02]  /*1eab0*/  IMAD.MOV.U32 R51, RZ, RZ, R13 ;  /* 0x000000ffff337224 */ /* 0x000fe400078e000d */
[----:B------:R-:W-:Y:S02]  /*1eac0*/  IMAD.MOV.U32 R57, RZ, RZ, R14 ;  /* 0x000000ffff397224 */ /* 0x000fe400078e000e */
[----:B------:R-:W-:Y:S01]  /*1ead0*/  IMAD.MOV.U32 R56, RZ, RZ, R15 ;  /* 0x000000ffff387224 */ /* 0x000fe200078e000f */
[----:B------:R-:W2:Y:S04]  /*1eae0*/  LDL.LU.64 R12, [R1+0x1e0] ;  /* 0x0001e000010c7983 */ /* 0x000ea80000300a00 */
[----:B------:R-:W2:Y:S01]  /*1eaf0*/  LDL.LU.64 R14, [R1+0x1e8] ;  /* 0x0001e800010e7983 */ /* 0x000ea20000300a00 */
[----:B------:R-:W-:-:S02]  /*1eb00*/  F2FP.F16.E5M2.UNPACK_B R22, R22 ;  /* 0x00000016ff16723e */ /* 0x000fc400020004ff */
[----:B------:R-:W-:Y:S01]  /*1eb10*/  F2FP.F16.E5M2.UNPACK_B R23, R23 ;  /* 0x00000017ff17723e */ /* 0x000fe200020004ff */
[----:B------:R-:W3:Y:S04]  /*1eb20*/  LDL.LU R47, [R1+0x954] ;  /* 0x00095400012f7983 */ /* 0x000ee80000300800 */
[----:B------:R-:W3:Y:S04]  /*1eb30*/  LDL.LU R61, [R1+0x950] ;  /* 0x00095000013d7983 */ /* 0x000ee80000300800 */
[----:B------:R-:W4:Y:S04]  /*1eb40*/  LDL.LU R28, [R1+0x95c] ;  /* 0x00095c00011c7983 */ /* 0x000f280000300800 */
[----:B------:R-:W4:Y:S04]  /*1eb50*/  LDL.LU R29, [R1+0x958] ;  /* 0x00095800011d7983 */ /* 0x000f280000300800 */
[----:B------:R-:W-:Y:S04]  /*1eb60*/  STL.64 [R1+0x18a0], R50 ;  /* 0x0018a03201007387 */ /* 0x000fe80000100a00 */
[----:B------:R1:W-:Y:S04]  /*1eb70*/  STL.64 [R1+0x1898], R48 ;  /* 0x0018983001007387 */ /* 0x0003e80000100a00 */
[----:B0-----:R-:W3:Y:S04]  /*1eb80*/  LDL.LU.64 R52, [R1+0x1c0] ;  /* 0x0001c00001347983 */ /* 0x001ee80000300a00 */
[----:B------:R-:W3:Y:S04]  /*1eb90*/  LDL.LU.64 R54, [R1+0x1c8] ;  /* 0x0001c80001367983 */ /* 0x000ee80000300a00 */
[----:B------:R-:W4:Y:S04]  /*1eba0*/  LDL.LU R30, [R1+0x964] ;  /* 0x00096400011e7983 */ /* 0x000f280000300800 */
[----:B------:R-:W4:Y:S04]  /*1ebb0*/  LDL.LU R31, [R1+0x960] ;  /* 0x00096000011f7983 */ /* 0x000f280000300800 */
[----:B------:R-:W4:Y:S04]  /*1ebc0*/  LDL.LU R42, [R1+0x96c] ;  /* 0x00096c00012a7983 */ /* 0x000f280000300800 */
[----:B------:R-:W4:Y:S01]  /*1ebd0*/  LDL.LU R43, [R1+0x968] ;  /* 0x00096800012b7983 */ /* 0x000f220000300800 */
[----:B--2---:R-:W-:-:S15]  /*1ebe0*/  HMMA.16816.F32 R12, R4, R22, R12 ;  /* 0x00000016040c723c */ /* 0x004fde000000180c */
[----:B------:R-:W-:-:S08]  /*1ebf0*/  NOP ;  /* 0x0000000000007918 */ /* 0x000fd00000000000 */
[----:B------:R0:W-:Y:S04]  /*1ec00*/  STL.64 [R1+0x1e0], R12 ;  /* 0x0001e00c01007387 */ /* 0x0001e80000100a00 */
[----:B-1----:R-:W2:Y:S04]  /*1ec10*/  LDL.LU.64 R48, [R1+0x200] ;  /* 0x0002000001307983 */ /* 0x002ea80000300a00 */
[----:B------:R-:W2:Y:S04]  /*1ec20*/  LDL.LU.64 R50, [R1+0x208] ;  /* 0x0002080001327983 */ /* 0x000ea80000300a00 */
[----:B------:R-:W4:Y:S04]  /*1ec30*/  LDL.LU.64 R16, [R1+0x230] ;  /* 0x0002300001107983 */ /* 0x000f280000300a00 */
[----:B------:R-:W4:Y:S01]  /*1ec40*/  LDL.LU.64 R18, [R1+0x238] ;  /* 0x0002380001127983 */ /* 0x000f220000300a00 */
[----:B------:R-:W-:-:S02]  /*1ec50*/  IMAD.MOV.U32 R58, RZ, RZ, R14 ;  /* 0x000000ffff3a7224 */ /* 0x000fc400078e000e */
[----:B------:R-:W-:Y:S01]  /*1ec60*/  IMAD.MOV.U32 R59, RZ, RZ, R15 ;  /* 0x000000ffff3b7224 */ /* 0x000fe200078e000f */
[----:B0-----:R-:W2:Y:S04]  /*1ec70*/  LDL.LU.64 R12, [R1+0x220] ;  /* 0x00022000010c7983 */ /* 0x001ea80000300a00 */
[----:B------:R-:W2:Y:S04]  /*1ec80*/  LDL.LU.64 R14, [R1+0x228] ;  /* 0x00022800010e7983 */ /* 0x000ea80000300a00 */
[----:B------:R-:W-:Y:S04]  /*1ec90*/  STL.64 [R1+0x1a70], R22 ;  /* 0x001a701601007387 */ /* 0x000fe80000100a00 */
[----:B------:R0:W-:Y:S04]  /*1eca0*/  STL.64 [R1+0x1a68], R20 ;  /* 0x001a681401007387 */ /* 0x0001e80000100a00 */
[----:B0-----:R-:W3:Y:S04]  /*1ecb0*/  LDL.LU.64 R20, [R1+0x1d0] ;  /* 0x0001d00001147983 */ /* 0x001ee80000300a00 */
[----:B------:R-:W3:Y:S01]  /*1ecc0*/  LDL.LU.64 R22, [R1+0x1d8] ;  /* 0x0001d80001167983 */ /* 0x000ee20000300a00 */
[----:B------:R-:W-:-:S02]  /*1ecd0*/  F2FP.F16.E5M2.UNPACK_B R24, R24 ;  /* 0x00000018ff18723e */ /* 0x000fc400020004ff */
[----:B------:R-:W-:Y:S02]  /*1ece0*/  F2FP.F16.E5M2.UNPACK_B R25, R25 ;  /* 0x00000019ff19723e */ /* 0x000fe400020004ff */
[----:B------:R-:W-:Y:S02]  /*1ecf0*/  F2FP.F16.E5M2.UNPACK_B R26, R26 ;  /* 0x0000001aff1a723e */ /* 0x000fe400020004ff */
[----:B------:R-:W-:Y:S01]  /*1ed00*/  F2FP.F16.E5M2.UNPACK_B R27, R27 ;  /* 0x0000001bff1b723e */ /* 0x000fe200020004ff */
[----:B------:R-:W-:Y:S04]  /*1ed10*/  STL.64 [R1+0x18b0], R58 ;  /* 0x0018b03a01007387 */ /* 0x000fe80000100a00 */
[----:B------:R3:W-:Y:S01]  /*1ed20*/  STL.64 [R1+0x18a8], R56 ;  /* 0x0018a83801007387 */ /* 0x0007e20000100a00 */
[----:B------:R-:W-:-:S02]  /*1ed30*/  F2FP.F16.E5M2.UNPACK_B R32, R32 ;  /* 0x00000020ff20723e */ /* 0x000fc400020004ff */
[----:B------:R-:W-:Y:S01]  /*1ed40*/  F2FP.F16.E5M2.UNPACK_B R33, R33 ;  /* 0x00000021ff21723e */ /* 0x000fe200020004ff */
[----:B------:R-:W-:Y:S01]  /*1ed50*/  STL.64 [R1+0x1a80], R26 ;  /* 0x001a801a01007387 */ /* 0x000fe20000100a00 */
[----:B------:R-:W-:Y:S02]  /*1ed60*/  F2FP.F16.E5M2.UNPACK_B R34, R34 ;  /* 0x00000022ff22723e */ /* 0x000fe400020004ff */
[----:B------:R-:W-:Y:S02]  /*1ed70*/  F2FP.F16.E5M2.UNPACK_B R35, R35 ;  /* 0x00000023ff23723e */ /* 0x000fe400020004ff */
[----:B------:R-:W-:Y:S02]  /*1ed80*/  F2FP.F16.E5M2.UNPACK_B R40, R40 ;  /* 0x00000028ff28723e */ /* 0x000fe400020004ff */
[----:B------:R-:W-:Y:S01]  /*1ed90*/  F2FP.F16.E5M2.UNPACK_B R41, R41 ;  /* 0x00000029ff29723e */ /* 0x000fe200020004ff */
[C---:B---3--:R-:W-:Y:S06]  /*1eda0*/  HMMA.16816.F32 R56, R4.reuse, R24, R20 ;  /* 0x000000180438723c */ /* 0x048fec0000001814 */
[C---:B------:R-:W-:Y:S06]  /*1edb0*/  HMMA.16816.F32 R20, R4.reuse, R26, R52 ;  /* 0x0000001a0414723c */ /* 0x040fec0000001834 */
[C---:B----4-:R-:W-:Y:S06]  /*1edc0*/  HMMA.16816.F32 R16, R4.reuse, R34, R16 ;  /* 0x000000220410723c */ /* 0x050fec0000001810 */
[C---:B--2---:R-:W-:Y:S05]  /*1edd0*/  HMMA.16816.F32 R12, R4.reuse, R40, R12 ;  /* 0x00000028040c723c */ /* 0x044fea000000180c */
[----:B------:R-:W-:Y:S04]  /*1ede0*/  STL.64 [R1+0x1d0], R56 ;  /* 0x0001d03801007387 */ /* 0x000fe80000100a00 */
[----:B------:R-:W-:Y:S04]  /*1edf0*/  STL.64 [R1+0x1d8], R58 ;  /* 0x0001d83a01007387 */ /* 0x000fe80000100a00 */
[----:B------:R-:W-:Y:S04]  /*1ee00*/  STL.64 [R1+0x1a78], R24 ;  /* 0x001a781801007387 */ /* 0x000fe80000100a00 */
[----:B------:R-:W-:Y:S04]  /*1ee10*/  STL.64 [R1+0x1c0], R20 ;  /* 0x0001c01401007387 */ /* 0x000fe80000100a00 */
[----:B------:R0:W-:Y:S02]  /*1ee20*/  STL.64 [R1+0x1c8], R22 ;  /* 0x0001c81601007387 */ /* 0x0001e40000100a00 */
[----:B0-----:R-:W-:Y:S07]  /*1ee30*/  HMMA.16816.F32 R20, R4, R32, R48 ;  /* 0x000000200414723c */ /* 0x001fee0000001830 */
[----:B------:R-:W-:-:S02]  /*1ee40*/  IMAD R5, R29, 0x100, R28 ;  /* 0x000001001d057824 */ /* 0x000fc400078e021c */
[----:B------:R-:W-:-:S14]  /*1ee50*/  IMAD R4, R61, 0x100, R47 ;  /* 0x000001003d047824 */ /* 0x000fdc00078e022f */
[----:B------:R0:W-:Y:S04]  /*1ee60*/  STL.64 [R1+0x200], R20 ;  /* 0x0002001401007387 */ /* 0x0001e80000100a00 */
[----:B------:R1:W-:Y:S04]  /*1ee70*/  STL.64 [R1+0x208], R22 ;  /* 0x0002081601007387 */ /* 0x0003e80000100a00 */
[----:B------:R-:W-:Y:S04]  /*1ee80*/  STL.64 [R1+0x1aa0], R34 ;  /* 0x001aa02201007387 */ /* 0x000fe80000100a00 */
[----:B------:R-:W-:Y:S04]  /*1ee90*/  STL.64 [R1+0x1a98], R32 ;  /* 0x001a982001007387 */ /* 0x000fe80000100a00 */
[----:B------:R-:W-:Y:S04]  /*1eea0*/  STL.64 [R1+0x230], R16 ;  /* 0x0002301001007387 */ /* 0x000fe80000100a00 */
[----:B------:R-:W-:Y:S04]  /*1eeb0*/  STL.64 [R1+0x238], R18 ;  /* 0x0002381201007387 */ /* 0x000fe80000100a00 */
[----:B------:R2:W-:Y:S04]  /*1eec0*/  STL.64 [R1+0x220], R12 ;  /* 0x0002200c01007387 */ /* 0x0005e80000100a00 */
[----:B------:R3:W-:Y:S04]  /*1eed0*/  STL.64 [R1+0x228], R14 ;  /* 0x0002280e01007387 */ /* 0x0007e80000100a00 */
[----:B------:R-:W4:Y:S04]  /*1eee0*/  LDL.LU.64 R24, [R1+0x770] ;  /* 0x0007700001187983 */ /* 0x000f280000300a00 */
[----:B------:R-:W4:Y:S04]  /*1eef0*/  LDL.LU.64 R26, [R1+0x778] ;  /* 0x00077800011a7983 */ /* 0x000f280000300a00 */
[----:B------:R-:W4:Y:S04]  /*1ef00*/  LDL.LU R55, [R1+0x994] ;  /* 0x0009940001377983 */ /* 0x000f280000300800 */
[----:B------:R-:W4:Y:S04]  /*1ef10*/  LDL.LU R28, [R1+0x990] ;  /* 0x00099000011c7983 */ /* 0x000f280000300800 */
[----:B------:R-:W4:Y:S04]  /*1ef20*/  LDL.LU R61, [R1+0x99c] ;  /* 0x00099c00013d7983 */ /* 0x000f280000300800 */
[----:B------:R-:W4:Y:S04]  /*1ef30*/  LDL.LU R29, [R1+0x998] ;  /* 0x00099800011d7983 */ /* 0x000f280000300800 */
[----:B0-----:R-:W4:Y:S04]  /*1ef40*/  LDL.LU.64 R20, [R1+0x760] ;  /* 0x0007600001147983 */ /* 0x001f280000300a00 */
[----:B-1----:R-:W4:Y:S04]  /*1ef50*/  LDL.LU.64 R22, [R1+0x768] ;  /* 0x0007680001167983 */ /* 0x002f280000300a00 */
[----:B------:R-:W4:Y:S04]  /*1ef60*/  LDL.LU.64 R48, [R1+0x750] ;  /* 0x0007500001307983 */ /* 0x000f280000300a00 */
[----:B------:R-:W4:Y:S04]  /*1ef70*/  LDL.LU.64 R50, [R1+0x758] ;  /* 0x0007580001327983 */ /* 0x000f280000300a00 */
[----:B------:R-:W4:Y:S04]  /*1ef80*/  LDL.LU.64 R44, [R1+0x740] ;  /* 0x00074000012c7983 */ /* 0x000f280000300a00 */
[----:B------:R-:W4:Y:S04]  /*1ef90*/  LDL.LU.64 R46, [R1+0x748] ;  /* 0x00074800012e7983 */ /* 0x000f280000300a00 */
[----:B--2---:R-:W2:Y:S04]  /*1efa0*/  LDL.LU.64 R12, [R1+0x730] ;  /* 0x00073000010c7983 */ /* 0x004ea80000300a00 */
[----:B---3--:R-:W2:Y:S01]  /*1efb0*/  LDL.LU.64 R14, [R1+0x738] ;  /* 0x00073800010e7983 */ /* 0x008ea20000300a00 */
[----:B------:R-:W-:-:S02]  /*1efc0*/  IMAD R6, R31, 0x100, R30 ;  /* 0x000001001f067824 */ /* 0x000fc400078e021e */
[----:B------:R-:W-:Y:S01]  /*1efd0*/  IMAD R7, R43, 0x100, R42 ;  /* 0x000001002b077824 */ /* 0x000fe200078e022a */
[----:B------:R-:W-:Y:S02]  /*1efe0*/  F2FP.F16.E5M2.UNPACK_B R4, R4 ;  /* 0x00000004ff04723e */ /* 0x000fe400020004ff */
[----:B------:R-:W-:Y:S01]  /*1eff0*/  F2FP.F16.E5M2.UNPACK_B R5, R5 ;  /* 0x00000005ff05723e */ /* 0x000fe200020004ff */
[----:B------:R-:W3:Y:S01]  /*1f000*/  LDL.LU.64 R32, [R1+0x720] ;  /* 0x0007200001207983 */ /* 0x000ee20000300a00 */
[----:B------:R-:W-:Y:S02]  /*1f010*/  F2FP.F16.E5M2.UNPACK_B R6, R6 ;  /* 0x00000006ff06723e */ /* 0x000fe400020004ff */
[----:B------:R-:W-:Y:S01]  /*1f020*/  F2FP.F16.E5M2.UNPACK_B R7, R7 ;  /* 0x00000007ff07723e */ /* 0x000fe200020004ff */
[----:B------:R-:W3:Y:S04]  /*1f030*/  LDL.LU.64 R34, [R1+0x728] ;  /* 0x0007280001227983 */ /* 0x000ee80000300a00 */
[----:B------:R-:W3:Y:S04]  /*1f040*/  LDL.LU.64 R16, [R1+0x710] ;  /* 0x0007100001107983 */ /* 0x000ee80000300a00 */
[----:B------:R-:W3:Y:S04]  /*1f050*/  LDL.LU.64 R18, [R1+0x718] ;  /* 0x0007180001127983 */ /* 0x000ee80000300a00 */
[----:B------:R-:W3:Y:S04]  /*1f060*/  LDL.LU R30, [R1+0x9a4] ;  /* 0x0009a400011e7983 */ /* 0x000ee80000300800 */
[----:B------:R-:W3:Y:S04]  /*1f070*/  LDL.LU R31, [R1+0x9a0] ;  /* 0x0009a000011f7983 */ /* 0x000ee80000300800 */
[----:B------:R-:W3:Y:S04]  /*1f080*/  LDL.LU R42, [R1+0x9ac] ;  /* 0x0009ac00012a7983 */ /* 0x000ee80000300800 */
[----:B------:R-:W3:Y:S01]  /*1f090*/  LDL.LU R43, [R1+0x9a8] ;  /* 0x0009a800012b7983 */ /* 0x000ee20000300800 */
[C---:B----4-:R-:W-:Y:S03]  /*1f0a0*/  HMMA.16816.F32 R56, R4.reuse, R38, R24 ;  /* 0x000000260438723c */ /* 0x050fe60000001818 */
[----:B------:R-:W4:Y:S03]  /*1f0b0*/  LDL.LU.64 R24, [R1+0x700] ;  /* 0x0007000001187983 */ /* 0x000f260000300a00 */
[C---:B------:R-:W-:Y:S06]  /*1f0c0*/  HMMA.16816.F32 R20, R4.reuse, R36, R20 ;  /* 0x000000240414723c */ /* 0x040fec0000001814 */
[C---:B------:R-:W-:Y:S06]  /*1f0d0*/  HMMA.16816.F32 R48, R4.reuse, R2, R48 ;  /* 0x000000020430723c */ /* 0x040fec0000001830 */
[C---:B------:R-:W-:Y:S06]  /*1f0e0*/  HMMA.16816.F32 R44, R4.reuse, R8, R44 ;  /* 0x00000008042c723c */ /* 0x040fec000000182c */
[C---:B--2---:R-:W-:Y:S01]  /*1f0f0*/  HMMA.16816.F32 R12, R4.reuse, R10, R12 ;  /* 0x0000000a040c723c */ /* 0x044fe2000000180c */
[----:B------:R-:W-:Y:S04]  /*1f100*/  STL.64 [R1+0x770], R56 ;  /* 0x0007703801007387 */ /* 0x000fe80000100a00 */
[----:B------:R-:W-:Y:S04]  /*1f110*/  STL.64 [R1+0x778], R58 ;  /* 0x0007783a01007387 */ /* 0x000fe80000100a00 */
[----:B------:R-:W4:Y:S04]  /*1f120*/  LDL.LU.64 R26, [R1+0x708] ;  /* 0x00070800011a7983 */ /* 0x000f280000300a00 */
[----:B------:R0:W-:Y:S04]  /*1f130*/  STL.64 [R1+0x760], R20 ;  /* 0x0007601401007387 */ /* 0x0001e80000100a00 */
[----:B------:R1:W-:Y:S04]  /*1f140*/  STL.64 [R1+0x768], R22 ;  /* 0x0007681601007387 */ /* 0x0003e80000100a00 */
[----:B0-----:R-:W2:Y:S04]  /*1f150*/  LDL.LU.64 R20, [R1+0x6f0] ;  /* 0x0006f00001147983 */ /* 0x001ea80000300a00 */
[----:B-1----:R-:W2:Y:S04]  /*1f160*/  LDL.LU.64 R22, [R1+0x6f8] ;  /* 0x0006f80001167983 */ /* 0x002ea80000300a00 */
[----:B------:R-:W2:Y:S04]  /*1f170*/  LDL.LU.64 R56, [R1+0x6d0] ;  /* 0x0006d00001387983 */ /* 0x000ea80000300a00 */
[----:B------:R-:W2:Y:S04]  /*1f180*/  LDL.LU.64 R58, [R1+0x6d8] ;  /* 0x0006d800013a7983 */ /* 0x000ea80000300a00 */
[----:B------:R0:W-:Y:S04]  /*1f190*/  STL.64 [R1+0x750], R48 ;  /* 0x0007503001007387 */ /* 0x0001e80000100a00 */
[----:B------:R1:W-:Y:S04]  /*1f1a0*/  STL.64 [R1+0x758], R50 ;  /* 0x0007583201007387 */ /* 0x0003e80000100a00 */
[----:B0-----:R-:W2:Y:S04]  /*1f1b0*/  LDL.LU.64 R48, [R1+0x6c0] ;  /* 0x0006c00001307983 */ /* 0x001ea80000300a00 */
[----:B-1----:R-:W2:Y:S04]  /*1f1c0*/  LDL.LU.64 R50, [R1+0x6c8] ;  /* 0x0006c80001327983 */ /* 0x002ea80000300a00 */
[----:B------:R0:W-:Y:S04]  /*1f1d0*/  STL.64 [R1+0x740], R44 ;  /* 0x0007402c01007387 */ /* 0x0001e80000100a00 */
[----:B------:R1:W-:Y:S04]  /*1f1e0*/  STL.64 [R1+0x748], R46 ;  /* 0x0007482e01007387 */ /* 0x0003e80000100a00 */
[----:B0-----:R-:W2:Y:S04]  /*1f1f0*/  LDL.LU.64 R44, [R1+0x6b0] ;  /* 0x0006b000012c7983 */ /* 0x001ea80000300a00 */
[----:B-1----:R-:W2:Y:S04]  /*1f200*/  LDL.LU.64 R46, [R1+0x6b8] ;  /* 0x0006b800012e7983 */ /* 0x002ea80000300a00 */
[----:B------:R-:W-:Y:S04]  /*1f210*/  STL.64 [R1+0x730], R12 ;  /* 0x0007300c01007387 */ /* 0x000fe80000100a00 */
[----:B------:R0:W-:Y:S04]  /*1f220*/  STL.64 [R1+0x738], R14 ;  /* 0x0007380e01007387 */ /* 0x0001e80000100a00 */
[----:B0-----:R-:W4:Y:S04]  /*1f230*/  LDL.LU.64 R14, [R1+0x1ab0] ;  /* 0x001ab000010e7983 */ /* 0x001f280000300a00 */
[----:B------:R-:W3:Y:S02]  /*1f240*/  LDL.LU.64 R12, [R1+0x1aa8] ;  /* 0x001aa800010c7983 */ /* 0x000ee40000300a00 */
[C---:B---3--:R-:W-:Y:S06]  /*1f250*/  HMMA.16816.F32 R32, R4.reuse, R12, R32 ;  /* 0x0000000c0420723c */ /* 0x048fec0000001820 */
[----:B----4-:R-:W-:-:S15]  /*1f260*/  HMMA.16816.F32 R16, R4, R14, R16 ;  /* 0x0000000e0410723c */ /* 0x010fde0000001810 */
[----:B------:R-:W-:-:S02]  /*1f270*/  NOP ;  /* 0x0000000000007918 */ /* 0x000fc40000000000 */
[----:B------:R-:W-:Y:S04]  /*1f280*/  STL.64 [R1+0x720], R32 ;  /* 0x0007202001007387 */ /* 0x000fe80000100a00 */
[----:B------:R0:W-:Y:S04]  /*1f290*/  STL.64 [R1+0x728], R34 ;  /* 0x0007282201007387 */ /* 0x0001e80000100a00 */
[----:B0-----:R-:W3:Y:S04]  /*1f2a0*/  LDL.LU.64 R34, [R1+0x1aa0] ;  /* 0x001aa00001227983 */ /* 0x001ee80000300a00 */
[----:B------:R-:W4:Y:S04]  /*1f2b0*/  LDL.LU.64 R32, [R1+0x1a98] ;  /* 0x001a980001207983 */ /* 0x000f280000300a00 */
[----:B------:R-:W-:Y:S04]  /*1f2c0*/  STL.64 [R1+0x710], R16 ;  /* 0x0007101001007387 */ /* 0x000fe80000100a00 */
[----:B------:R0:W-:Y:S04]  /*1f2d0*/  STL.64 [R1+0x718], R18 ;  /* 0x0007181201007387 */ /* 0x0001e80000100a00 */
[----:B0-----:R-:W2:Y:S04]  /*1f2e0*/  LDL.LU.64 R18, [R1+0x1a90] ;  /* 0x001a900001127983 */ /* 0x001ea80000300a00 */
[----:B------:R-:W3:Y:S04]  /*1f2f0*/  LDL.LU.64 R16, [R1+0x1a88] ;  /* 0x001a880001107983 */ /* 0x000ee80000300a00 */
[----:B------:R-:W-:Y:S04]  /*1f300*/  STL.64 [R1+0x1a50], R14 ;  /* 0x001a500e01007387 */ /* 0x000fe80000100a00 */
[----:B------:R0:W-:Y:S04]  /*1f310*/  STL.64 [R1+0x1a48], R12 ;  /* 0x001a480c01007387 */ /* 0x0001e80000100a00 */
[----:B0-----:R-:W4:Y:S04]  /*1f320*/  LDL.LU.64 R12, [R1+0x6e0] ;  /* 0x0006e000010c7983 */ /* 0x001f280000300a00 */
[----:B------:R-:W4:Y:S01]  /*1f330*/  LDL.LU.64 R14, [R1+0x6e8] ;  /* 0x0006e800010e7983 */ /* 0x000f220000300a00 */
[C---:B---3--:R-:W-:Y:S06]  /*1f340*/  HMMA.16816.F32 R24, R4.reuse, R16, R24 ;  /* 0x000000100418723c */ /* 0x048fec0000001818 */
[----:B--2---:R-:W-:-:S15]  /*1f350*/  HMMA.16816.F32 R20, R4, R18, R20 ;  /* 0x000000120414723c */ /* 0x004fde0000001814 */
[----:B------:R-:W-:-:S02]  /*1f360*/  NOP ;  /* 0x0000000000007918 */ /* 0x000fc40000000000 */
[----:B------:R-:W-:Y:S04]  /*1f370*/  STL.64 [R1+0x700], R24 ;  /* 0x0007001801007387 */ /* 0x000fe80000100a00 */
[----:B------:R0:W-:Y:S04]  /*1f380*/  STL.64 [R1+0x708], R26 ;  /* 0x0007081a01007387 */ /* 0x0001e80000100a00 */
[----:B0-----:R-:W2:Y:S04]  /*1f390*/  LDL.LU.64 R26, [R1+0x1a80] ;  /* 0x001a8000011a7983 */ /* 0x001ea80000300a00 */
[----:B------:R-:W3:Y:S04]  /*1f3a0*/  LDL.LU.64 R24, [R1+0x1a78] ;  /* 0x001a780001187983 */ /* 0x000ee80000300a00 */
[----:B------:R-:W-:Y:S04]  /*1f3b0*/  STL.64 [R1+0x6f0], R20 ;  /* 0x0006f01401007387 */ /* 0x000fe80000100a00 */
[----:B------:R0:W-:Y:S04]  /*1f3c0*/  STL.64 [R1+0x6f8], R22 ;  /* 0x0006f81601007387 */ /* 0x0001e80000100a00 */
[----:B0-----:R-:W2:Y:S04]  /*1f3d0*/  LDL.LU.64 R22, [R1+0x1a70] ;  /* 0x001a700001167983 */ /* 0x001ea80000300a00 */
[----:B------:R-:W4:Y:S04]  /*1f3e0*/  LDL.LU.64 R20, [R1+0x1a68] ;  /* 0x001a680001147983 */ /* 0x000f280000300a00 */
[----:B------:R-:W-:Y:S04]  /*1f3f0*/  STL.64 [R1+0x1a40], R18 ;  /* 0x001a401201007387 */ /* 0x000fe80000100a00 */
[----:B------:R4:W-:Y:S02]  /*1f400*/  STL.64 [R1+0x1a38], R16 ;  /* 0x001a381001007387 */ /* 0x0009e40000100a00 */
[C---:B----4-:R-:W-:Y:S06]  /*1f410*/  HMMA.16816.F32 R16, R4.reuse, R20, R12 ;  /* 0x000000140410723c */ /* 0x050fec000000180c */
[C---:B--2---:R-:W-:Y:S06]  /*1f420*/  HMMA.16816.F32 R12, R4.reuse, R22, R56 ;  /* 0x00000016040c723c */ /* 0x044fec0000001838 */
[----:B------:R-:W-:Y:S11]  /*1f430*/  STL.64 [R1+0x1a20], R22 ;  /* 0x001a201601007387 */ /* 0x000ff60000100a00 */
[----:B------:R-:W-:Y:S04]  /*1f440*/  STL.64 [R1+0x6e0], R16 ;  /* 0x0006e01001007387 */ /* 0x000fe80000100a00 */
[----:B------:R-:W-:Y:S04]  /*1f450*/  STL.64 [R1+0x6e8], R18 ;  /* 0x0006e81201007387 */ /* 0x000fe80000100a00 */
[----:B------:R-:W-:Y:S04]  /*1f460*/  STL.64 [R1+0x1a18], R20 ;  /* 0x001a181401007387 */ /* 0x000fe80000100a00 */
[----:B------:R-:W-:Y:S04]  /*1f470*/  STL.64 [R1+0x6d0], R12 ;  /* 0x0006d00c01007387 */ /* 0x000fe80000100a00 */
[----:B------:R3:W-:Y:S02]  /*1f480*/  STL.64 [R1+0x6d8], R14 ;  /* 0x0006d80e01007387 */ /* 0x0007e40000100a00 */
[----:B---3--:R-:W-:-:S15]  /*1f490*/  HMMA.16816.F32 R12, R4, R24, R48 ;  /* 0x00000018040c723c */ /* 0x008fde0000001830 */
[----:B------:R-:W-:-:S08]  /*1f4a0*/  NOP ;  /* 0x0000000000007918 */ /* 0x000fd00000000000 */
[----:B------:R-:W-:Y:S04]  /*1f4b0*/  STL.64 [R1+0x6c0], R12 ;  /* 0x0006c00c01007387 */ /* 0x000fe80000100a00 */
[----:B------:R0:W-:Y:S04]  /*1f4c0*/  STL.64 [R1+0x6c8], R14 ;  /* 0x0006c80e01007387 */ /* 0x0001e80000100a00 */
[----:B------:R-:W2:Y:S04]  /*1f4d0*/  LDL.LU.64 R48, [R1+0x830] ;  /* 0x0008300001307983 */ /* 0x000ea80000300a00 */
[----:B------:R-:W2:Y:S01]  /*1f4e0*/  LDL.LU.64 R50, [R1+0x838] ;  /* 0x0008380001327983 */ /* 0x000ea20000300a00 */
[----:B0-----:R-:W-:-:S15]  /*1f4f0*/  HMMA.16816.F32 R12, R4, R26, R44 ;  /* 0x0000001a040c723c */ /* 0x001fde000000182c */
[----:B------:R-:W-:-:S08]  /*1f500*/  NOP ;  /* 0x0000000000007918 */ /* 0x000fd00000000000 */
[----:B------:R0:W-:Y:S04]  /*1f510*/  STL.64 [R1+0x6b0], R12 ;  /* 0x0006b00c01007387 */ /* 0x0001e80000100a00 */
[----:B------:R1:W-:Y:S04]  /*1f520*/  STL.64 [R1+0x6b8], R14 ;  /* 0x0006b80e01007387 */ /* 0x0003e80000100a00 */
[----:B------:R-:W-:Y:S04]  /*1f530*/  STL.64 [R1+0x1a30], R26 ;  /* 0x001a301a01007387 */ /* 0x000fe80000100a00 */
[----:B------:R3:W-:Y:S04]  /*1f540*/  STL.64 [R1+0x1a28], R24 ;  /* 0x001a281801007387 */ /* 0x0007e80000100a00 */
[----:B0-----:R-:W4:Y:S04]  /*1f550*/  LDL.LU.64 R12, [R1+0x820] ;  /* 0x00082000010c7983 */ /* 0x001f280000300a00 */
[----:B-1----:R-:W4:Y:S04]  /*1f560*/  LDL.LU.64 R14, [R1+0x828] ;  /* 0x00082800010e7983 */ /* 0x002f280000300a00 */
[----:B------:R-:W2:Y:S04]  /*1f570*/  LDL.LU.64 R16, [R1+0x6a0] ;  /* 0x0006a00001107983 */ /* 0x000ea80000300a00 */
[----:B------:R-:W2:Y:S04]  /*1f580*/  LDL.LU.64 R18, [R1+0x6a8] ;  /* 0x0006a80001127983 */ /* 0x000ea80000300a00 */
[----:B---3--:R-:W3:Y:S04]  /*1f590*/  LDL.LU.64 R24, [R1+0x690] ;  /* 0x0006900001187983 */ /* 0x008ee80000300a00 */
[----:B------:R-:W3:Y:S04]  /*1f5a0*/  LDL.LU.64 R26, [R1+0x698] ;  /* 0x00069800011a7983 */ /* 0x000ee80000300a00 */
[----:B------:R-:W3:Y:S04]  /*1f5b0*/  LDL.LU.64 R20, [R1+0x680] ;  /* 0x0006800001147983 */ /* 0x000ee80000300a00 */
[----:B------:R-:W3:Y:S04]  /*1f5c0*/  LDL.LU.64 R22, [R1+0x688] ;  /* 0x0006880001167983 */ /* 0x000ee80000300a00 */
[----:B------:R-:W2:Y:S04]  /*1f5d0*/  LDL.LU R44, [R1+0x9b4] ;  /* 0x0009b400012c7983 */ /* 0x000ea80000300800 */
[----:B------:R-:W2:Y:S04]  /*1f5e0*/  LDL.LU R45, [R1+0x9b0] ;  /* 0x0009b000012d7983 */ /* 0x000ea80000300800 */
[----:B------:R-:W3:Y:S04]  /*1f5f0*/  LDL.LU R46, [R1+0x9bc] ;  /* 0x0009bc00012e7983 */ /* 0x000ee80000300800 */
[----:B------:R-:W3:Y:S01]  /*1f600*/  LDL.LU R47, [R1+0x9b8] ;  /* 0x0009b800012f7983 */ /* 0x000ee20000300800 */
[----:B------:R-:W-:-:S02]  /*1f610*/  IMAD R28, R28, 0x100, R55 ;  /* 0x000001001c1c7824 */ /* 0x000fc400078e0237 */
[----:B------:R-:W-:Y:S02]  /*1f620*/  IMAD R29, R29, 0x100, R61 ;  /* 0x000001001d1d7824 */ /* 0x000fe400078e023d */
[----:B------:R-:W-:Y:S02]  /*1f630*/  IMAD R30, R31, 0x100, R30 ;  /* 0x000001001f1e7824 */ /* 0x000fe400078e021e */
[----:B------:R-:W-:Y:S01]  /*1f640*/  IMAD R31, R43, 0x100, R42 ;  /* 0x000001002b1f7824 */ /* 0x000fe200078e022a */
[C---:B----4-:R-:W-:Y:S01]  /*1f650*/  HMMA.16816.F32 R12, R4.reuse, R34, R12 ;  /* 0x00000022040c723c */ /* 0x050fe2000000180c */
[----:B---3--:R-:W-:Y:S04]  /*1f660*/  STL.64 [R1+0x1a60], R46 ;  /* 0x001a602e01007387 */ /* 0x008fe80000100a00 */
[----:B--2---:R0:W-:Y:S04]  /*1f670*/  STL.64 [R1+0x1a58], R44 ;  /* 0x001a582c01007387 */ /* 0x0041e80000100a00 */
[----:B------:R-:W2:Y:S04]  /*1f680*/  LDL.LU R55, [R1+0x9c4] ;  /* 0x0009c40001377983 */ /* 0x000ea80000300800 */
[----:B------:R-:W2:Y:S04]  /*1f690*/  LDL.LU R61, [R1+0x9c0] ;  /* 0x0009c000013d7983 */ /* 0x000ea80000300800 */
[----:B------:R-:W3:Y:S04]  /*1f6a0*/  LDL.LU R42, [R1+0x9cc] ;  /* 0x0009cc00012a7983 */ /* 0x000ee80000300800 */
[----:B------:R-:W3:Y:S01]  /*1f6b0*/  LDL.LU R43, [R1+0x9c8] ;  /* 0x0009c800012b7983 */ /* 0x000ee20000300800 */
[C---:B0-----:R-:W-:Y:S06]  /*1f6c0*/  HMMA.16816.F32 R44, R4.reuse, R32, R48 ;  /* 0x00000020042c723c */ /* 0x041fec0000001830 */
[----:B------:R-:W-:-:S15]  /*1f6d0*/  HMMA.16816.F32 R16, R4, R40, R16 ;  /* 0x000000280410723c */ /* 0x000fde0000001810 */
[----:B------:R-:W-:-:S02]  /*1f6e0*/  NOP ;  /* 0x0000000000007918 */ /* 0x000fc40000000000 */
[----:B------:R0:W-:Y:S04]  /*1f6f0*/  STL.64 [R1+0x830], R44 ;  /* 0x0008302c01007387 */ /* 0x0001e80000100a00 */
[----:B------:R1:W-:Y:S04]  /*1f700*/  STL.64 [R1+0x838], R46 ;  /* 0x0008382e01007387 */ /* 0x0003e80000100a00 */
[----:B0-----:R-:W4:Y:S04]  /*1f710*/  LDL.LU.64 R44, [R1+0x660] ;  /* 0x00066000012c7983 */ /* 0x001f280000300a00 */
[----:B-1----:R-:W4:Y:S04]  /*1f720*/  LDL.LU.64 R46, [R1+0x668] ;  /* 0x00066800012e7983 */ /* 0x002f280000300a00 */
[----:B------:R0:W-:Y:S04]  /*1f730*/  STL.64 [R1+0x820], R12 ;  /* 0x0008200c01007387 */ /* 0x0001e80000100a00 */
[----:B------:R1:W-:Y:S04]  /*1f740*/  STL.64 [R1+0x828], R14 ;  /* 0x0008280e01007387 */ /* 0x0003e80000100a00 */
[----:B0-----:R-:W2:Y:S04]  /*1f750*/  LDL.LU.64 R12, [R1+0x650] ;  /* 0x00065000010c7983 */ /* 0x001ea80000300a00 */
[----:B-1----:R-:W2:Y:S04]  /*1f760*/  LDL.LU.64 R14, [R1+0x658] ;  /* 0x00065800010e7983 */ /* 0x002ea80000300a00 */
[----:B------:R-:W3:Y:S04]  /*1f770*/  LDL.LU.64 R48, [R1+0x640] ;  /* 0x0006400001307983 */ /* 0x000ee80000300a00 */
[----:B------:R-:W3:Y:S04]  /*1f780*/  LDL.LU.64 R50, [R1+0x648] ;  /* 0x0006480001327983 */ /* 0x000ee80000300a00 */
[----:B------:R-:W2:Y:S04]  /*1f790*/  LDL.LU.64 R4, [R1+0x670] ;  /* 0x0006700001047983 */ /* 0x000ea80000300a00 */
[----:B------:R-:W2:Y:S01]  /*1f7a0*/  LDL.LU.64 R6, [R1+0x678] ;  /* 0x0006780001067983 */ /* 0x000ea20000300a00 */
[----:B------:R-:W-:-:S02]  /*1f7b0*/  F2FP.F16.E5M2.UNPACK_B R28, R28 ;  /* 0x0000001cff1c723e */ /* 0x000fc400020004ff */
[----:B------:R-:W-:Y:S02]  /*1f7c0*/  F2FP.F16.E5M2.UNPACK_B R29, R29 ;  /* 0x0000001dff1d723e */ /* 0x000fe400020004ff */
[----:B------:R-:W-:Y:S02]  /*1f7d0*/  F2FP.F16.E5M2.UNPACK_B R30, R30 ;  /* 0x0000001eff1e723e */ /* 0x000fe400020004ff */
[----:B------:R-:W-:-:S07]  /*1f7e0*/  F2FP.F16.E5M2.UNPACK_B R31, R31 ;  /* 0x0000001fff1f723e */ /* 0x000fce00020004ff */
[C---:B------:R-:W-:Y:S06]  /*1f7f0*/  HMMA.16816.F32 R56, R28.reuse, R38, R24 ;  /* 0x000000261c38723c */ /* 0x040fec0000001818 */
[C---:B------:R-:W-:Y:S01]  /*1f800*/  HMMA.16816.F32 R20, R28.reuse, R36, R20 ;  /* 0x000000241c14723c */ /* 0x040fe20000001814 */
[----:B------:R0:W-:Y:S04]  /*1f810*/  STL.64 [R1+0x6a0], R16 ;  /* 0x0006a01001007387 */ /* 0x0001e80000100a00 */
[----:B------:R1:W-:Y:S04]  /*1f820*/  STL.64 [R1+0x6a8], R18 ;  /* 0x0006a81201007387 */ /* 0x0003e80000100a00 */
[----:B0-----:R-:W3:Y:S04]  /*1f830*/  LDL.LU.64 R16, [R1+0x630] ;  /* 0x0006300001107983 */ /* 0x001ee80000300a00 */
[----:B-1----:R-:W3:Y:S04]  /*1f840*/  LDL.LU.64 R18, [R1+0x638] ;  /* 0x0006380001127983 */ /* 0x002ee80000300a00 */
[----:B------:R-:W3:Y:S04]  /*1f850*/  LDL.LU.64 R24, [R1+0x620] ;  /* 0x0006200001187983 */ /* 0x000ee80000300a00 */
[----:B------:R-:W-:Y:S04]  /*1f860*/  STL.64 [R1+0x690], R56 ;  /* 0x0006903801007387 */ /* 0x000fe80000100a00 */
[----:B------:R-:W-:Y:S04]  /*1f870*/  STL.64 [R1+0x698], R58 ;  /* 0x0006983a01007387 */ /* 0x000fe80000100a00 */
[----:B------:R-:W3:Y:S04]  /*1f880*/  LDL.LU.64 R26, [R1+0x628] ;  /* 0x00062800011a7983 */ /* 0x000ee80000300a00 */
[----:B------:R0:W-:Y:S04]  /*1f890*/  STL.64 [R1+0x680], R20 ;  /* 0x0006801401007387 */ /* 0x0001e80000100a00 */
[----:B------:R1:W-:Y:S04]  /*1f8a0*/  STL.64 [R1+0x688], R22 ;  /* 0x0006881601007387 */ /* 0x0003e80000100a00 */
[----:B0-----:R-:W3:Y:S04]  /*1f8b0*/  LDL.LU.64 R20, [R1+0x610] ;  /* 0x0006100001147983 */ /* 0x001ee80000300a00 */
[----:B-1----:R-:W3:Y:S04]  /*1f8c0*/  LDL.LU.64 R22, [R1+0x618] ;  /* 0x0006180001167983 */ /* 0x002ee80000300a00 */
[----:B------:R-:W3:Y:S04]  /*1f8d0*/  LDL.LU.64 R56, [R1+0x5f0] ;  /* 0x0005f00001387983 */ /* 0x000ee80000300a00 */
[----:B------:R-:W3:Y:S01]  /*1f8e0*/  LDL.LU.64 R58, [R1+0x5f8] ;  /* 0x0005f800013a7983 */ /* 0x000ee20000300a00 */
[C---:B----4-:R-:W-:Y:S06]  /*1f8f0*/  HMMA.16816.F32 R44, R28.reuse, R8, R44 ;  /* 0x000000081c2c723c */ /* 0x050fec000000182c */
[C---:B--2---:R-:W-:Y:S06]  /*1f900*/  HMMA.16816.F32 R4, R28.reuse, R2, R4 ;  /* 0x000000021c04723c */ /* 0x044fec0000001804 */
[----:B------:R-:W-:-:S15]  /*1f910*/  HMMA.16816.F32 R12, R28, R10, R12 ;  /* 0x0000000a1c0c723c */ /* 0x000fde000000180c */
[----:B------:R-:W-:-:S02]  /*1f920*/  NOP ;  /* 0x0000000000007918 */ /* 0x000fc40000000000 */
[----:B------:R0:W-:Y:S04]  /*1f930*/  STL.64 [R1+0x670], R4 ;  /* 0x0006700401007387 */ /* 0x0001e80000100a00 */
[----:B------:R1:W-:Y:S04]  /*1f940*/  STL.64 [R1+0x678], R6 ;  /* 0x0006780601007387 */ /* 0x0003e80000100a00 */
[----:B0-----:R-:W2:Y:S04]  /*1f950*/  LDL.LU.64 R4, [R1+0x5e0] ;  /* 0x0005e00001047983 */ /* 0x001ea80000300a00 */
[----:B-1----:R-:W2:Y:S04]  /*1f960*/  LDL.LU.64 R6, [R1+0x5e8] ;  /* 0x0005e80001067983 */ /* 0x002ea80000300a00 */
[----:B------:R-:W-:Y:S04]  /*1f970*/  STL.64 [R1+0x660], R44 ;  /* 0x0006602c01007387 */ /* 0x000fe80000100a00 */
[----:B------:R0:W-:Y:S04]  /*1f980*/  STL.64 [R1+0x668], R46 ;  /* 0x0006682e01007387 */ /* 0x0001e80000100a00 */
[----:B0-----:R-:W4:Y:S04]  /*1f990*/  LDL.LU.64 R46, [R1+0x1a60] ;  /* 0x001a6000012e7983 */ /* 0x001f280000300a00 */
[----:B------:R-:W4:Y:S04]  /*1f9a0*/  LDL.LU.64 R44, [R1+0x1a58] ;  /* 0x001a5800012c7983 */ /* 0x000f280000300a00 */
[----:B------:R-:W-:Y:S04]  /*1f9b0*/  STL.64 [R1+0x650], R12 ;  /* 0x0006500c01007387 */ /* 0x000fe80000100a00 */
[----:B------:R0:W-:Y:S04]  /*1f9c0*/  STL.64 [R1+0x658], R14 ;  /* 0x0006580e01007387 */ /* 0x0001e80000100a00 */
[----:B0-----:R-:W2:Y:S04]  /*1f9d0*/  LDL.LU.64 R14, [R1+0x1a50] ;  /* 0x001a5000010e7983 */ /* 0x001ea80000300a00 */
[----:B------:R-:W3:Y:S02]  /*1f9e0*/  LDL.LU.64 R12, [R1+0x1a48] ;  /* 0x001a4800010c7983 */ /* 0x000ee40000300a00 */
[C---:B---3--:R-:W-:Y:S06]  /*1f9f0*/  HMMA.16816.F32 R48, R28.reuse, R12, R48 ;  /* 0x0000000c1c30723c */ /* 0x048fec0000001830 */
[----:B--2---:R-:W-:-:S15]  /*1fa00*/  HMMA.16816.F32 R16, R28, R14, R16 ;  /* 0x0000000e1c10723c */ /* 0x004fde0000001810 */
[----:B------:R-:W-:-:S02]  /*1fa10*/  NOP ;  /* 0x0000000000007918 */ /* 0x000fc40000000000 */
[----:B------:R0:W-:Y:S04]  /*1fa20*/  STL.64 [R1+0x640], R48 ;  /* 0x0006403001007387 */ /* 0x0001e80000100a00 */
[----:B------:R1:W-:Y:S04]  /*1fa30*/  STL.64 [R1+0x648], R50 ;  /* 0x0006483201007387 */ /* 0x0003e80000100a00 */
[----:B0-----:R-:W2:Y:S04]  /*1fa40*/  LDL.LU.64 R48, [R1+0x5d0] ;  /* 0x0005d00001307983 */ /* 0x001ea80000300a00 */
[----:B-1----:R-:W2:Y:S04]  /*1fa50*/  LDL.LU.64 R50, [R1+0x5d8] ;  /* 0x0005d80001327983 */ /* 0x002ea80000300a00 */
[----:B------:R-:W-:Y:S04]  /*1fa60*/  STL.64 [R1+0x630], R16 ;  /* 0x0006301001007387 */ /* 0x000fe80000100a00 */
[----:B------:R0:W-:Y:S04]  /*1fa70*/  STL.64 [R1+0x638], R18 ;  /* 0x0006381201007387 */ /* 0x0001e80000100a00 */
[----:B0-----:R-:W3:Y:S04]  /*1fa80*/  LDL.LU.64 R18, [R1+0x1a40] ;  /* 0x001a400001127983 */ /* 0x001ee80000300a00 */
[----:B------:R-:W4:Y:S04]  /*1fa90*/  LDL.LU.64 R16, [R1+0x1a38] ;  /* 0x001a380001107983 */ /* 0x000f280000300a00 */
[----:B------:R-:W-:Y:S04]  /*1faa0*/  STL.64 [R1+0x1a10], R14 ;  /* 0x001a100e01007387 */ /* 0x000fe80000100a00 */
[----:B------:R0:W-:Y:S04]  /*1fab0*/  STL.64 [R1+0x1a08], R12 ;  /* 0x001a080c01007387 */ /* 0x0001e80000100a00 */
[----:B0-----:R-:W2:Y:S04]  /*1fac0*/  LDL.LU.64 R12, [R1+0x600] ;  /* 0x00060000010c7983 */ /* 0x001ea80000300a00 */
[----:B------:R-:W2:Y:S01]  /*1fad0*/  LDL.LU.64 R14, [R1+0x608] ;  /* 0x00060800010e7983 */ /* 0x000ea20000300a00 */
[C---:B----4-:R-:W-:Y:S06]  /*1fae0*/  HMMA.16816.F32 R24, R28.reuse, R16, R24 ;  /* 0x000000101c18723c */ /* 0x050fec0000001818 */
[----:B---3--:R-:W-:-:S15]  /*1faf0*/  HMMA.16816.F32 R20, R28, R18, R20 ;  /* 0x000000121c14723c */ /* 0x008fde0000001814 */
[----:B------:R-:W-:-:S02]  /*1fb00*/  NOP ;  /* 0x0000000000007918 */ /* 0x000fc40000000000 */
[----:B------:R-:W-:Y:S04]  /*1fb10*/  STL.64 [R1+0x620], R24 ;  /* 0x0006201801007387 */ /* 0x000fe80000100a00 */
[----:B------:R0:W-:Y:S04]  /*1fb20*/  STL.64 [R1+0x628], R26 ;  /* 0x0006281a01007387 */ /* 0x0001e80000100a00 */
[----:B0-----:R-:W3:Y:S04]  /*1fb30*/  LDL.LU.64 R26, [R1+0x1a30] ;  /* 0x001a3000011a7983 */ /* 0x001ee80000300a00 */
[----:B------:R-:W4:Y:S04]  /*1fb40*/  LDL.LU.64 R24, [R1+0x1a28] ;  /* 0x001a280001187983 */ /* 0x000f280000300a00 */
[----:B------:R-:W-:Y:S04]  /*1fb50*/  STL.64 [R1+0x610], R20 ;  /* 0x0006101401007387 */ /* 0x000fe80000100a00 */
[----:B------:R0:W-:Y:S04]  /*1fb60*/  STL.64 [R1+0x618], R22 ;  /* 0x0006181601007387 */ /* 0x0001e80000100a00 */
[----:B0-----:R-:W3:Y:S04]  /*1fb70*/  LDL.LU.64 R22, [R1+0x1a20] ;  /* 0x001a200001167983 */ /* 0x001ee80000300a00 */
[----:B------:R-:W2:Y:S04]  /*1fb80*/  LDL.LU.64 R20, [R1+0x1a18] ;  /* 0x001a180001147983 */ /* 0x000ea80000300a00 */
[----:B------:R-:W-:Y:S04]  /*1fb90*/  STL.64 [R1+0x19f0], R18 ;  /* 0x0019f01201007387 */ /* 0x000fe80000100a00 */
[----:B------:R2:W-:Y:S02]  /*1fba0*/  STL.64 [R1+0x19e8], R16 ;  /* 0x0019e81001007387 */ /* 0x0005e40000100a00 */
[C---:B--2---:R-:W-:Y:S06]  /*1fbb0*/  HMMA.16816.F32 R16, R28.reuse, R20, R12 ;  /* 0x000000141c10723c */ /* 0x044fec000000180c */
[C---:B---3--:R-:W-:Y:S06]  /*1fbc0*/  HMMA.16816.F32 R12, R28.reuse, R22, R56 ;  /* 0x000000161c0c723c */ /* 0x048fec0000001838 */
[----:B------:R-:W-:Y:S11]  /*1fbd0*/  STL.64 [R1+0x19e0], R22 ;  /* 0x0019e01601007387 */ /* 0x000ff60000100a00 */
[----:B------:R-:W-:Y:S04]  /*1fbe0*/  STL.64 [R1+0x600], R16 ;  /* 0x0006001001007387 */ /* 0x000fe80000100a00 */
[----:B------:R-:W-:Y:S04]  /*1fbf0*/  STL.64 [R1+0x608], R18 ;  /* 0x0006081201007387 */ /* 0x000fe80000100a00 */
[----:B------:R-:W-:Y:S04]  /*1fc00*/  STL.64 [R1+0x19d8], R20 ;  /* 0x0019d81401007387 */ /* 0x000fe80000100a00 */
[----:B------:R-:W-:Y:S04]  /*1fc10*/  STL.64 [R1+0x5f0], R12 ;  /* 0x0005f00c01007387 */ /* 0x000fe80000100a00 */
[----:B------:R4:W-:Y:S02]  /*1fc20*/  STL.64 [R1+0x5f8], R14 ;  /* 0x0005f80e01007387 */ /* 0x0009e40000100a00 */
[----:B----4-:R-:W-:-:S15]  /*1fc30*/  HMMA.16816.F32 R12, R28, R24, R4 ;  /* 0x000000181c0c723c */ /* 0x010fde0000001804 */
[----:B------:R-:W-:-:S08]  /*1fc40*/  NOP ;  /* 0x0000000000007918 */ /* 0x000fd00000000000 */
[----:B------:R-:W-:Y:S04]  /*1fc50*/  STL.64 [R1+0x5e0], R12 ;  /* 0x0005e00c01007387 */ /* 0x000fe80000100a00 */
[----:B------:R0:W-:Y:S02]  /*1fc60*/  STL.64 [R1+0x5e8], R14 ;  /* 0x0005e80e01007387 */ /* 0x0001e40000100a00 */
[----:B0-----:R-:W-:Y:S01]  /*1fc70*/  HMMA.16816.F32 R12, R28, R26, R48 ;  /* 0x0000001a1c0c723c */ /* 0x001fe20000001830 */
[----:B------:R-:W-:Y:S02]  /*1fc80*/  IMAD R4, R45, 0x100, R44 ;  /* 0x000001002d047824 */ /* 0x000fe400078e022c */
[----:B------:R-:W-:Y:S01]  /*1fc90*/  IMAD R5, R47, 0x100, R46 ;  /* 0x000001002f057824 */ /* 0x000fe200078e022e */
[----:B------:R-:W2:Y:S04]  /*1fca0*/  LDL.LU.64 R44, [R1+0x810] ;  /* 0x00081000012c7983 */ /* 0x000ea80000300a00 */
[----:B------:R-:W2:Y:S04]  /*1fcb0*/  LDL.LU.64 R46, [R1+0x818] ;  /* 0x00081800012e7983 */ /* 0x000ea80000300a00 */
[----:B------:R-:W-:Y:S04]  /*1fcc0*/  STL.64 [R1+0x1a00], R26 ;  /* 0x001a001a01007387 */ /* 0x000fe80000100a00 */
[----:B------:R0:W-:Y:S07]  /*1fcd0*/  STL.64 [R1+0x19f8], R24 ;  /* 0x0019f81801007387 */ /* 0x0001ee0000100a00 */
[----:B------:R1:W-:Y:S04]  /*1fce0*/  STL.64 [R1+0x5d0], R12 ;  /* 0x0005d00c01007387 */ /* 0x0003e80000100a00 */
[----:B------:R3:W-:Y:S04]  /*1fcf0*/  STL.64 [R1+0x5d8], R14 ;  /* 0x0005d80e01007387 */ /* 0x0007e80000100a00 */
[----:B0-----:R-:W4:Y:S04]  /*1fd00*/  LDL.LU.64 R24, [R1+0x800] ;  /* 0x0008000001187983 */ /* 0x001f280000300a00 */
[----:B------:R-:W4:Y:S04]  /*1fd10*/  LDL.LU.64 R26, [R1+0x808] ;  /* 0x00080800011a7983 */ /* 0x000f280000300a00 */
[----:B------:R-:W4:Y:S04]  /*1fd20*/  LDL.LU.64 R20, [R1+0x5c0] ;  /* 0x0005c00001147983 */ /* 0x000f280000300a00 */
[----:B------:R-:W4:Y:S04]  /*1fd30*/  LDL.LU.64 R22, [R1+0x5c8] ;  /* 0x0005c80001167983 */ /* 0x000f280000300a00 */
[----:B------:R-:W4:Y:S04]  /*1fd40*/  LDL.LU.64 R16, [R1+0x5b0] ;  /* 0x0005b00001107983 */ /* 0x000f280000300a00 */
[----:B------:R-:W4:Y:S04]  /*1fd50*/  LDL.LU.64 R18, [R1+0x5b8] ;  /* 0x0005b80001127983 */ /* 0x000f280000300a00 */
[----:B-1----:R-:W4:Y:S04]  /*1fd60*/  LDL.LU.64 R12, [R1+0x5a0] ;  /* 0x0005a000010c7983 */ /* 0x002f280000300a00 */
[----:B---3--:R-:W3:Y:S01]  /*1fd70*/  LDL.LU.64 R14, [R1+0x5a8] ;  /* 0x0005a800010e7983 */ /* 0x008ee20000300a00 */
[----:B------:R-:W-:-:S02]  /*1fd80*/  IMAD R6, R61, 0x100, R55 ;  /* 0x000001003d067824 */ /* 0x000fc400078e0237 */
[----:B------:R-:W-:Y:S01]  /*1fd90*/  IMAD R7, R43, 0x100, R42 ;  /* 0x000001002b077824 */ /* 0x000fe200078e022a */
[----:B------:R-:W-:Y:S02]  /*1fda0*/  F2FP.F16.E5M2.UNPACK_B R4, R4 ;  /* 0x00000004ff04723e */ /* 0x000fe400020004ff */
[----:B------:R-:W-:Y:S01]  /*1fdb0*/  F2FP.F16.E5M2.UNPACK_B R5, R5 ;  /* 0x00000005ff05723e */ /* 0x000fe200020004ff */
[----:B------:R-:W3:Y:S01]  /*1fdc0*/  LDL.LU R55, [R1+0x9d8] ;  /* 0x0009d80001377983 */ /* 0x000ee20000300800 */
[----:B------:R-:W-:Y:S02]  /*1fdd0*/  F2FP.F16.E5M2.UNPACK_B R6, R6 ;  /* 0x00000006ff06723e */ /* 0x000fe400020004ff */
[----:B------:R-:W-:Y:S01]  /*1fde0*/  F2FP.F16.E5M2.UNPACK_B R7, R7 ;  /* 0x00000007ff07723e */ /* 0x000fe200020004ff */
[C---:B--2---:R-:W-:Y:S01]  /*1fdf0*/  HMMA.16816.F32 R48, R28.reuse, R32, R44 ;  /* 0x000000201c30723c */ /* 0x044fe2000000182c */
[----:B------:R-:W2:Y:S05]  /*1fe00*/  LDL.LU R44, [R1+0x9d4] ;  /* 0x0009d400012c7983 */ /* 0x000eaa0000300800 */
[C---:B----4-:R-:W-:Y:S06]  /*1fe10*/  HMMA.16816.F32 R24, R28.reuse, R34, R24 ;  /* 0x000000221c18723c */ /* 0x050fec0000001818 */
[----:B------:R-:W-:Y:S06]  /*1fe20*/  HMMA.16816.F32 R20, R28, R40, R20 ;  /* 0x000000281c14723c */ /* 0x000fec0000001814 */
[C---:B------:R-:W-:Y:S05]  /*1fe30*/  HMMA.16816.F32 R16, R4.reuse, R38, R16 ;  /* 0x000000260410723c */ /* 0x040fea0000001810 */
[----:B------:R-:W-:Y:S01]  /*1fe40*/  STL.64 [R1+0x810], R48 ;  /* 0x0008103001007387 */ /* 0x000fe20000100a00 */
[C---:B---3--:R-:W-:Y:S03]  /*1fe50*/  HMMA.16816.F32 R12, R4.reuse, R36, R12 ;  /* 0x00000024040c723c */ /* 0x048fe6000000180c */
[----:B------:R-:W-:Y:S04]  /*1fe60*/  STL.64 [R1+0x818], R50 ;  /* 0x0008183201007387 */ /* 0x000fe80000100a00 */
[----:B------:R-:W3:Y:S04]  /*1fe70*/  LDL.LU R45, [R1+0x9e0] ;  /* 0x0009e000012d7983 */ /* 0x000ee80000300800 */
[----:B------:R-:W3:Y:S04]  /*1fe80*/  LDL.LU R46, [R1+0x9dc] ;  /* 0x0009dc00012e7983 */ /* 0x000ee80000300800 */
[----:B------:R-:W4:Y:S04]  /*1fe90*/  LDL.LU R47, [R1+0x9e8] ;  /* 0x0009e800012f7983 */ /* 0x000f280000300800 */
[----:B------:R-:W4:Y:S04]  /*1fea0*/  LDL.LU R61, [R1+0x9e4] ;  /* 0x0009e400013d7983 */ /* 0x000f280000300800 */
[----:B------:R-:W4:Y:S04]  /*1feb0*/  LDL.LU R42, [R1+0x9f0] ;  /* 0x0009f000012a7983 */ /* 0x000f280000300800 */
[----:B------:R-:W4:Y:S04]  /*1fec0*/  LDL.LU R43, [R1+0x9ec] ;  /* 0x0009ec00012b7983 */ /* 0x000f280000300800 */
[----:B------:R-:W-:Y:S04]  /*1fed0*/  STL.64 [R1+0x800], R24 ;  /* 0x0008001801007387 */ /* 0x000fe80000100a00 */
[----:B------:R-:W-:Y:S04]  /*1fee0*/  STL.64 [R1+0x808], R26 ;  /* 0x0008081a01007387 */ /* 0x000fe80000100a00 */
[----:B------:R-:W-:Y:S04]  /*1fef0*/  STL.64 [R1+0x5c0], R20 ;  /* 0x0005c01401007387 */ /* 0x000fe80000100a00 */
[----:B------:R-:W-:Y:S04]  /*1ff00*/  STL.64 [R1+0x5c8], R22 ;  /* 0x0005c81601007387 */ /* 0x000fe80000100a00 */
[----:B------:R-:W2:Y:S04]  /*1ff10*/  LDL.LU.64 R28, [R1+0x590] ;  /* 0x00059000011c7983 */ /* 0x000ea80000300a00 */
[----:B------:R-:W-:Y:S04]  /*1ff20*/  STL.64 [R1+0x5b0], R16 ;  /* 0x0005b01001007387 */ /* 0x000fe80000100a00 */
[----:B------:R-:W-:Y:S04]  /*1ff30*/  STL.64 [R1+0x5b8], R18 ;  /* 0x0005b81201007387 */ /* 0x000fe80000100a00 */
[----:B------:R-:W2:Y:S04]  /*1ff40*/  LDL.LU.64 R30, [R1+0x598] ;  /* 0x00059800011e7983 */ /* 0x000ea80000300a00 */
[----:B------:R0:W-:Y:S04]  /*1ff50*/  STL.64 [R1+0x5a0], R12 ;  /* 0x0005a00c01007387 */ /* 0x0001e80000100a00 */
[----:B------:R1:W-:Y:S04]  /*1ff60*/  STL.64 [R1+0x5a8], R14 ;  /* 0x0005a80e01007387 */ /* 0x0003e80000100a00 */
[----:B0-----:R-:W3:Y:S04]  /*1ff70*/  LDL.LU.64 R12, [R1+0x570] ;  /* 0x00057000010c7983 */ /* 0x001ee80000300a00 */
[----:B-1----:R-:W3:Y:S04]  /*1ff80*/  LDL.LU.64 R14, [R1+0x578] ;  /* 0x00057800010e7983 */ /* 0x002ee80000300a00 */
[----:B------:R-:W4:Y:S04]  /*1ff90*/  LDL.LU.64 R24, [R1+0x560] ;  /* 0x0005600001187983 */ /* 0x000f280000300a00 */
        /* <DEDUP_REMOVED lines=9> */
[----:B------:R-:W-:Y:S04]  /*20030*/  STL.64 [R1+0x19c0], R38 ;  /* 0x0019c02601007387 */ /* 0x000fe80000100a00 */
[----:B------:R0:W-:Y:S04]  /*20040*/  STL.64 [R1+0x19b8], R36 ;  /* 0x0019b82401007387 */ /* 0x0001e80000100a00 */
[----:B0-----:R-:W4:Y:S04]  /*20050*/  LDL.LU.64 R36, [R1+0x580] ;  /* 0x0005800001247983 */ /* 0x001f280000300a00 */
[----:B------:R-:W4:Y:S01]  /*20060*/  LDL.LU.64 R38, [R1+0x588] ;  /* 0x0005880001267983 */ /* 0x000f220000300a00 */
[C---:B--2---:R-:W-:Y:S06]  /*20070*/  HMMA.16816.F32 R28, R4.reuse, R2, R28 ;  /* 0x00000002041c723c */ /* 0x044fec000000181c */
[C---:B---3--:R-:W-:Y:S06]  /*20080*/  HMMA.16816.F32 R12, R4.reuse, R10, R12 ;  /* 0x0000000a040c723c */ /* 0x048fec000000180c */
[C---:B----4-:R-:W-:Y:S11]  /*20090*/  HMMA.16816.F32 R36, R4.reuse, R8, R36 ;  /* 0x000000080424723c */ /* 0x050ff60000001824 */
[----:B------:R0:W-:Y:S04]  /*200a0*/  STL.64 [R1+0x590], R28 ;  /* 0x0005901c01007387 */ /* 0x0001e80000100a00 */
[----:B------:R1:W-:Y:S04]  /*200b0*/  STL.64 [R1+0x598], R30 ;  /* 0x0005981e01007387 */ /* 0x0003e80000100a00 */
[----:B0-----:R-:W2:Y:S04]  /*200c0*/  LDL.LU.64 R28, [R1+0x500] ;  /* 0x00050000011c7983 */ /* 0x001ea80000300a00 */
[----:B-1----:R-:W2:Y:S04]  /*200d0*/  LDL.LU.64 R30, [R1+0x508] ;  /* 0x00050800011e7983 */ /* 0x002ea80000300a00 */
[----:B------:R0:W-:Y:S04]  /*200e0*/  STL.64 [R1+0x580], R36 ;  /* 0x0005802401007387 */ /* 0x0001e80000100a00 */
[----:B------:R1:W-:Y:S04]  /*200f0*/  STL.64 [R1+0x588], R38 ;  /* 0x0005882601007387 */ /* 0x0003e80000100a00 */
[----:B0-----:R-:W3:Y:S04]  /*20100*/  LDL.LU.64 R36, [R1+0x4f0] ;  /* 0x0004f00001247983 */ /* 0x001ee80000300a00 */
[----:B-1----:R-:W3:Y:S04]  /*20110*/  LDL.LU.64 R38, [R1+0x4f8] ;  /* 0x0004f80001267983 */ /* 0x002ee80000300a00 */
[----:B------:R-:W-:Y:S04]  /*20120*/  STL.64 [R1+0x570], R12 ;  /* 0x0005700c01007387 */ /* 0x000fe80000100a00 */
[----:B------:R0:W-:Y:S04]  /*20130*/  STL.64 [R1+0x578], R14 ;  /* 0x0005780e01007387 */ /* 0x0001e80000100a00 */
[----:B0-----:R-:W4:Y:S04]  /*20140*/  LDL.LU.64 R14, [R1+0x1a10] ;  /* 0x001a1000010e7983 */ /* 0x001f280000300a00 */
[----:B------:R-:W2:Y:S04]  /*20150*/  LDL.LU.64 R12, [R1+0x1a08] ;  /* 0x001a0800010c7983 */ /* 0x000ea80000300a00 */
[----:B------:R-:W-:Y:S04]  /*20160*/  STL.64 [R1+0x19d0], R10 ;  /* 0x0019d00a01007387 */ /* 0x000fe80000100a00 */
[----:B------:R0:W-:Y:S04]  /*20170*/  STL.64 [R1+0x19c8], R8 ;  /* 0x0019c80801007387 */ /* 0x0001e80000100a00 */
[----:B0-----:R-:W3:Y:S04]  /*20180*/  LDL.LU.64 R8, [R1+0x530] ;  /* 0x0005300001087983 */ /* 0x001ee80000300a00 */
[----:B------:R-:W3:Y:S01]  /*20190*/  LDL.LU.64 R10, [R1+0x538] ;  /* 0x00053800010a7983 */ /* 0x000ee20000300a00 */
[C---:B--2---:R-:W-:Y:S06]  /*201a0*/  HMMA.16816.F32 R24, R4.reuse, R12, R24 ;  /* 0x0000000c0418723c */ /* 0x044fec0000001818 */
[----:B----4-:R-:W-:-:S15]  /*201b0*/  HMMA.16816.F32 R16, R4, R14, R16 ;  /* 0x0000000e0410723c */ /* 0x010fde0000001810 */
[----:B------:R-:W-:-:S02]  /*201c0*/  NOP ;  /* 0x0000000000007918 */ /* 0x000fc40000000000 */
[----:B------:R-:W-:Y:S04]  /*201d0*/  STL.64 [R1+0x560], R24 ;  /* 0x0005601801007387 */ /* 0x000fe80000100a00 */
[----:B------:R0:W-:Y:S04]  /*201e0*/  STL.64 [R1+0x568], R26 ;  /* 0x0005681a01007387 */ /* 0x0001e80000100a00 */
[----:B0-----:R-:W2:Y:S04]  /*201f0*/  LDL.LU.64 R26, [R1+0x1a00] ;  /* 0x001a0000011a7983 */ /* 0x001ea80000300a00 */
[----:B------:R-:W4:Y:S04]  /*20200*/  LDL.LU.64 R24, [R1+0x19f8] ;  /* 0x0019f80001187983 */ /* 0x000f280000300a00 */
[----:B------:R-:W-:Y:S04]  /*20210*/  STL.64 [R1+0x550], R16 ;  /* 0x0005501001007387 */ /* 0x000fe80000100a00 */
[----:B------:R0:W-:Y:S04]  /*20220*/  STL.64 [R1+0x558], R18 ;  /* 0x0005581201007387 */ /* 0x0001e80000100a00 */
[----:B0-----:R-:W3:Y:S04]  /*20230*/  LDL.LU.64 R18, [R1+0x19f0] ;  /* 0x0019f00001127983 */ /* 0x001ee80000300a00 */
[----:B------:R-:W2:Y:S02]  /*20240*/  LDL.LU.64 R16, [R1+0x19e8] ;  /* 0x0019e80001107983 */ /* 0x000ea40000300a00 */
[----:B--2---:R-:W-:-:S15]  /*20250*/  HMMA.16816.F32 R20, R4, R16, R20 ;  /* 0x000000100414723c */ /* 0x004fde0000001814 */
[----:B------:R-:W-:-:S08]  /*20260*/  NOP ;  /* 0x0000000000007918 */ /* 0x000fd00000000000 */
[----:B------:R-:W-:Y:S04]  /*20270*/  STL.64 [R1+0x540], R20 ;  /* 0x0005401401007387 */ /* 0x000fe80000100a00 */
[----:B------:R0:W-:Y:S04]  /*20280*/  STL.64 [R1+0x548], R22 ;  /* 0x0005481601007387 */ /* 0x0001e80000100a00 */
[----:B0-----:R-:W2:Y:S04]  /*20290*/  LDL.LU.64 R22, [R1+0x19e0] ;  /* 0x0019e00001167983 */ /* 0x001ea80000300a00 */
[----:B------:R-:W4:Y:S01]  /*202a0*/  LDL.LU.64 R20, [R1+0x19d8] ;  /* 0x0019d80001147983 */ /* 0x000f220000300a00 */
[----:B---3--:R-:W-:Y:S06]  /*202b0*/  HMMA.16816.F32 R8, R4, R18, R8 ;  /* 0x000000120408723c */ /* 0x008fec0000001808 */
[----:B------:R-:W-:Y:S04]  /*202c0*/  STL.64 [R1+0x19a0], R18 ;  /* 0x0019a01201007387 */ /* 0x000fe80000100a00 */
[----:B------:R4:W-:-:S13]  /*202d0*/  STL.64 [R1+0x1998], R16 ;  /* 0x0019981001007387 */ /* 0x0009da0000100a00 */
[----:B------:R-:W-:Y:S04]  /*202e0*/  STL.64 [R1+0x530], R8 ;  /* 0x0005300801007387 */ /* 0x000fe80000100a00 */
[----:B------:R2:W-:Y:S01]  /*202f0*/  STL.64 [R1+0x538], R10 ;  /* 0x0005380a01007387 */ /* 0x0005e20000100a00 */
        /* <DEDUP_REMOVED lines=8> */
[----:B0-----:R-:W-:-:S15]  /*20380*/  HMMA.16816.F32 R8, R4, R24, R28 ;  /* 0x000000180408723c */ /* 0x001fde000000181c */
[----:B------:R-:W-:-:S08]  /*20390*/  NOP ;  /* 0x0000000000007918 */ /* 0x000fd00000000000 */
[----:B------:R-:W-:Y:S04]  /*203a0*/  STL.64 [R1+0x500], R8 ;  /* 0x0005000801007387 */ /* 0x000fe80000100a00 */
[----:B------:R0:W-:Y:S02]  /*203b0*/  STL.64 [R1+0x508], R10 ;  /* 0x0005080a01007387 */ /* 0x0001e40000100a00 */
[----:B0-----:R-:W-:Y:S06]  /*203c0*/  HMMA.16816.F32 R8, R4, R26, R36 ;  /* 0x0000001a0408723c */ /* 0x001fec0000001824 */
[----:B------:R-:W-:Y:S04]  /*203d0*/  STL.64 [R1+0x19b0], R26 ;  /* 0x0019b01a01007387 */ /* 0x000fe80000100a00 */
[----:B------:R-:W-:-:S13]  /*203e0*/  STL.64 [R1+0x19a8], R24 ;  /* 0x0019a81801007387 */ /* 0x000fda0000100a00 */
[----:B------:R0:W-:Y:S04]  /*203f0*/  STL.64 [R1+0x4f0], R8 ;  /* 0x0004f00801007387 */ /* 0x0001e80000100a00 */
[----:B------:R1:W-:Y:S04]  /*20400*/  STL.64 [R1+0x4f8], R10 ;  /* 0x0004f80a01007387 */ /* 0x0003e80000100a00 */
[----:B0-----:R-:W2:Y:S04]  /*20410*/  LDL.LU.64 R8, [R1+0x7f0] ;  /* 0x0007f00001087983 */ /* 0x001ea80000300a00 */
[----:B-1----:R-:W2:Y:S04]  /*20420*/  LDL.LU.64 R10, [R1+0x7f8] ;  /* 0x0007f800010a7983 */ /* 0x002ea80000300a00 */
[----:B------:R-:W3:Y:S04]  /*20430*/  LDL.LU.64 R36, [R1+0x7e0] ;  /* 0x0007e00001247983 */ /* 0x000ee80000300a00 */
[----:B------:R-:W3:Y:S04]  /*20440*/  LDL.LU.64 R38, [R1+0x7e8] ;  /* 0x0007e80001267983 */ /* 0x000ee80000300a00 */
        /* <DEDUP_REMOVED lines=8> */
[----:B------:R-:W4:Y:S01]  /*204d0*/  LDL.LU.64 R16, [R1+0x4a0] ;  /* 0x0004a00001107983 */ /* 0x000f220000300a00 */
[----:B------:R-:W-:-:S03]  /*204e0*/  IMAD R28, R44, 0x100, R55 ;  /* 0x000001002c1c7824 */ /* 0x000fc600078e0237 */
[----:B------:R-:W4:Y:S04]  /*204f0*/  LDL.LU.64 R18, [R1+0x4a8] ;  /* 0x0004a80001127983 */ /* 0x000f280000300a00 */
[----:B------:R-:W4:Y:S01]  /*20500*/  LDL.LU R55, [R1+0x9f8] ;  /* 0x0009f80001377983 */ /* 0x000f220000300800 */
[----:B------:R-:W-:-:S03]  /*20510*/  IMAD R29, R46, 0x100, R45 ;  /* 0x000001002e1d7824 */ /* 0x000fc600078e022d */
[----:B------:R-:W4:Y:S04]  /*20520*/  LDL.LU R44, [R1+0x9f4] ;  /* 0x0009f400012c7983 */ /* 0x000f280000300800 */
[----:B------:R-:W4:Y:S01]  /*20530*/  LDL.LU R45, [R1+0xa00] ;  /* 0x000a0000012d7983 */ /* 0x000f220000300800 */
[----:B------:R-:W-:-:S03]  /*20540*/  IMAD R30, R61, 0x100, R47 ;  /* 0x000001003d1e7824 */ /* 0x000fc600078e022f */
[----:B------:R-:W4:Y:S04]  /*20550*/  LDL.LU R46, [R1+0x9fc] ;  /* 0x0009fc00012e7983 */ /* 0x000f280000300800 */
[----:B------:R-:W4:Y:S01]  /*20560*/  LDL.LU R47, [R1+0xa08] ;  /* 0x000a0800012f7983 */ /* 0x000f220000300800 */
[----:B------:R-:W-:-:S03]  /*20570*/  IMAD R31, R43, 0x100, R42 ;  /* 0x000001002b1f7824 */ /* 0x000fc600078e022a */
[----:B------:R-:W4:Y:S04]  /*20580*/  LDL.LU R61, [R1+0xa04] ;  /* 0x000a0400013d7983 */ /* 0x000f280000300800 */
[----:B------:R-:W4:Y:S04]  /*20590*/  LDL.LU R42, [R1+0xa10] ;  /* 0x000a1000012a7983 */ /* 0x000f280000300800 */
[----:B------:R-:W4:Y:S01]  /*205a0*/  LDL.LU R43, [R1+0xa0c] ;  /* 0x000a0c00012b7983 */ /* 0x000f220000300800 */
[C---:B--2---:R-:W-:Y:S06]  /*205b0*/  HMMA.16816.F32 R8, R4.reuse, R32, R8 ;  /* 0x000000200408723c */ /* 0x044fec0000001808 */
[----:B---3--:R-:W-:-:S15]  /*205c0*/  HMMA.16816.F32 R36, R4, R34, R36 ;  /* 0x000000220424723c */ /* 0x008fde0000001824 */
        /* <DEDUP_REMOVED lines=8> */
[----:B------:R-:W2:Y:S01]  /*20650*/  LDL.LU.64 R36, [R1+0x19b8] ;  /* 0x0019b80001247983 */ /* 0x000ea20000300a00 */
[----:B------:R-:W-:-:S02]  /*20660*/  F2FP.F16.E5M2.UNPACK_B R28, R28 ;  /* 0x0000001cff1c723e */ /* 0x000fc400020004ff */
[----:B------:R-:W-:Y:S02]  /*20670*/  F2FP.F16.E5M2.UNPACK_B R29, R29 ;  /* 0x0000001dff1d723e */ /* 0x000fe400020004ff */
[----:B------:R-:W-:Y:S02]  /*20680*/  F2FP.F16.E5M2.UNPACK_B R30, R30 ;  /* 0x0000001eff1e723e */ /* 0x000fe400020004ff */
[----:B------:R-:W-:Y:S01]  /*20690*/  F2FP.F16.E5M2.UNPACK_B R31, R31 ;  /* 0x0000001fff1f723e */ /* 0x000fe200020004ff */
[----:B----4-:R-:W-:Y:S01]  /*206a0*/  HMMA.16816.F32 R56, R4, R40, R56 ;  /* 0x000000280438723c */ /* 0x010fe20000001838 */
[----:B------:R-:W4:Y:S04]  /*206b0*/  LDL.LU.64 R4, [R1+0x490] ;  /* 0x0004900001047983 */ /* 0x000f280000300a00 */
[----:B------:R-:W4:Y:S01]  /*206c0*/  LDL.LU.64 R6, [R1+0x498] ;  /* 0x0004980001067983 */ /* 0x000f220000300a00 */
[----:B------:R-:W-:-:S15]  /*206d0*/  HMMA.16816.F32 R20, R28, R2, R20 ;  /* 0x000000021c14723c */ /* 0x000fde0000001814 */
[----:B------:R-:W-:-:S02]  /*206e0*/  NOP ;  /* 0x0000000000007918 */ /* 0x000fc40000000000 */
[----:B------:R-:W-:Y:S04]  /*206f0*/  STL.64 [R1+0x4e0], R56 ;  /* 0x0004e03801007387 */ /* 0x000fe80000100a00 */
[----:B------:R-:W-:Y:S01]  /*20700*/  STL.64 [R1+0x4e8], R58 ;  /* 0x0004e83a01007387 */ /* 0x000fe20000100a00 */
[C---:B---3--:R-:W-:Y:S06]  /*20710*/  HMMA.16816.F32 R16, R28.reuse, R8, R16 ;  /* 0x000000081c10723c */ /* 0x048fec0000001810 */
[C---:B--2---:R-:W-:Y:S06]  /*20720*/  HMMA.16816.F32 R48, R28.reuse, R38, R48 ;  /* 0x000000261c30723c */ /* 0x044fec0000001830 */
[----:B------:R-:W-:Y:S01]  /*20730*/  HMMA.16816.F32 R24, R28, R36, R24 ;  /* 0x000000241c18723c */ /* 0x000fe20000001818 */
[----:B------:R-:W-:-:S15]  /*20740*/  STL.64 [R1+0x1970], R38 ;  /* 0x0019702601007387 */ /* 0x000fde0000100a00 */
[----:B------:R-:W-:-:S01]  /*20750*/  NOP ;  /* 0x0000000000007918 */ /* 0x000fc20000000000 */
[----:B------:R-:W-:Y:S04]  /*20760*/  STL.64 [R1+0x4d0], R48 ;  /* 0x0004d03001007387 */ /* 0x000fe80000100a00 */
[----:B------:R-:W-:Y:S04]  /*20770*/  STL.64 [R1+0x4d8], R50 ;  /* 0x0004d83201007387 */ /* 0x000fe80000100a00 */
[----:B------:R-:W-:Y:S04]  /*20780*/  STL.64 [R1+0x1968], R36 ;  /* 0x0019682401007387 */ /* 0x000fe80000100a00 */
[----:B------:R0:W-:Y:S04]  /*20790*/  STL.64 [R1+0x4c0], R24 ;  /* 0x0004c01801007387 */ /* 0x0001e80000100a00 */
[----:B------:R1:W-:Y:S04]  /*207a0*/  STL.64 [R1+0x4c8], R26 ;  /* 0x0004c81a01007387 */ /* 0x0003e80000100a00 */
[----:B0-----:R-:W2:Y:S04]  /*207b0*/  LDL.LU.64 R24, [R1+0x480] ;  /* 0x0004800001187983 */ /* 0x001ea80000300a00 */
[----:B------:R-:W-:Y:S04]  /*207c0*/  STL.64 [R1+0x4b0], R20 ;  /* 0x0004b01401007387 */ /* 0x000fe80000100a00 */
[----:B------:R-:W-:Y:S04]  /*207d0*/  STL.64 [R1+0x4b8], R22 ;  /* 0x0004b81601007387 */ /* 0x000fe80000100a00 */
[----:B-1----:R-:W2:Y:S04]  /*207e0*/  LDL.LU.64 R26, [R1+0x488] ;  /* 0x00048800011a7983 */ /* 0x002ea80000300a00 */
[----:B------:R0:W-:Y:S04]  /*207f0*/  STL.64 [R1+0x4a0], R16 ;  /* 0x0004a01001007387 */ /* 0x0001e80000100a00 */
[----:B------:R1:W-:Y:S04]  /*20800*/  STL.64 [R1+0x4a8], R18 ;  /* 0x0004a81201007387 */ /* 0x0003e80000100a00 */
[----:B0-----:R-:W3:Y:S04]  /*20810*/  LDL.LU.64 R16, [R1+0x470] ;  /* 0x0004700001107983 */ /* 0x001ee80000300a00 */
[----:B-1----:R-:W3:Y:S01]  /*20820*/  LDL.LU.64 R18, [R1+0x478] ;  /* 0x0004780001127983 */ /* 0x002ee20000300a00 */
[C---:B----4-:R-:W-:Y:S03]  /*20830*/  HMMA.16816.F32 R36, R28.reuse, R10, R4 ;  /* 0x0000000a1c24723c */ /* 0x050fe60000001804 */
        /* <DEDUP_REMOVED lines=8> */
[----:B------:R0:W-:Y:S04]  /*208c0*/  STL.64 [R1+0x490], R36 ;  /* 0x0004902401007387 */ /* 0x0001e80000100a00 */
[----:B------:R1:W-:Y:S04]  /*208d0*/  STL.64 [R1+0x498], R38 ;  /* 0x0004982601007387 */ /* 0x0003e80000100a00 */
[----:B0-----:R-:W4:Y:S04]  /*208e0*/  LDL.LU.64 R36, [R1+0x410] ;  /* 0x0004100001247983 */ /* 0x001f280000300a00 */
[----:B-1----:R-:W4:Y:S04]  /*208f0*/  LDL.LU.64 R38, [R1+0x418] ;  /* 0x0004180001267983 */ /* 0x002f280000300a00 */
[----:B------:R-:W-:Y:S04]  /*20900*/  STL.64 [R1+0x1980], R10 ;  /* 0x0019800a01007387 */ /* 0x000fe80000100a00 */
[----:B------:R0:W-:Y:S04]  /*20910*/  STL.64 [R1+0x1978], R8 ;  /* 0x0019780801007387 */ /* 0x0001e80000100a00 */
[----:B0-----:R-:W4:Y:S04]  /*20920*/  LDL.LU.64 R8, [R1+0x460] ;  /* 0x0004600001087983 */ /* 0x001f280000300a00 */
[----:B------:R-:W4:Y:S01]  /*20930*/  LDL.LU.64 R10, [R1+0x468] ;  /* 0x00046800010a7983 */ /* 0x000f220000300a00 */
        /* <DEDUP_REMOVED lines=10> */
[----:B------:R-:W4:Y:S02]  /*209e0*/  LDL.LU.64 R16, [R1+0x1998] ;  /* 0x0019980001107983 */ /* 0x000f240000300a00 */
[C---:B----4-:R-:W-:Y:S06]  /*209f0*/  HMMA.16816.F32 R8, R28.reuse, R16, R8 ;  /* 0x000000101c08723c */ /* 0x050fec0000001808 */
        /* <DEDUP_REMOVED lines=9> */
[----:B------:R-:W3:Y:S04]  /*20a90*/  LDL.LU.64 R20, [R1+0x1988] ;  /* 0x0019880001147983 */ /* 0x000ee80000300a00 */
[----:B------:R-:W-:Y:S04]  /*20aa0*/  STL.64 [R1+0x1950], R18 ;  /* 0x0019501201007387 */ /* 0x000fe80000100a00 */
[----:B------:R4:W-:Y:S01]  /*20ab0*/  STL.64 [R1+0x1948], R16 ;  /* 0x0019481001007387 */ /* 0x0009e20000100a00 */
[C---:B---3--:R-:W-:Y:S06]  /*20ac0*/  HMMA.16816.F32 R56, R28.reuse, R20, R56 ;  /* 0x000000141c38723c */ /* 0x048fec0000001838 */
[C---:B----4-:R-:W-:Y:S06]  /*20ad0*/  HMMA.16816.F32 R16, R28.reuse, R22, R48 ;  /* 0x000000161c10723c */ /* 0x050fec0000001830 */
        /* <DEDUP_REMOVED lines=10> */
[----:B0-----:R-:W-:-:S15]  /*20b80*/  HMMA.16816.F32 R16, R28, R26, R36 ;  /* 0x0000001a1c10723c */ /* 0x001fde0000001824 */
[----:B------:R-:W-:-:S08]  /*20b90*/  NOP ;  /* 0x0000000000007918 */ /* 0x000fd00000000000 */
[----:B------:R-:W-:Y:S04]  /*20ba0*/  STL.64 [R1+0x410], R16 ;  /* 0x0004101001007387 */ /* 0x000fe80000100a00 */
[----:B------:R2:W-:Y:S02]  /*20bb0*/  STL.64 [R1+0x418], R18 ;  /* 0x0004181201007387 */ /* 0x0005e40000100a00 */
[----:B--2---:R-:W-:Y:S02]  /*20bc0*/  HMMA.16816.F32 R16, R28, R32, R8 ;  /* 0x000000201c10723c */ /* 0x004fe40000001808 */
[----:B------:R-:W2:Y:S04]  /*20bd0*/  LDL.LU.64 R8, [R1+0x7c0] ;  /* 0x0007c00001087983 */ /* 0x000ea80000300a00 */
[----:B------:R-:W2:-:S15]  /*20be0*/  LDL.LU.64 R10, [R1+0x7c8] ;  /* 0x0007c800010a7983 */ /* 0x000e9e0000300a00 */
[----:B------:R-:W-:-:S02]  /*20bf0*/  NOP ;  /* 0x0000000000007918 */ /* 0x000fc40000000000 */
[----:B------:R0:W-:Y:S04]  /*20c00*/  STL.64 [R1+0x7d0], R16 ;  /* 0x0007d01001007387 */ /* 0x0001e80000100a00 */
[----:B------:R1:W-:Y:S04]  /*20c10*/  STL.64 [R1+0x7d8], R18 ;  /* 0x0007d81201007387 */ /* 0x0003e80000100a00 */
[----:B------:R-:W3:Y:S04]  /*20c20*/  LDL.LU.64 R36, [R1+0x400] ;  /* 0x0004000001247983 */ /* 0x000ee80000300a00 */
[----:B------:R-:W3:Y:S04]  /*20c30*/  LDL.LU.64 R38, [R1+0x408] ;  /* 0x0004080001267983 */ /* 0x000ee80000300a00 */
[----:B------:R-:W4:Y:S04]  /*20c40*/  LDL.LU.64 R20, [R1+0x3f0] ;  /* 0x0003f00001147983 */ /* 0x000f280000300a00 */
[----:B------:R-:W4:Y:S01]  /*20c50*/  LDL.LU.64 R22, [R1+0x3f8] ;  /* 0x0003f80001167983 */ /* 0x000f220000300a00 */
[----:B------:R-:W-:-:S03]  /*20c60*/  IMAD R4, R44, 0x100, R55 ;  /* 0x000001002c047824 */ /* 0x000fc600078e0237 */
[----:B0-----:R-:W4:Y:S04]  /*20c70*/  LDL.LU.64 R16, [R1+0x3e0] ;  /* 0x0003e00001107983 */ /* 0x001f280000300a00 */
[----:B-1----:R-:W4:Y:S04]  /*20c80*/  LDL.LU.64 R18, [R1+0x3e8] ;  /* 0x0003e80001127983 */ /* 0x002f280000300a00 */
[----:B------:R-:W4:Y:S04]  /*20c90*/  LDL.LU.64 R56, [R1+0x3d0] ;  /* 0x0003d00001387983 */ /* 0x000f280000300a00 */
[----:B------:R-:W4:Y:S04]  /*20ca0*/  LDL.LU.64 R58, [R1+0x3d8] ;  /* 0x0003d800013a7983 */ /* 0x000f280000300a00 */
[----:B------:R-:W4:Y:S04]  /*20cb0*/  LDL.LU.64 R48, [R1+0x3c0] ;  /* 0x0003c00001307983 */ /* 0x000f280000300a00 */
        /* <DEDUP_REMOVED lines=12> */
[----:B--2---:R-:W-:-:S15]  /*20d80*/  HMMA.16816.F32 R8, R28, R34, R8 ;  /* 0x000000221c08723c */ /* 0x004fde0000001808 */
[----:B------:R-:W-:-:S08]  /*20d90*/  NOP ;  /* 0x0000000000007918 */ /* 0x000fd00000000000 */
[----:B------:R-:W-:Y:S04]  /*20da0*/  STL.64 [R1+0x7c0], R8 ;  /* 0x0007c00801007387 */ /* 0x000fe80000100a00 */
[----:B------:R0:W-:Y:S01]  /*20db0*/  STL.64 [R1+0x7c8], R10 ;  /* 0x0007c80a01007387 */ /* 0x0001e20000100a00 */
[----:B---3--:R-:W-:Y:S03]  /*20dc0*/  HMMA.16816.F32 R28, R28, R40, R36 ;  /* 0x000000281c1c723c */ /* 0x008fe60000001824 */
[----:B0-----:R-:W2:Y:S04]  /*20dd0*/  LDL.LU.64 R10, [R1+0x1980] ;  /* 0x00198000010a7983 */ /* 0x001ea80000300a00 */
[----:B------:R-:W3:Y:S04]  /*20de0*/  LDL.LU.64 R8, [R1+0x1978] ;  /* 0x0019780001087983 */ /* 0x000ee80000300a00 */
[----:B------:R-:W4:Y:S04]  /*20df0*/  LDL.LU.64 R38, [R1+0x1970] ;  /* 0x0019700001267983 */ /* 0x000f280000300a00 */
[----:B------:R-:W2:Y:S01]  /*20e00*/  LDL.LU.64 R36, [R1+0x1968] ;  /* 0x0019680001247983 */ /* 0x000ea20000300a00 */
[----:B------:R-:W-:-:S02]  /*20e10*/  F2FP.F16.E5M2.UNPACK_B R4, R4 ;  /* 0x00000004ff04723e */ /* 0x000fc400020004ff */
[----:B------:R-:W-:Y:S02]  /*20e20*/  F2FP.F16.E5M2.UNPACK_B R5, R5 ;  /* 0x00000005ff05723e */ /* 0x000fe400020004ff */
[----:B------:R-:W-:Y:S02]  /*20e30*/  F2FP.F16.E5M2.UNPACK_B R6, R6 ;  /* 0x00000006ff06723e */ /* 0x000fe400020004ff */
[----:B------:R-:W-:Y:S01]  /*20e40*/  F2FP.F16.E5M2.UNPACK_B R7, R7 ;  /* 0x00000007ff07723e */ /* 0x000fe200020004ff */
[----:B------:R0:W-:Y:S04]  /*20e50*/  STL.64 [R1+0x400], R28 ;  /* 0x0004001c01007387 */ /* 0x0001e80000100a00 */
[----:B------:R1:W-:Y:S04]  /*20e60*/  STL.64 [R1+0x408], R30 ;  /* 0x0004081e01007387 */ /* 0x0003e80000100a00 */
[----:B0-----:R-:W3:Y:S04]  /*20e70*/  LDL.LU.64 R28, [R1+0x3b0] ;  /* 0x0003b000011c7983 */ /* 0x001ee80000300a00 */
[----:B-1----:R-:W3:Y:S01]  /*20e80*/  LDL.LU.64 R30, [R1+0x3b8] ;  /* 0x0003b800011e7983 */ /* 0x002ee20000300a00 */
[C---:B----4-:R-:W-:Y:S06]  /*20e90*/  HMMA.16816.F32 R20, R4.reuse, R38, R20 ;  /* 0x000000260414723c */ /* 0x050fec0000001814 */
[----:B--2---:R-:W-:-:S15]  /*20ea0*/  HMMA.16816.F32 R16, R4, R36, R16 ;  /* 0x000000240410723c */ /* 0x004fde0000001810 */
[----:B------:R-:W-:-:S02]  /*20eb0*/  NOP ;  /* 0x0000000000007918 */ /* 0x000fc40000000000 */
[----:B------:R0:W-:Y:S04]  /*20ec0*/  STL.64 [R1+0x3f0], R20 ;  /* 0x0003f01401007387 */ /* 0x0001e80000100a00 */
[----:B------:R1:W-:Y:S04]  /*20ed0*/  STL.64 [R1+0x3f8], R22 ;  /* 0x0003f81601007387 */ /* 0x0003e80000100a00 */
[----:B0-----:R-:W2:Y:S04]  /*20ee0*/  LDL.LU.64 R20, [R1+0x3a0] ;  /* 0x0003a00001147983 */ /* 0x001ea80000300a00 */
[----:B-1----:R-:W2:Y:S04]  /*20ef0*/  LDL.LU.64 R22, [R1+0x3a8] ;  /* 0x0003a80001167983 */ /* 0x002ea80000300a00 */
[----:B------:R0:W-:Y:S04]  /*20f00*/  STL.64 [R1+0x3e0], R16 ;  /* 0x0003e01001007387 */ /* 0x0001e80000100a00 */
[----:B------:R1:W-:Y:S04]  /*20f10*/  STL.64 [R1+0x3e8], R18 ;  /* 0x0003e81201007387 */ /* 0x0003e80000100a00 */
[----:B0-----:R-:W4:Y:S04]  /*20f20*/  LDL.LU.64 R16, [R1+0x390] ;  /* 0x0003900001107983 */ /* 0x001f280000300a00 */
[----:B-1----:R-:W4:Y:S01]  /*20f30*/  LDL.LU.64 R18, [R1+0x398] ;  /* 0x0003980001127983 */ /* 0x002f220000300a00 */
[C---:B------:R-:W-:Y:S03]  /*20f40*/  HMMA.16816.F32 R56, R4.reuse, R2, R56 ;  /* 0x000000020438723c */ /* 0x040fe60000001838 */
[----:B------:R-:W-:Y:S04]  /*20f50*/  STL.64 [R1+0x1920], R38 ;  /* 0x0019202601007387 */ /* 0x000fe80000100a00 */
[----:B------:R3:W-:Y:S02]  /*20f60*/  STL.64 [R1+0x1918], R36 ;  /* 0x0019182401007387 */ /* 0x0007e40000100a00 */
[----:B---3--:R-:W-:-:S14]  /*20f70*/  HMMA.16816.F32 R36, R4, R8, R48 ;  /* 0x000000080424723c */ /* 0x008fdc0000001830 */
[----:B------:R0:W-:Y:S04]  /*20f80*/  STL.64 [R1+0x3d0], R56 ;  /* 0x0003d03801007387 */ /* 0x0001e80000100a00 */
[----:B------:R1:W-:Y:S04]  /*20f90*/  STL.64 [R1+0x3d8], R58 ;  /* 0x0003d83a01007387 */ /* 0x0003e80000100a00 */
[----:B0-----:R-:W3:Y:S04]  /*20fa0*/  LDL.LU.64 R56, [R1+0x360] ;  /* 0x0003600001387983 */ /* 0x001ee80000300a00 */
[----:B-1----:R-:W3:Y:S04]  /*20fb0*/  LDL.LU.64 R58, [R1+0x368] ;  /* 0x00036800013a7983 */ /* 0x002ee80000300a00 */
[----:B------:R-:W-:Y:S04]  /*20fc0*/  STL.64 [R1+0x3c0], R36 ;  /* 0x0003c02401007387 */ /* 0x000fe80000100a00 */
[----:B------:R0:W-:Y:S04]  /*20fd0*/  STL.64 [R1+0x3c8], R38 ;  /* 0x0003c82601007387 */ /* 0x0001e80000100a00 */
[----:B------:R-:W3:Y:S04]  /*20fe0*/  LDL.LU.64 R48, [R1+0x350] ;  /* 0x0003500001307983 */ /* 0x000ee80000300a00 */
[----:B------:R-:W3:Y:S01]  /*20ff0*/  LDL.LU.64 R50, [R1+0x358] ;  /* 0x0003580001327983 */ /* 0x000ee20000300a00 */
[----:B0-----:R-:W-:Y:S03]  /*21000*/  HMMA.16816.F32 R36, R4, R10, R28 ;  /* 0x0000000a0424723c */ /* 0x001fe6000000181c */
[----:B------:R-:W3:Y:S04]  /*21010*/  LDL.LU.64 R28, [R1+0x340] ;  /* 0x00034000011c7983 */ /* 0x000ee80000300a00 */
[----:B------:R-:W3:-:S15]  /*21020*/  LDL.LU.64 R30, [R1+0x348] ;  /* 0x00034800011e7983 */ /* 0x000ede0000300a00 */
[----:B------:R-:W-:-:S01]  /*21030*/  NOP ;  /* 0x0000000000007918 */ /* 0x000fc20000000000 */
[----:B------:R0:W-:Y:S04]  /*21040*/  STL.64 [R1+0x3b0], R36 ;  /* 0x0003b02401007387 */ /* 0x0001e80000100a00 */
[----:B------:R1:W-:Y:S04]  /*21050*/  STL.64 [R1+0x3b8], R38 ;  /* 0x0003b82601007387 */ /* 0x0003e80000100a00 */
[----:B0-----:R-:W3:Y:S04]  /*21060*/  LDL.LU.64 R36, [R1+0x330] ;  /* 0x0003300001247983 */ /* 0x001ee80000300a00 */
[----:B-1----:R-:W3:Y:S04]  /*21070*/  LDL.LU.64 R38, [R1+0x338] ;  /* 0x0003380001267983 */ /* 0x002ee80000300a00 */
        /* <DEDUP_REMOVED lines=14> */
[----:B------:R-:W2:Y:S04]  /*21160*/  LDL.LU.64 R16, [R1+0x1948] ;  /* 0x0019480001107983 */ /* 0x000ea80000300a00 */
[----:B------:R-:W-:Y:S04]  /*21170*/  STL.64 [R1+0x1940], R14 ;  /* 0x0019400e01007387 */ /* 0x000fe80000100a00 */
[----:B------:R0:W-:Y:S04]  /*21180*/  STL.64 [R1+0x1938], R12 ;  /* 0x0019380c01007387 */ /* 0x0001e80000100a00 */
[----:B0-----:R-:W2:Y:S04]  /*21190*/  LDL.LU.64 R12, [R1+0x380] ;  /* 0x00038000010c7983 */ /* 0x001ea80000300a00 */
[----:B------:R-:W2:Y:S01]  /*211a0*/  LDL.LU.64 R14, [R1+0x388] ;  /* 0x00038800010e7983 */ /* 0x000ea20000300a00 */
[C---:B---3--:R-:W-:Y:S06]  /*211b0*/  HMMA.16816.F32 R8, R4.reuse, R18, R8 ;  /* 0x000000120408723c */ /* 0x048fec0000001808 */
[----:B--2---:R-:W-:Y:S01]  /*211c0*/  HMMA.16816.F32 R12, R4, R16, R12 ;  /* 0x00000010040c723c */ /* 0x004fe2000000180c */
[----:B------:R-:W-:-:S15]  /*211d0*/  STL.64 [R1+0x1900], R18 ;  /* 0x0019001201007387 */ /* 0x000fde0000100a00 */
[----:B------:R-:W-:-:S07]  /*211e0*/  NOP ;  /* 0x0000000000007918 */ /* 0x000fce0000000000 */
[----:B------:R-:W-:Y:S04]  /*211f0*/  STL.64 [R1+0x380], R12 ;  /* 0x0003800c01007387 */ /* 0x000fe80000100a00 */
[----:B------:R4:W-:Y:S04]  /*21200*/  STL.64 [R1+0x388], R14 ;  /* 0x0003880e01007387 */ /* 0x0009e80000100a00 */
[----:B------:R-:W-:Y:S04]  /*21210*/  STL.64 [R1+0x18f8], R16 ;  /* 0x0018f81001007387 */ /* 0x000fe80000100a00 */
[----:B------:R-:W-:Y:S04]  /*21220*/  STL.64 [R1+0x370], R8 ;  /* 0x0003700801007387 */ /* 0x000fe80000100a00 */
[----:B------:R0:W-:Y:S01]  /*21230*/  STL.64 [R1+0x378], R10 ;  /* 0x0003780a01007387 */ /* 0x0001e20000100a00 */
[C---:B----4-:R-:W-:Y:S06]  /*21240*/  HMMA.16816.F32 R12, R4.reuse, R20, R56 ;  /* 0x00000014040c723c */ /* 0x050fec0000001838 */
[C---:B0-----:R-:W-:Y:S06]  /*21250*/  HMMA.16816.F32 R8, R4.reuse, R22, R48 ;  /* 0x000000160408723c */ /* 0x041fec0000001830 */
        /* <DEDUP_REMOVED lines=9> */
[----:B------:R0:W-:Y:S04]  /*212f0*/  STL.64 [R1+0x348], R10 ;  /* 0x0003480a01007387 */ /* 0x0001e80000100a00 */
[----:B------:R-:W2:Y:S01]  /*21300*/  LDL.LU.64 R12, [R1+0x7b0] ;  /* 0x0007b000010c7983 */ /* 0x000ea20000300a00 */
[----:B0-----:R-:W-:-:S15]  /*21310*/  HMMA.16816.F32 R8, R4, R26, R36 ;  /* 0x0000001a0408723c */ /* 0x001fde0000001824 */
[----:B------:R-:W-:-:S08]  /*21320*/  NOP ;  /* 0x0000000000007918 */ /* 0x000fd00000000000 */
[----:B------:R0:W-:Y:S04]  /*21330*/  STL.64 [R1+0x330], R8 ;  /* 0x0003300801007387 */ /* 0x0001e80000100a00 */
[----:B------:R1:W-:Y:S04]  /*21340*/  STL.64 [R1+0x338], R10 ;  /* 0x0003380a01007387 */ /* 0x0003e80000100a00 */
[----:B------:R-:W2:Y:S04]  /*21350*/  LDL.LU.64 R14, [R1+0x7b8] ;  /* 0x0007b800010e7983 */ /* 0x000ea80000300a00 */
[----:B0-----:R-:W3:Y:S04]  /*21360*/  LDL.LU.64 R8, [R1+0x7a0] ;  /* 0x0007a00001087983 */ /* 0x001ee80000300a00 */
[----:B-1----:R-:W3:Y:S04]  /*21370*/  LDL.LU.64 R10, [R1+0x7a8] ;  /* 0x0007a800010a7983 */ /* 0x002ee80000300a00 */
[----:B------:R-:W4:Y:S04]  /*21380*/  LDL.LU.64 R36, [R1+0x320] ;  /* 0x0003200001247983 */ /* 0x000f280000300a00 */
[----:B------:R-:W4:Y:S04]  /*21390*/  LDL.LU.64 R38, [R1+0x328] ;  /* 0x0003280001267983 */ /* 0x000f280000300a00 */
[----:B------:R-:W4:Y:S04]  /*213a0*/  LDL.LU.64 R56, [R1+0x310] ;  /* 0x0003100001387983 */ /* 0x000f280000300a00 */
[----:B------:R-:W4:Y:S01]  /*213b0*/  LDL.LU.64 R58, [R1+0x318] ;  /* 0x00031800013a7983 */ /* 0x000f220000300a00 */
[----:B------:R-:W-:-:S03]  /*213c0*/  IMAD R28, R44, 0x100, R55 ;  /* 0x000001002c1c7824 */ /* 0x000fc600078e0237 */
        /* <DEDUP_REMOVED lines=18> */
[C---:B---3--:R-:W-:Y:S06]  /*214f0*/  HMMA.16816.F32 R8, R4.reuse, R34, R8 ;  /* 0x000000220408723c */ /* 0x048fec0000001808 */
[----:B----4-:R-:W-:Y:S11]  /*21500*/  HMMA.16816.F32 R4, R4, R40, R36 ;  /* 0x000000280404723c */ /* 0x010ff60000001824 */
[----:B------:R-:W-:Y:S04]  /*21510*/  STL.64 [R1+0x7b0], R12 ;  /* 0x0007b00c01007387 */ /* 0x000fe80000100a00 */
[----:B------:R0:W-:Y:S04]  /*21520*/  STL.64 [R1+0x7b8], R14 ;  /* 0x0007b80e01007387 */ /* 0x0001e80000100a00 */
[----:B0-----:R-:W2:Y:S04]  /*21530*/  LDL.LU.64 R14, [R1+0x1940] ;  /* 0x00194000010e7983 */ /* 0x001ea80000300a00 */
[----:B------:R-:W3:Y:S04]  /*21540*/  LDL.LU.64 R12, [R1+0x1938] ;  /* 0x00193800010c7983 */ /* 0x000ee80000300a00 */
[----:B------:R-:W-:Y:S04]  /*21550*/  STL.64 [R1+0x7a0], R8 ;  /* 0x0007a00801007387 */ /* 0x000fe80000100a00 */
[----:B------:R0:W-:Y:S04]  /*21560*/  STL.64 [R1+0x7a8], R10 ;  /* 0x0007a80a01007387 */ /* 0x0001e80000100a00 */
[----:B0-----:R-:W4:Y:S04]  /*21570*/  LDL.LU.64 R10, [R1+0x1930] ;  /* 0x00193000010a7983 */ /* 0x001f280000300a00 */
[----:B------:R-:W2:Y:S04]  /*21580*/  LDL.LU.64 R8, [R1+0x1928] ;  /* 0x0019280001087983 */ /* 0x000ea80000300a00 */
[----:B------:R-:W3:Y:S04]  /*21590*/  LDL.LU.64 R38, [R1+0x1920] ;  /* 0x0019200001267983 */ /* 0x000ee80000300a00 */
[----:B------:R-:W4:Y:S01]  /*215a0*/  LDL.LU.64 R36, [R1+0x1918] ;  /* 0x0019180001247983 */ /* 0x000f220000300a00 */
[----:B------:R-:W-:-:S02]  /*215b0*/  F2FP.F16.E5M2.UNPACK_B R28, R28 ;  /* 0x0000001cff1c723e */ /* 0x000fc400020004ff */
[----:B------:R-:W-:Y:S02]  /*215c0*/  F2FP.F16.E5M2.UNPACK_B R29, R29 ;  /* 0x0000001dff1d723e */ /* 0x000fe400020004ff */
[----:B------:R-:W-:Y:S02]  /*215d0*/  F2FP.F16.E5M2.UNPACK_B R30, R30 ;  /* 0x0000001eff1e723e */ /* 0x000fe400020004ff */
[----:B------:R-:W-:Y:S01]  /*215e0*/  F2FP.F16.E5M2.UNPACK_B R31, R31 ;  /* 0x0000001fff1f723e */ /* 0x000fe200020004ff */
[----:B------:R-:W-:Y:S04]  /*215f0*/  STL.64 [R1+0x320], R4 ;  /* 0x0003200401007387 */ /* 0x000fe80000100a00 */
[----:B------:R4:W-:Y:S02]  /*21600*/  STL.64 [R1+0x328], R6 ;  /* 0x0003280601007387 */ /* 0x0009e40000100a00 */
[C---:B---3--:R-:W-:Y:S06]  /*21610*/  HMMA.16816.F32 R56, R28.reuse, R38, R56 ;  /* 0x000000261c38723c */ /* 0x048fec0000001838 */
[----:B----4-:R-:W-:Y:S01]  /*21620*/  HMMA.16816.F32 R4, R28, R36, R52 ;  /* 0x000000241c04723c */ /* 0x010fe20000001834 */
[----:B------:R-:W-:-:S15]  /*21630*/  STL.64 [R1+0x18f0], R38 ;  /* 0x0018f02601007387 */ /* 0x000fde0000100a00 */
[----:B------:R-:W-:-:S01]  /*21640*/  NOP ;  /* 0x0000000000007918 */ /* 0x000fc20000000000 */
[----:B------:R-:W-:Y:S04]  /*21650*/  STL.64 [R1+0x310], R56 ;  /* 0x0003103801007387 */ /* 0x000fe80000100a00 */
[----:B------:R-:W-:Y:S04]  /*21660*/  STL.64 [R1+0x318], R58 ;  /* 0x0003183a01007387 */ /* 0x000fe80000100a00 */
[----:B------:R0:W-:Y:S04]  /*21670*/  STL.64 [R1+0x18e8], R36 ;  /* 0x0018e82401007387 */ /* 0x0001e80000100a00 */
[----:B------:R-:W-:Y:S04]  /*21680*/  STL.64 [R1+0x300], R4 ;  /* 0x0003000401007387 */ /* 0x000fe80000100a00 */
[----:B------:R2:W-:Y:S01]  /*21690*/  STL.64 [R1+0x308], R6 ;  /* 0x0003080601007387 */ /* 0x0005e20000100a00 */
[C---:B0-----:R-:W-:Y:S06]  /*216a0*/  HMMA.16816.F32 R36, R28.reuse, R2, R20 ;  /* 0x000000021c24723c */ /* 0x041fec0000001814 */
[----:B--2---:R-:W-:Y:S01]  /*216b0*/  HMMA.16816.F32 R4, R28, R8, R16 ;  /* 0x000000081c04723c */ /* 0x004fe20000001810 */
[----:B------:R-:W2:-:S15]  /*216c0*/  LDL.LU.64 R20, [R1+0x2c0] ;  /* 0x0002c00001147983 */ /* 0x000e9e0000300a00 */
[----:B------:R-:W-:-:S01]  /*216d0*/  NOP ;  /* 0x0000000000007918 */ /* 0x000fc20000000000 */
[----:B------:R-:W-:Y:S04]  /*216e0*/  STL.64 [R1+0x2f0], R36 ;  /* 0x0002f02401007387 */ /* 0x000fe80000100a00 */
[----:B------:R-:W-:Y:S04]  /*216f0*/  STL.64 [R1+0x2f8], R38 ;  /* 0x0002f82601007387 */ /* 0x000fe80000100a00 */
[----:B------:R-:W2:Y:S04]  /*21700*/  LDL.LU.64 R22, [R1+0x2c8] ;  /* 0x0002c80001167983 */ /* 0x000ea80000300a00 */
[----:B------:R-:W-:Y:S04]  /*21710*/  STL.64 [R1+0x2e0], R4 ;  /* 0x0002e00401007387 */ /* 0x000fe80000100a00 */
[----:B------:R0:W-:Y:S04]  /*21720*/  STL.64 [R1+0x2e8], R6 ;  /* 0x0002e80601007387 */ /* 0x0001e80000100a00 */
[----:B------:R-:W3:Y:S04]  /*21730*/  LDL.LU.64 R16, [R1+0x2b0] ;  /* 0x0002b00001107983 */ /* 0x000ee80000300a00 */
[----:B------:R-:W3:Y:S04]  /*21740*/  LDL.LU.64 R18, [R1+0x2b8] ;  /* 0x0002b80001127983 */ /* 0x000ee80000300a00 */
[----:B------:R-:W4:Y:S04]  /*21750*/  LDL.LU.64 R56, [R1+0x290] ;  /* 0x0002900001387983 */ /* 0x000f280000300a00 */
[----:B------:R-:W4:Y:S01]  /*21760*/  LDL.LU.64 R58, [R1+0x298] ;  /* 0x00029800013a7983 */ /* 0x000f220000300a00 */
[----:B0-----:R-:W-:-:S15]  /*21770*/  HMMA.16816.F32 R4, R28, R10, R48 ;  /* 0x0000000a1c04723c */ /* 0x001fde0000001830 */
[----:B------:R-:W-:-:S08]  /*21780*/  NOP ;  /* 0x0000000000007918 */ /* 0x000fd00000000000 */
[----:B------:R0:W-:Y:S04]  /*21790*/  STL.64 [R1+0x2d0], R4 ;  /* 0x0002d00401007387 */ /* 0x0001e80000100a00 */
[----:B------:R1:W-:Y:S04]  /*217a0*/  STL.64 [R1+0x2d8], R6 ;  /* 0x0002d80601007387 */ /* 0x0003e80000100a00 */
[----:B------:R-:W4:Y:S04]  /*217b0*/  LDL.LU.64 R52, [R1+0x280] ;  /* 0x0002800001347983 */ /* 0x000f280000300a00 */
[----:B------:R-:W4:Y:S04]  /*217c0*/  LDL.LU.64 R54, [R1+0x288] ;  /* 0x0002880001367983 */ /* 0x000f280000300a00 */
[----:B------:R-:W4:Y:S04]  /*217d0*/  LDL.LU.64 R48, [R1+0x270] ;  /* 0x0002700001307983 */ /* 0x000f280000300a00 */
[----:B------:R-:W4:Y:S04]  /*217e0*/  LDL.LU.64 R50, [R1+0x278] ;  /* 0x0002780001327983 */ /* 0x000f280000300a00 */
[----:B0-----:R-:W4:Y:S04]  /*217f0*/  LDL.LU.64 R4, [R1+0x260] ;  /* 0x0002600001047983 */ /* 0x001f280000300a00 */
[----:B-1----:R-:W4:Y:S04]  /*21800*/  LDL.LU.64 R6, [R1+0x268] ;  /* 0x0002680001067983 */ /* 0x002f280000300a00 */
[----:B------:R-:W4:Y:S04]  /*21810*/  LDL.LU.64 R36, [R1+0x250] ;  /* 0x0002500001247983 */ /* 0x000f280000300a00 */
[----:B------:R-:W4:Y:S04]  /*21820*/  LDL.LU.64 R38, [R1+0x258] ;  /* 0x0002580001267983 */ /* 0x000f280000300a00 */
        /* <DEDUP_REMOVED lines=17> */
[----:B----4-:R-:W-:Y:S02]  /*21940*/  HMMA.16816.F32 R12, R28, R16, R8 ;  /* 0x000000101c0c723c */ /* 0x010fe40000001808 */
[----:B------:R-:W4:Y:S04]  /*21950*/  LDL.LU.64 R8, [R1+0x790] ;  /* 0x0007900001087983 */ /* 0x000f280000300a00 */
[----:B------:R-:W4:-:S15]  /*21960*/  LDL.LU.64 R10, [R1+0x798] ;  /* 0x00079800010a7983 */ /* 0x000f1e0000300a00 */
[----:B------:R-:W-:-:S02]  /*21970*/  NOP ;  /* 0x0000000000007918 */ /* 0x000fc40000000000 */
[----:B------:R-:W-:Y:S04]  /*21980*/  STL.64 [R1+0x2a0], R12 ;  /* 0x0002a00c01007387 */ /* 0x000fe80000100a00 */
[----:B------:R2:W-:Y:S02]  /*21990*/  STL.64 [R1+0x2a8], R14 ;  /* 0x0002a80e01007387 */ /* 0x0005e40000100a00 */
[C---:B--2---:R-:W-:Y:S06]  /*219a0*/  HMMA.16816.F32 R12, R28.reuse, R18, R56 ;  /* 0x000000121c0c723c */ /* 0x044fec0000001838 */
[----:B------:R-:W-:Y:S01]  /*219b0*/  STL.64 [R1+0x18e0], R18 ;  /* 0x0018e01201007387 */ /* 0x000fe20000100a00 */
[C---:B---3--:R-:W-:Y:S03]  /*219c0*/  HMMA.16816.F32 R52, R28.reuse, R20, R52 ;  /* 0x000000141c34723c */ /* 0x048fe60000001834 */
[----:B------:R0:W-:Y:S03]  /*219d0*/  STL.64 [R1+0x18d8], R16 ;  /* 0x0018d81001007387 */ /* 0x0001e60000100a00 */
[C---:B0-----:R-:W-:Y:S10]  /*219e0*/  HMMA.16816.F32 R16, R28.reuse, R22, R48 ;  /* 0x000000161c10723c */ /* 0x041ff40000001830 */
[----:B------:R-:W-:Y:S04]  /*219f0*/  STL.64 [R1+0x290], R12 ;  /* 0x0002900c01007387 */ /* 0x000fe80000100a00 */
[----:B------:R0:W-:Y:S02]  /*21a00*/  STL.64 [R1+0x298], R14 ;  /* 0x0002980e01007387 */ /* 0x0001e40000100a00 */
[C---:B0-----:R-:W-:Y:S02]  /*21a10*/  HMMA.16816.F32 R12, R28.reuse, R24, R4 ;  /* 0x000000181c0c723c */ /* 0x041fe40000001804 */
[----:B------:R-:W-:Y:S04]  /*21a20*/  STL.64 [R1+0x280], R52 ;  /* 0x0002803401007387 */ /* 0x000fe80000100a00 */
[----:B------:R-:W-:Y:S04]  /*21a30*/  STL.64 [R1+0x288], R54 ;  /* 0x0002883601007387 */ /* 0x000fe80000100a00 */
[----:B------:R-:W-:Y:S04]  /*21a40*/  STL.64 [R1+0x270], R16 ;  /* 0x0002701001007387 */ /* 0x000fe80000100a00 */
[----:B------:R-:W-:Y:S09]  /*21a50*/  STL.64 [R1+0x278], R18 ;  /* 0x0002781201007387 */ /* 0x000ff20000100a00 */
[----:B------:R-:W-:Y:S04]  /*21a60*/  STL.64 [R1+0x260], R12 ;  /* 0x0002600c01007387 */ /* 0x000fe80000100a00 */
[----:B------:R0:W-:Y:S02]  /*21a70*/  STL.64 [R1+0x268], R14 ;  /* 0x0002680e01007387 */ /* 0x0001e40000100a00 */
[----:B0-----:R-:W-:Y:S01]  /*21a80*/  HMMA.16816.F32 R12, R28, R26, R36 ;  /* 0x0000001a1c0c723c */ /* 0x001fe20000001824 */
[----:B------:R-:W-:-:S02]  /*21a90*/  IMAD R4, R46, 0x100, R45 ;  /* 0x000001002e047824 */ /* 0x000fc400078e022d */
[----:B------:R-:W-:-:S15]  /*21aa0*/  IMAD R5, R61, 0x100, R47 ;  /* 0x000001003d057824 */ /* 0x000fde00078e022f */
[----:B------:R-:W-:-:S05]  /*21ab0*/  NOP ;  /* 0x0000000000007918 */ /* 0x000fca0000000000 */
[----:B------:R0:W-:Y:S04]  /*21ac0*/  STL.64 [R1+0x250], R12 ;  /* 0x0002500c01007387 */ /* 0x0001e80000100a00 */
[----:B------:R1:W-:Y:S04]  /*21ad0*/  STL.64 [R1+0x258], R14 ;  /* 0x0002580e01007387 */ /* 0x0003e80000100a00 */
[----:B------:R-:W2:Y:S04]  /*21ae0*/  LDL.LU.64 R44, [R1+0x780] ;  /* 0x00078000012c7983 */ /* 0x000ea80000300a00 */
[----:B------:R-:W2:Y:S04]  /*21af0*/  LDL.LU.64 R46, [R1+0x788] ;  /* 0x00078800012e7983 */ /* 0x000ea80000300a00 */
[----:B------:R-:W3:Y:S04]  /*21b00*/  LDL.LU.64 R36, [R1+0x240] ;  /* 0x0002400001247983 */ /* 0x000ee80000300a00 */
[----:B------:R-:W3:Y:S01]  /*21b10*/  LDL.LU.64 R38, [R1+0x248] ;  /* 0x0002480001267983 */ /* 0x000ee20000300a00 */
[----:B----4-:R-:W-:-:S15]  /*21b20*/  HMMA.16816.F32 R8, R28, R32, R8 ;  /* 0x000000201c08723c */ /* 0x010fde0000001808 */
[----:B------:R-:W-:-:S08]  /*21b30*/  NOP ;  /* 0x0000000000007918 */ /* 0x000fd00000000000 */
[----:B------:R4:W-:Y:S04]  /*21b40*/  STL.64 [R1+0x790], R8 ;  /* 0x0007900801007387 */ /* 0x0009e80000100a00 */
[----:B------:R4:W-:Y:S04]  /*21b50*/  STL.64 [R1+0x798], R10 ;  /* 0x0007980a01007387 */ /* 0x0009e80000100a00 */
[----:B------:R-:W3:Y:S04]  /*21b60*/  LDL.LU.64 R16, [R1+0x210] ;  /* 0x0002100001107983 */ /* 0x000ee80000300a00 */
[----:B------:R-:W3:Y:S04]  /*21b70*/  LDL.LU.64 R18, [R1+0x218] ;  /* 0x0002180001127983 */ /* 0x000ee80000300a00 */
[----:B0-----:R-:W3:Y:S04]  /*21b80*/  LDL.LU.64 R12, [R1+0x1f0] ;  /* 0x0001f000010c7983 */ /* 0x001ee80000300a00 */
[----:B-1----:R-:W3:Y:S04]  /*21b90*/  LDL.LU.64 R14, [R1+0x1f8] ;  /* 0x0001f800010e7983 */ /* 0x002ee80000300a00 */
[----:B----4-:R-:W4:Y:S04]  /*21ba0*/  LDL.LU.64 R8, [R1+0x1b0] ;  /* 0x0001b00001087983 */ /* 0x010f280000300a00 */
[----:B------:R-:W4:Y:S04]  /*21bb0*/  LDL.LU.64 R10, [R1+0x1b8] ;  /* 0x0001b800010a7983 */ /* 0x000f280000300a00 */
[----:B------:R-:W4:Y:S04]  /*21bc0*/  LDL.LU.64 R56, [R1+0x1a0] ;  /* 0x0001a00001387983 */ /* 0x000f280000300a00 */
[----:B------:R-:W4:Y:S04]  /*21bd0*/  LDL.LU.64 R58, [R1+0x1a8] ;  /* 0x0001a800013a7983 */ /* 0x000f280000300a00 */
[----:B------:R-:W4:Y:S04]  /*21be0*/  LDL.LU.64 R48, [R1+0x160] ;  /* 0x0001600001307983 */ /* 0x000f280000300a00 */
[----:B------:R-:W4:Y:S04]  /*21bf0*/  LDL.LU.64 R50, [R1+0x168] ;  /* 0x0001680001327983 */ /* 0x000f280000300a00 */
[----:B------:R-:W4:Y:S04]  /*21c00*/  LDL.LU.64 R52, [R1+0x140] ;  /* 0x0001400001347983 */ /* 0x000f280000300a00 */
[----:B------:R-:W4:Y:S01]  /*21c10*/  LDL.LU.64 R54, [R1+0x148] ;  /* 0x0001480001367983 */ /* 0x000f220000300a00 */
[C---:B--2---:R-:W-:Y:S06]  /*21c20*/  HMMA.16816.F32 R44, R28.reuse, R34, R44 ;  /* 0x000000221c2c723c */ /* 0x044fec000000182c */
[----:B---3--:R-:W-:-:S15]  /*21c30*/  HMMA.16816.F32 R28, R28, R40, R36 ;  /* 0x000000281c1c723c */ /* 0x008fde0000001824 */
[----:B------:R-:W-:-:S02]  /*21c40*/  NOP ;  /* 0x0000000000007918 */ /* 0x000fc40000000000 */
[----:B------:R0:W-:Y:S04]  /*21c50*/  STL.64 [R1+0x780], R44 ;  /* 0x0007802c01007387 */ /* 0x0001e80000100a00 */
[----:B------:R1:W-:Y:S04]  /*21c60*/  STL.64 [R1+0x788], R46 ;  /* 0x0007882e01007387 */ /* 0x0003e80000100a00 */
[----:B0-----:R-:W2:Y:S04]  /*21c70*/  LDL.LU.64 R44, [R1+0x120] ;  /* 0x00012000012c7983 */ /* 0x001ea80000300a00 */
[----:B-1----:R-:W2:Y:S04]  /*21c80*/  LDL.LU.64 R46, [R1+0x128] ;  /* 0x00012800012e7983 */ /* 0x002ea80000300a00 */
[----:B------:R-:W3:Y:S04]  /*21c90*/  LDL.LU.64 R38, [R1+0x18f0] ;  /* 0x0018f00001267983 */ /* 0x000ee80000300a00 */
[----:B------:R-:W2:Y:S01]  /*21ca0*/  LDL.LU.64 R36, [R1+0x18e8] ;  /* 0x0018e80001247983 */ /* 0x000ea20000300a00 */
[----:B------:R-:W-:-:S02]  /*21cb0*/  IMAD R6, R43, 0x100, R42 ;  /* 0x000001002b067824 */ /* 0x000fc400078e022a */
[----:B------:R-:W-:Y:S01]  /*21cc0*/  IMAD R7, R0, 0x100, R60 ;  /* 0x0000010000077824 */ /* 0x000fe200078e023c */
[----:B------:R-:W-:Y:S02]  /*21cd0*/  F2FP.F16.E5M2.UNPACK_B R4, R4 ;  /* 0x00000004ff04723e */ /* 0x000fe400020004ff */
[----:B------:R-:W-:Y:S02]  /*21ce0*/  F2FP.F16.E5M2.UNPACK_B R5, R5 ;  /* 0x00000005ff05723e */ /* 0x000fe400020004ff */
[----:B------:R-:W-:Y:S02]  /*21cf0*/  F2FP.F16.E5M2.UNPACK_B R6, R6 ;  /* 0x00000006ff06723e */ /* 0x000fe400020004ff */
[----:B------:R-:W-:Y:S01]  /*21d00*/  F2FP.F16.E5M2.UNPACK_B R7, R7 ;  /* 0x00000007ff07723e */ /* 0x000fe200020004ff */
[----:B------:R0:W-:Y:S04]  /*21d10*/  STL.64 [R1+0x240], R28 ;  /* 0x0002401c01007387 */ /* 0x0001e80000100a00 */
[----:B------:R1:W-:Y:S04]  /*21d20*/  STL.64 [R1+0x248], R30 ;  /* 0x0002481e01007387 */ /* 0x0003e80000100a00 */
[----:B0-----:R-:W2:Y:S04]  /*21d30*/  LDL.LU.64 R28, [R1+0x180] ;  /* 0x00018000011c7983 */ /* 0x001ea80000300a00 */
[----:B-1----:R-:W2:Y:S01]  /*21d40*/  LDL.LU.64 R30, [R1+0x188] ;  /* 0x00018800011e7983 */ /* 0x002ea20000300a00 */
[C---:B----4-:R-:W-:Y:S06]  /*21d50*/  HMMA.16816.F32 R8, R4.reuse, R2, R8 ;  /* 0x000000020408723c */ /* 0x050fec0000001808 */
[C---:B---3--:R-:W-:Y:S06]  /*21d60*/  HMMA.16816.F32 R16, R4.reuse, R38, R16 ;  /* 0x000000260410723c */ /* 0x048fec0000001810 */
[----:B--2---:R-:W-:-:S15]  /*21d70*/  HMMA.16816.F32 R36, R4, R36, R12 ;  /* 0x000000240424723c */ /* 0x004fde000000180c */
[----:B------:R-:W-:-:S02]  /*21d80*/  NOP ;  /* 0x0000000000007918 */ /* 0x000fc40000000000 */
[----:B------:R-:W-:Y:S04]  /*21d90*/  STL.64 [R1+0x210], R16 ;  /* 0x0002101001007387 */ /* 0x000fe80000100a00 */
[----:B------:R0:W-:Y:S04]  /*21da0*/  STL.64 [R1+0x218], R18 ;  /* 0x0002181201007387 */ /* 0x0001e80000100a00 */
[----:B0-----:R-:W2:Y:S04]  /*21db0*/  LDL.LU.64 R18, [R1+0x18e0] ;  /* 0x0018e00001127983 */ /* 0x001ea80000300a00 */
[----:B------:R-:W3:Y:S04]  /*21dc0*/  LDL.LU.64 R16, [R1+0x18d8] ;  /* 0x0018d80001107983 */ /* 0x000ee80000300a00 */
[----:B------:R-:W4:Y:S04]  /*21dd0*/  LDL.LU.64 R14, [R1+0x18d0] ;  /* 0x0018d000010e7983 */ /* 0x000f280000300a00 */
[----:B------:R-:W2:Y:S04]  /*21de0*/  LDL.LU.64 R12, [R1+0x18c8] ;  /* 0x0018c800010c7983 */ /* 0x000ea80000300a00 */
        /* <DEDUP_REMOVED lines=9> */
[C---:B----4-:R-:W-:Y:S06]  /*21e80*/  HMMA.16816.F32 R12, R4.reuse, R14, R52 ;  /* 0x0000000e040c723c */ /* 0x050fec0000001834 */
[C---:B---3--:R-:W-:Y:S06]  /*21e90*/  HMMA.16816.F32 R56, R4.reuse, R8, R56 ;  /* 0x000000080438723c */ /* 0x048fec0000001838 */
[----:B------:R-:W-:-:S15]  /*21ea0*/  HMMA.16816.F32 R28, R4, R10, R28 ;  /* 0x0000000a041c723c */ /* 0x000fde000000181c */
[----:B------:R-:W-:-:S02]  /*21eb0*/  NOP ;  /* 0x0000000000007918 */ /* 0x000fc40000000000 */
[----:B------:R-:W-:Y:S04]  /*21ec0*/  STL.64 [R1+0x1a0], R56 ;  /* 0x0001a03801007387 */ /* 0x000fe80000100a00 */
[----:B------:R0:W-:Y:S04]  /*21ed0*/  STL.64 [R1+0x1a8], R58 ;  /* 0x0001a83a01007387 */ /* 0x0001e80000100a00 */
[----:B0-----:R-:W2:Y:S04]  /*21ee0*/  LDL.LU.64 R58, [R1+0x18b0] ;  /* 0x0018b000013a7983 */ /* 0x001ea80000300a00 */
[----:B------:R-:W3:Y:S04]  /*21ef0*/  LDL.LU.64 R56, [R1+0x18a8] ;  /* 0x0018a80001387983 */ /* 0x000ee80000300a00 */
[----:B------:R-:W4:Y:S04]  /*21f00*/  LDL.LU.64 R8, [R1+0xe0] ;  /* 0x0000e00001087983 */ /* 0x000f280000300a00 */
[----:B------:R-:W4:Y:S04]  /*21f10*/  LDL.LU.64 R10, [R1+0xe8] ;  /* 0x0000e800010a7983 */ /* 0x000f280000300a00 */
[----:B------:R0:W-:Y:S04]  /*21f20*/  STL.64 [R1+0x180], R28 ;  /* 0x0001801c01007387 */ /* 0x0001e80000100a00 */
[----:B------:R1:W-:Y:S04]  /*21f30*/  STL.64 [R1+0x188], R30 ;  /* 0x0001881e01007387 */ /* 0x0003e80000100a00 */
[----:B0-----:R-:W2:Y:S04]  /*21f40*/  LDL.LU.64 R28, [R1+0xa0] ;  /* 0x0000a000011c7983 */ /* 0x001ea80000300a00 */
[----:B-1----:R-:W2:Y:S04]  /*21f50*/  LDL.LU.64 R30, [R1+0xa8] ;  /* 0x0000a800011e7983 */ /* 0x002ea80000300a00 */
[----:B------:R-:W-:Y:S04]  /*21f60*/  STL.64 [R1+0x160], R48 ;  /* 0x0001603001007387 */ /* 0x000fe80000100a00 */
[----:B------:R0:W-:Y:S04]  /*21f70*/  STL.64 [R1+0x168], R50 ;  /* 0x0001683201007387 */ /* 0x0001e80000100a00 */
[----:B0-----:R-:W3:Y:S04]  /*21f80*/  LDL.LU.64 R50, [R1+0x18a0] ;  /* 0x0018a00001327983 */ /* 0x001ee80000300a00 */
[----:B------:R-:W3:Y:S04]  /*21f90*/  LDL.LU.64 R48, [R1+0x1898] ;  /* 0x0018980001307983 */ /* 0x000ee80000300a00 */
[----:B------:R-:W3:Y:S04]  /*21fa0*/  LDL.LU.64 R54, [R1+0x1890] ;  /* 0x0018900001367983 */ /* 0x000ee80000300a00 */
[----:B------:R-:W3:Y:S04]  /*21fb0*/  LDL.LU.64 R52, [R1+0x1888] ;  /* 0x0018880001347983 */ /* 0x000ee80000300a00 */
[----:B------:R0:W-:Y:S04]  /*21fc0*/  STL.64 [R1+0x140], R12 ;  /* 0x0001400c01007387 */ /* 0x0001e80000100a00 */
[----:B------:R1:W-:Y:S04]  /*21fd0*/  STL.64 [R1+0x148], R14 ;  /* 0x0001480e01007387 */ /* 0x0003e80000100a00 */
[----:B0-----:R-:W4:Y:S04]  /*21fe0*/  LDL.LU.64 R12, [R1+0x100] ;  /* 0x00010000010c7983 */ /* 0x001f280000300a00 */
[----:B-1----:R-:W4:Y:S01]  /*21ff0*/  LDL.LU.64 R14, [R1+0x108] ;  /* 0x00010800010e7983 */ /* 0x002f220000300a00 */
[----:B------:R-:W-:-:S15]  /*22000*/  HMMA.16816.F32 R44, R4, R16, R44 ;  /* 0x00000010042c723c */ /* 0x000fde000000182c */
[----:B------:R-:W-:-:S08]  /*22010*/  NOP ;  /* 0x0000000000007918 */ /* 0x000fd00000000000 */
[----:B------:R-:W-:Y:S04]  /*22020*/  STL.64 [R1+0x120], R44 ;  /* 0x0001202c01007387 */ /* 0x000fe80000100a00 */
[----:B------:R0:W-:Y:S04]  /*22030*/  STL.64 [R1+0x128], R46 ;  /* 0x0001282e01007387 */ /* 0x0001e80000100a00 */
[----:B0-----:R-:W3:Y:S04]  /*22040*/  LDL.LU.64 R46, [R1+0x1880] ;  /* 0x00188000012e7983 */ /* 0x001ee80000300a00 */
[----:B------:R-:W3:Y:S01]  /*22050*/  LDL.LU.64 R44, [R1+0x1878] ;  /* 0x00187800012c7983 */ /* 0x000ee20000300a00 */
[C---:B----4-:R-:W-:Y:S06]  /*22060*/  HMMA.16816.F32 R12, R4.reuse, R18, R12 ;  /* 0x00000012040c723c */ /* 0x050fec000000180c */
[----:B------:R-:W-:-:S15]  /*22070*/  HMMA.16816.F32 R16, R4, R20, R8 ;  /* 0x000000140410723c */ /* 0x000fde0000001808 */
[----:B------:R-:W-:-:S02]  /*22080*/  NOP ;  /* 0x0000000000007918 */ /* 0x000fc40000000000 */
[----:B------:R-:W-:Y:S04]  /*22090*/  STL.64 [R1+0x100], R12 ;  /* 0x0001000c01007387 */ /* 0x000fe80000100a00 */
[----:B------:R0:W-:Y:S04]  /*220a0*/  STL.64 [R1+0x108], R14 ;  /* 0x0001080e01007387 */ /* 0x0001e80000100a00 */
[----:B------:R-:W4:Y:S01]  /*220b0*/  LDL.LU.64 R8, [R1+0x80] ;  /* 0x0000800001087983 */ /* 0x000f220000300a00 */
[----:B0-----:R-:W-:Y:S03]  /*220c0*/  HMMA.16816.F32 R12, R4, R22, R36 ;  /* 0x00000016040c723c */ /* 0x001fe60000001824 */
[----:B------:R-:W-:Y:S04]  /*220d0*/  STL.64 [R1+0xe0], R16 ;  /* 0x0000e01001007387 */ /* 0x000fe80000100a00 */
[----:B------:R-:W-:Y:S04]  /*220e0*/  STL.64 [R1+0xe8], R18 ;  /* 0x0000e81201007387 */ /* 0x000fe80000100a00 */
[----:B------:R-:W4:-:S12]  /*220f0*/  LDL.LU.64 R10, [R1+0x88] ;  /* 0x00008800010a7983 */ /* 0x000f180000300a00 */
[----:B------:R-:W-:Y:S04]  /*22100*/  STL.64 [R1+0xc0], R12 ;  /* 0x0000c00c01007387 */ /* 0x000fe80000100a00 */
[----:B------:R2:W-:Y:S04]  /*22110*/  STL.64 [R1+0xc8], R14 ;  /* 0x0000c80e01007387 */ /* 0x0005e80000100a00 */
        /* <DEDUP_REMOVED lines=8> */
[----:B--2---:R-:W-:-:S15]  /*221a0*/  HMMA.16816.F32 R12, R4, R24, R28 ;  /* 0x00000018040c723c */ /* 0x004fde000000181c */
[----:B------:R-:W-:-:S08]  /*221b0*/  NOP ;  /* 0x0000000000007918 */ /* 0x000fd00000000000 */
[----:B------:R0:W-:Y:S01]  /*221c0*/  STL [R1+0xa0], R12 ;  /* 0x0000a00c01007387 */ /* 0x0001e20000100800 */
[----:B------:R-:W-:Y:S02]  /*221d0*/  IMAD.MOV.U32 R0, RZ, RZ, R13 ;  /* 0x000000ffff007224 */ /* 0x000fe400078e000d */
[----:B------:R-:W-:Y:S02]  /*221e0*/  IMAD.MOV.U32 R60, RZ, RZ, R14 ;  /* 0x000000ffff3c7224 */ /* 0x000fe400078e000e */
[----:B------:R-:W-:Y:S01]  /*221f0*/  IMAD.MOV.U32 R61, RZ, RZ, R15 ;  /* 0x000000ffff3d7224 */ /* 0x000fe200078e000f */
[----:B0-----:R-:W2:Y:S04]  /*22200*/  LDL.LU.64 R12, [R1+0x60] ;  /* 0x00006000010c7983 */ /* 0x001ea80000300a00 */
[----:B------:R-:W2:Y:S04]  /*22210*/  LDL.LU.64 R14, [R1+0x68] ;  /* 0x00006800010e7983 */ /* 0x000ea80000300a00 */
[----:B------:R-:W-:Y:S04]  /*22220*/  STL [R1+0x14e0], R61 ;  /* 0x0014e03d01007387 */ /* 0x000fe80000100800 */
[----:B------:R-:W-:Y:S04]  /*22230*/  STL [R1+0x14dc], R60 ;  /* 0x0014dc3c01007387 */ /* 0x000fe80000100800 */
[----:B------:R-:W-:Y:S04]  /*22240*/  STL [R1+0x14d8], R0 ;  /* 0x0014d80001007387 */ /* 0x000fe80000100800 */
[----:B------:R-:W2:Y:S04]  /*22250*/  LDL.LU.64 R16, [R1+0x50] ;  /* 0x0000500001107983 */ /* 0x000ea80000300a00 */
[----:B------:R-:W2:Y:S01]  /*22260*/  LDL.LU.64 R18, [R1+0x58] ;  /* 0x0000580001127983 */ /* 0x000ea20000300a00 */
[----:B---3--:R-:W-:-:S02]  /*22270*/  IMAD.MOV.U32 R28, RZ, RZ, R47 ;  /* 0x000000ffff1c7224 */ /* 0x008fc400078e002f */
[----:B------:R-:W-:Y:S02]  /*22280*/  IMAD.MOV.U32 R29, RZ, RZ, R46 ;  /* 0x000000ffff1d7224 */ /* 0x000fe400078e002e */
[----:B------:R-:W-:Y:S02]  /*22290*/  IMAD.MOV.U32 R30, RZ, RZ, R45 ;  /* 0x000000ffff1e7224 */ /* 0x000fe400078e002d */
[----:B------:R-:W-:Y:S01]  /*222a0*/  IMAD.MOV.U32 R31, RZ, RZ, R44 ;  /* 0x000000ffff1f7224 */ /* 0x000fe200078e002c */
[----:B----4-:R-:W-:-:S15]  /*222b0*/  HMMA.16816.F32 R8, R4, R26, R8 ;  /* 0x0000001a0408723c */ /* 0x010fde0000001808 */
[----:B------:R-:W-:-:S08]  /*222c0*/  NOP ;  /* 0x0000000000007918 */ /* 0x000fd00000000000 */
[----:B------:R0:W-:Y:S04]  /*222d0*/  STL.64 [R1+0x80], R8 ;  /* 0x0000800801007387 */ /* 0x0001e80000100a00 */
[----:B------:R1:W-:Y:S04]  /*222e0*/  STL.64 [R1+0x88], R10 ;  /* 0x0000880a01007387 */ /* 0x0003e80000100a00 */
[----:B0-----:R-:W3:Y:S04]  /*222f0*/  LDL.LU R8, [R1+0x70] ;  /* 0x0000700001087983 */ /* 0x001ee80000300800 */
[----:B------:R-:W3:Y:S04]  /*22300*/  LDL.LU R9, [R1+0x74] ;  /* 0x0000740001097983 */ /* 0x000ee80000300800 */
[----:B-1----:R-:W3:Y:S04]  /*22310*/  LDL.LU R10, [R1+0x78] ;  /* 0x00007800010a7983 */ /* 0x002ee80000300800 */
[----:B------:R-:W3:Y:S04]  /*22320*/  LDL.LU R11, [R1+0x7c] ;  /* 0x00007c00010b7983 */ /* 0x000ee80000300800 */
[----:B------:R-:W4:Y:S04]  /*22330*/  LDL.LU R47, [R1+0x1874] ;  /* 0x00187400012f7983 */ /* 0x000f280000300800 */
[----:B------:R-:W3:Y:S04]  /*22340*/  LDL.LU R46, [R1+0x1870] ;  /* 0x00187000012e7983 */ /* 0x000ee80000300800 */
[----:B------:R-:W4:Y:S04]  /*22350*/  LDL.LU R45, [R1+0x186c] ;  /* 0x00186c00012d7983 */ /* 0x000f280000300800 */
[----:B------:R-:W3:Y:S01]  /*22360*/  LDL.LU R44, [R1+0x1868] ;  /* 0x00186800012c7983 */ /* 0x000ee20000300800 */
[----:B--2---:R-:W-:-:S15]  /*22370*/  HMMA.16816.F32 R12, R4, R32, R12 ;  /* 0x00000020040c723c */ /* 0x004fde000000180c */
[----:B------:R-:W-:-:S08]  /*22380*/  NOP ;  /* 0x0000000000007918 */ /* 0x000fd00000000000 */
[----:B------:R0:W-:Y:S01]  /*22390*/  STL [R1+0x60], R12 ;  /* 0x0000600c01007387 */ /* 0x0001e20000100800 */
[----:B------:R-:W-:Y:S02]  /*223a0*/  IMAD.MOV.U32 R61, RZ, RZ, R13 ;  /* 0x000000ffff3d7224 */ /* 0x000fe400078e000d */
[----:B------:R-:W-:Y:S02]  /*223b0*/  IMAD.MOV.U32 R60, RZ, RZ, R14 ;  /* 0x000000ffff3c7224 */ /* 0x000fe400078e000e */
[----:B------:R-:W-:Y:S01]  /*223c0*/  IMAD.MOV.U32 R0, RZ, RZ, R15 ;  /* 0x000000ffff007224 */ /* 0x000fe200078e000f */
[----:B0-----:R-:W2:Y:S04]  /*223d0*/  LDL.LU.64 R12, [R1+0x30] ;  /* 0x00003000010c7983 */ /* 0x001ea80000300a00 */
[----:B------:R-:W2:Y:S01]  /*223e0*/  LDL.LU.64 R14, [R1+0x38] ;  /* 0x00003800010e7983 */ /* 0x000ea20000300a00 */
[----:B------:R-:W-:-:S02]  /*223f0*/  IMAD R32, R3, 0x100, R2 ;  /* 0x0000010003207824 */ /* 0x000fc400078e0202 */
[----:B------:R-:W-:Y:S02]  /*22400*/  IMAD R33, R37, 0x100, R36 ;  /* 0x0000010025217824 */ /* 0x000fe400078e0224 */
[----:B------:R-:W-:Y:S02]  /*22410*/  IMAD R2, R39, 0x100, R38 ;  /* 0x0000010027027824 */ /* 0x000fe400078e0226 */
[----:B------:R-:W-:Y:S01]  /*22420*/  IMAD R3, R43, 0x100, R42 ;  /* 0x000001002b037824 */ /* 0x000fe200078e022a */
[----:B------:R-:W-:Y:S01]  /*22430*/  HMMA.16816.F32 R16, R4, R34, R16 ;  /* 0x000000220410723c */ /* 0x000fe20000001810 */
[----:B------:R-:W-:Y:S02]  /*22440*/  F2FP.F16.E5M2.UNPACK_B R32, R32 ;  /* 0x00000020ff20723e */ /* 0x000fe400020004ff */
[----:B------:R-:W-:-:S04]  /*22450*/  F2FP.F16.E5M2.UNPACK_B R33, R33 ;  /* 0x00000021ff21723e */ /* 0x000fc800020004ff */
[----:B------:R-:W-:Y:S02]  /*22460*/  F2FP.F16.E5M2.UNPACK_B R34, R2 ;  /* 0x00000002ff22723e */ /* 0x000fe400020004ff */
[----:B------:R-:W-:Y:S01]  /*22470*/  F2FP.F16.E5M2.UNPACK_B R35, R3 ;  /* 0x00000003ff23723e */ /* 0x000fe200020004ff */
[----:B------:R-:W-:Y:S04]  /*22480*/  STL [R1+0x1510], R0 ;  /* 0x0015100001007387 */ /* 0x000fe80000100800 */
[----:B------:R-:W-:Y:S04]  /*22490*/  STL [R1+0x150c], R60 ;  /* 0x00150c3c01007387 */ /* 0x000fe80000100800 */
[----:B------:R0:W-:Y:S05]  /*224a0*/  STL [R1+0x1508], R61 ;  /* 0x0015083d01007387 */ /* 0x0001ea0000100800 */
[----:B------:R-:W-:Y:S04]  /*224b0*/  STL.64 [R1+0x50], R16 ;  /* 0x0000501001007387 */ /* 0x000fe80000100a00 */
[----:B------:R-:W-:Y:S01]  /*224c0*/  STL.64 [R1+0x58], R18 ;  /* 0x0000581201007387 */ /* 0x000fe20000100a00 */
[----:B----4-:R-:W-:-:S02]  /*224d0*/  F2FP.F16.E5M2.UNPACK_B R43, R45.H1 ;  /* 0x0000002dff2b723e */ /* 0x010fc400030004ff */
[----:B---3--:R-:W-:Y:S02]  /*224e0*/  F2FP.F16.E5M2.UNPACK_B R42, R44.H1 ;  /* 0x0000002cff2a723e */ /* 0x008fe400030004ff */
[----:B------:R-:W-:Y:S02]  /*224f0*/  F2FP.F16.E5M2.UNPACK_B R38, R46.H1 ;  /* 0x0000002eff26723e */ /* 0x000fe400030004ff */
[----:B------:R-:W-:Y:S01]  /*22500*/  F2FP.F16.E5M2.UNPACK_B R39, R47.H1 ;  /* 0x0000002fff27723e */ /* 0x000fe200030004ff */
[----:B--2---:R-:W-:Y:S06]  /*22510*/  HMMA.16816.F32 R12, R4, R40, R12 ;  /* 0x00000028040c723c */ /* 0x004fec000000180c */
[----:B------:R-:W-:-:S15]  /*22520*/  HMMA.16816.F32 R4, R32, R42, R8 ;  /* 0x0000002a2004723c */ /* 0x000fde0000001808 */
[----:B------:R-:W-:-:S03]  /*22530*/  NOP ;  /* 0x0000000000007918 */ /* 0x000fc60000000000 */
[----:B0-----:R-:W-:Y:S02]  /*22540*/  IMAD.MOV.U32 R61, RZ, RZ, R15 ;  /* 0x000000ffff3d7224 */ /* 0x001fe400078e000f */
[----:B------:R-:W-:Y:S02]  /*22550*/  IMAD.MOV.U32 R60, RZ, RZ, R14 ;  /* 0x000000ffff3c7224 */ /* 0x000fe400078e000e */
[----:B------:R-:W-:Y:S01]  /*22560*/  IMAD.MOV.U32 R0, RZ, RZ, R13 ;  /* 0x000000ffff007224 */ /* 0x000fe200078e000d */
[----:B------:R-:W-:Y:S04]  /*22570*/  STL [R1+0x30], R12 ;  /* 0x0000300c01007387 */ /* 0x000fe80000100800 */
[----:B------:R-:W-:Y:S04]  /*22580*/  STL [R1+0x15c8], R61 ;  /* 0x0015c83d01007387 */ /* 0x000fe80000100800 */
[----:B------:R-:W-:Y:S04]  /*22590*/  STL [R1+0x15b4], R60 ;  /* 0x0015b43c01007387 */ /* 0x000fe80000100800 */
[----:B------:R-:W-:Y:S04]  /*225a0*/  STL [R1+0x15b0], R0 ;  /* 0x0015b00001007387 */ /* 0x000fe80000100800 */
[----:B------:R-:W-:Y:S04]  /*225b0*/  STL.64 [R1+0x1808], R42 ;  /* 0x0018082a01007387 */ /* 0x000fe80000100a00 */
[----:B------:R-:W-:Y:S04]  /*225c0*/  STL.64 [R1+0x70], R4 ;  /* 0x0000700401007387 */ /* 0x000fe80000100a00 */
[----:B------:R0:W-:Y:S02]  /*225d0*/  STL.64 [R1+0x78], R6 ;  /* 0x0000780601007387 */ /* 0x0001e40000100a00 */
[----:B0-----:R-:W-:Y:S02]  /*225e0*/  HMMA.16816.F32 R4, R32, R38, R28 ;  /* 0x000000262004723c */ /* 0x001fe4000000181c */
[----:B------:R-:W2:Y:S05]  /*225f0*/  LDL.LU R28, [R1+0x1e0] ;  /* 0x0001e000011c7983 */ /* 0x000eaa0000300800 */
[----:B------:R-:W-:-:S02]  /*22600*/  IMAD.MOV.U32 R30, RZ, RZ, R58 ;  /* 0x000000ffff1e7224 */ /* 0x000fc400078e003a */
[----:B------:R-:W-:-:S14]  /*22610*/  IMAD.MOV.U32 R31, RZ, RZ, R59 ;  /* 0x000000ffff1f7224 */ /* 0x000fdc00078e003b */
[----:B------:R0:W-:Y:S04]  /*22620*/  STL.64 [R1+0x90], R4 ;  /* 0x0000900401007387 */ /* 0x0001e80000100a00 */
[----:B------:R-:W-:Y:S04]  /*22630*/  STL.64 [R1+0x98], R6 ;  /* 0x0000980601007387 */ /* 0x000fe80000100a00 */
[----:B------:R-:W2:Y:S04]  /*22640*/  LDL.LU R29, [R1+0x1e4] ;  /* 0x0001e400011d7983 */ /* 0x000ea80000300800 */
[----:B------:R-:W3:Y:S04]  /*22650*/  LDL.LU R58, [R1+0x1864] ;  /* 0x00186400013a7983 */ /* 0x000ee80000300800 */
[----:B------:R-:W4:Y:S01]  /*22660*/  LDL.LU R59, [R1+0x1860] ;  /* 0x00186000013b7983 */ /* 0x000f220000300800 */
[----:B------:R-:W-:-:S02]  /*22670*/  IMAD.MOV.U32 R27, RZ, RZ, R52 ;  /* 0x000000ffff1b7224 */ /* 0x000fc400078e0034 */
[----:B------:R-:W-:Y:S01]  /*22680*/  IMAD.MOV.U32 R26, RZ, RZ, R53 ;  /* 0x000000ffff1a7224 */ /* 0x000fe200078e0035 */
[----:B------:R-:W2:Y:S01]  /*22690*/  LDL.LU R52, [R1+0xb0] ;  /* 0x0000b00001347983 */ /* 0x000ea20000300800 */
[----:B------:R-:W-:-:S03]  /*226a0*/  IMAD.MOV.U32 R25, RZ, RZ, R54 ;  /* 0x000000ffff197224 */ /* 0x000fc600078e0036 */
[----:B------:R-:W2:Y:S01]  /*226b0*/  LDL.LU R53, [R1+0xb4] ;  /* 0x0000b40001357983 */ /* 0x000ea20000300800 */
[----:B------:R-:W-:-:S03]  /*226c0*/  IMAD.MOV.U32 R24, RZ, RZ, R55 ;  /* 0x000000ffff187224 */ /* 0x000fc600078e0037 */
        /* <DEDUP_REMOVED lines=12> */
[----:B------:R-:W-:-:S02]  /*22790*/  IMAD.MOV.U32 R20, RZ, RZ, R50 ;  /* 0x000000ffff147224 */ /* 0x000fc400078e0032 */
[----:B------:R-:W-:Y:S02]  /*227a0*/  IMAD.MOV.U32 R21, RZ, RZ, R51 ;  /* 0x000000ffff157224 */ /* 0x000fe400078e0033 */
[----:B---3--:R-:W-:Y:S02]  /*227b0*/  IMAD.MOV.U32 R47, RZ, RZ, R58 ;  /* 0x000000ffff2f7224 */ /* 0x008fe400078e003a */
[----:B----4-:R-:W-:Y:S02]  /*227c0*/  IMAD.MOV.U32 R46, RZ, RZ, R59 ;  /* 0x000000ffff2e7224 */ /* 0x010fe400078e003b */
[----:B------:R-:W3:Y:S04]  /*227d0*/  LDL.LU R59, [R1+0x185c] ;  /* 0x00185c00013b7983 */ /* 0x000ee80000300800 */
[----:B------:R-:W4:Y:S04]  /*227e0*/  LDL.LU R58, [R1+0x1858] ;  /* 0x00185800013a7983 */ /* 0x000f280000300800 */
[----:B------:R-:W3:Y:S04]  /*227f0*/  LDL.LU R14, [R1] ;  /* 0x00000000010e7983 */ /* 0x000ee80000300800 */
[----:B------:R-:W3:Y:S04]  /*22800*/  LDL.LU R15, [R1+0x4] ;  /* 0x00000400010f7983 */ /* 0x000ee80000300800 */
[----:B------:R-:W3:Y:S04]  /*22810*/  LDL.LU R16, [R1+0x8] ;  /* 0x0000080001107983 */ /* 0x000ee80000300800 */
[----:B------:R-:W3:Y:S04]  /*22820*/  LDL.LU R17, [R1+0xc] ;  /* 0x00000c0001117983 */ /* 0x000ee80000300800 */
[----:B------:R-:W0:Y:S04]  /*22830*/  LDL.LU R50, [R1+0x1854] ;  /* 0x0018540001327983 */ /* 0x000e280000300800 */
[----:B------:R-:W4:Y:S01]  /*22840*/  LDL.LU R51, [R1+0x1850] ;  /* 0x0018500001337983 */ /* 0x000f220000300800 */
[----:B------:R-:W-:-:S02]  /*22850*/  F2FP.F16.E5M2.UNPACK_B R2, R48.H1 ;  /* 0x00000030ff02723e */ /* 0x000fc400030004ff */
[----:B------:R-:W-:-:S07]  /*22860*/  F2FP.F16.E5M2.UNPACK_B R3, R49.H1 ;  /* 0x00000031ff03723e */ /* 0x000fce00030004ff */
[----:B--2---:R-:W-:Y:S01]  /*22870*/  HMMA.16816.F32 R52, R32, R2, R52 ;  /* 0x000000022034723c */ /* 0x004fe20000001834 */
[----:B------:R-:W-:Y:S02]  /*22880*/  IMAD.MOV.U32 R22, RZ, RZ, R57 ;  /* 0x000000ffff167224 */ /* 0x000fe400078e0039 */
[----:B------:R-:W-:Y:S01]  /*22890*/  IMAD.MOV.U32 R23, RZ, RZ, R56 ;  /* 0x000000ffff177224 */ /* 0x000fe200078e0038 */
[----:B------:R-:W2:Y:S04]  /*228a0*/  LDL.LU R57, [R1+0x184c] ;  /* 0x00184c0001397983 */ /* 0x000ea80000300800 */
[----:B------:R-:W3:Y:S04]  /*228b0*/  LDL.LU R56, [R1+0x1848] ;  /* 0x0018480001387983 */ /* 0x000ee80000300800 */
[----:B------:R-:W2:Y:S04]  /*228c0*/  LDL.LU R18, [R1+0x10] ;  /* 0x0000100001127983 */ /* 0x000ea80000300800 */
[----:B------:R-:W2:Y:S04]  /*228d0*/  LDL.LU R19, [R1+0x14] ;  /* 0x0000140001137983 */ /* 0x000ea80000300800 */
[----:B------:R-:W2:Y:S04]  /*228e0*/  LDL.LU R36, [R1+0x18] ;  /* 0x0000180001247983 */ /* 0x000ea80000300800 */
[----:B------:R-:W2:Y:S04]  /*228f0*/  LDL.LU R37, [R1+0x1c] ;  /* 0x00001c0001257983 */ /* 0x000ea80000300800 */
[----:B------:R-:W-:Y:S04]  /*22900*/  STL [R1+0x1830], R39 ;  /* 0x0018302701007387 */ /* 0x000fe80000100800 */
[----:B------:R-:W2:Y:S04]  /*22910*/  LDL.LU R48, [R1+0x110] ;  /* 0x0001100001307983 */ /* 0x000ea80000300800 */
[----:B------:R-:W2:Y:S01]  /*22920*/  LDL.LU R49, [R1+0x114] ;  /* 0x0001140001317983 */ /* 0x000ea20000300800 */
[----:B0-----:R-:W-:-:S02]  /*22930*/  F2FP.F16.E5M2.UNPACK_B R4, R50.H1 ;  /* 0x00000032ff04723e */ /* 0x001fc400030004ff */
[----:B----4-:R-:W-:Y:S01]  /*22940*/  F2FP.F16.E5M2.UNPACK_B R5, R51.H1 ;  /* 0x00000033ff05723e */ /* 0x010fe200030004ff */
[----:B------:R-:W4:Y:S04]  /*22950*/  LDL.LU R50, [R1+0x118] ;  /* 0x0001180001327983 */ /* 0x000f280000300800 */
[----:B------:R-:W4:Y:S04]  /*22960*/  LDL.LU R51, [R1+0x11c] ;  /* 0x00011c0001337983 */ /* 0x000f280000300800 */
[----:B------:R-:W-:Y:S04]  /*22970*/  STL.64 [R1+0xb0], R52 ;  /* 0x0000b03401007387 */ /* 0x000fe80000100a00 */
[----:B------:R0:W-:Y:S04]  /*22980*/  STL.64 [R1+0xb8], R54 ;  /* 0x0000b83601007387 */ /* 0x0001e80000100a00 */
[----:B0-----:R-:W3:Y:S04]  /*22990*/  LDL.LU.64 R54, [R1+0x1840] ;  /* 0x0018400001367983 */ /* 0x001ee80000300a00 */
[----:B------:R-:W2:Y:S01]  /*229a0*/  LDL.LU.64 R52, [R1+0x1838] ;  /* 0x0018380001347983 */ /* 0x000ea20000300a00 */
[----:B------:R-:W-:-:S15]  /*229b0*/  HMMA.16816.F32 R8, R32, R4, R8 ;  /* 0x000000042008723c */ /* 0x000fde0000001808 */
[----:B------:R-:W-:-:S08]  /*229c0*/  NOP ;  /* 0x0000000000007918 */ /* 0x000fd00000000000 */
[----:B------:R3:W-:Y:S04]  /*229d0*/  STL.64 [R1+0xd0], R8 ;  /* 0x0000d00801007387 */ /* 0x0007e80000100a00 */
[----:B------:R0:W-:Y:S01]  /*229e0*/  STL.64 [R1+0xd8], R10 ;  /* 0x0000d80a01007387 */ /* 0x0001e20000100a00 */
[----:B--2---:R-:W-:Y:S02]  /*229f0*/  F2FP.F16.E5M2.UNPACK_B R6, R52.H1 ;  /* 0x00000034ff06723e */ /* 0x004fe400030004ff */
[----:B------:R-:W-:Y:S01]  /*22a00*/  F2FP.F16.E5M2.UNPACK_B R7, R53.H1 ;  /* 0x00000035ff07723e */ /* 0x000fe200030004ff */
[----:B------:R-:W2:Y:S01]  /*22a10*/  LDL.LU R52, [R1+0xf0] ;  /* 0x0000f00001347983 */ /* 0x000ea20000300800 */
[----:B---3--:R-:W-:-:S03]  /*22a20*/  F2FP.F16.E5M2.UNPACK_B R8, R54.H1 ;  /* 0x00000036ff08723e */ /* 0x008fc600030004ff */
[----:B------:R-:W2:Y:S01]  /*22a30*/  LDL.LU R53, [R1+0xf4] ;  /* 0x0000f40001357983 */ /* 0x000ea20000300800 */
[----:B------:R-:W-:-:S03]  /*22a40*/  F2FP.F16.E5M2.UNPACK_B R9, R55.H1 ;  /* 0x00000037ff09723e */ /* 0x000fc600030004ff */
[----:B------:R-:W2:Y:S04]  /*22a50*/  LDL.LU R54, [R1+0xf8] ;  /* 0x0000f80001367983 */ /* 0x000ea80000300800 */
[----:B------:R-:W2:Y:S04]  /*22a60*/  LDL.LU R55, [R1+0xfc] ;  /* 0x0000fc0001377983 */ /* 0x000ea80000300800 */
[----:B------:R-:W-:Y:S04]  /*22a70*/  STL.64 [R1+0x1818], R6 ;  /* 0x0018180601007387 */ /* 0x000fe80000100a00 */
[----:B------:R4:W-:Y:S01]  /*22a80*/  STL.64 [R1+0x1810], R4 ;  /* 0x0018100401007387 */ /* 0x0009e20000100a00 */
[----:B0-----:R-:W-:-:S02]  /*22a90*/  F2FP.F16.E5M2.UNPACK_B R10, R56.H1 ;  /* 0x00000038ff0a723e */ /* 0x001fc400030004ff */
[----:B------:R-:W-:Y:S02]  /*22aa0*/  F2FP.F16.E5M2.UNPACK_B R11, R57.H1 ;  /* 0x00000039ff0b723e */ /* 0x000fe400030004ff */
[----:B------:R-:W-:Y:S02]  /*22ab0*/  F2FP.F16.E5M2.UNPACK_B R12, R58.H1 ;  /* 0x0000003aff0c723e */ /* 0x000fe400030004ff */
[----:B------:R-:W-:Y:S02]  /*22ac0*/  F2FP.F16.E5M2.UNPACK_B R13, R59.H1 ;  /* 0x0000003bff0d723e */ /* 0x000fe400030004ff */
[----:B------:R-:W-:Y:S02]  /*22ad0*/  F2FP.F16.E5M2.UNPACK_B R14, R14.H1 ;  /* 0x0000000eff0e723e */ /* 0x000fe400030004ff */
[----:B------:R-:W-:Y:S02]  /*22ae0*/  F2FP.F16.E5M2.UNPACK_B R15, R15.H1 ;  /* 0x0000000fff0f723e */ /* 0x000fe400030004ff */
[----:B------:R-:W-:-:S02]  /*22af0*/  F2FP.F16.E5M2.UNPACK_B R16, R16.H1 ;  /* 0x00000010ff10723e */ /* 0x000fc400030004ff */
[----:B------:R-:W-:Y:S02]  /*22b00*/  F2FP.F16.E5M2.UNPACK_B R17, R17.H1 ;  /* 0x00000011ff11723e */ /* 0x000fe400030004ff */
[----:B------:R-:W-:Y:S02]  /*22b10*/  F2FP.F16.E5M2.UNPACK_B R18, R18.H1 ;  /* 0x00000012ff12723e */ /* 0x000fe400030004ff */
[----:B------:R-:W-:Y:S01]  /*22b20*/  F2FP.F16.E5M2.UNPACK_B R19, R19.H1 ;  /* 0x00000013ff13723e */ /* 0x000fe200030004ff */
[C---:B--2---:R-:W-:Y:S06]  /*22b30*/  HMMA.16816.F32 R52, R32.reuse, R6, R52 ;  /* 0x000000062034723c */ /* 0x044fec0000001834 */
[----:B----4-:R-:W-:-:S15]  /*22b40*/  HMMA.16816.F32 R4, R32, R8, R48 ;  /* 0x000000082004723c */ /* 0x010fde0000001830 */
[----:B------:R-:W-:-:S02]  /*22b50*/  NOP ;  /* 0x0000000000007918 */ /* 0x000fc40000000000 */
[----:B------:R-:W-:Y:S04]  /*22b60*/  STL.64 [R1+0xf0], R52 ;  /* 0x0000f03401007387 */ /* 0x000fe80000100a00 */
[----:B------:R-:W-:Y:S04]  /*22b70*/  STL.64 [R1+0xf8], R54 ;  /* 0x0000f83601007387 */ /* 0x000fe80000100a00 */
[----:B------:R-:W-:Y:S04]  /*22b80*/  STL.64 [R1+0x110], R4 ;  /* 0x0001100401007387 */ /* 0x000fe80000100a00 */
[----:B------:R0:W-:Y:S02]  /*22b90*/  STL.64 [R1+0x118], R6 ;  /* 0x0001180601007387 */ /* 0x0001e40000100a00 */
[----:B0-----:R-:W-:Y:S06]  /*22ba0*/  HMMA.16816.F32 R4, R32, R10, R40 ;  /* 0x0000000a2004723c */ /* 0x001fec0000001828 */
[----:B------:R-:W-:Y:S04]  /*22bb0*/  STL.64 [R1+0x1828], R10 ;  /* 0x0018280a01007387 */ /* 0x000fe80000100a00 */
[----:B------:R-:W-:-:S13]  /*22bc0*/  STL.64 [R1+0x1820], R8 ;  /* 0x0018200801007387 */ /* 0x000fda0000100a00 */
        /* <DEDUP_REMOVED lines=14> */
[----:B------:R0:W-:Y:S04]  /*22cb0*/  STL.64 [R1+0x198], R6 ;  /* 0x0001980601007387 */ /* 0x0001e80000100a00 */
[----:B------:R-:W2:Y:S01]  /*22cc0*/  LDL.LU R44, [R1+0x730] ;  /* 0x00073000012c7983 */ /* 0x000ea20000300800 */
[----:B0-----:R-:W-:-:S15]  /*22cd0*/  HMMA.16816.F32 R4, R32, R18, R28 ;  /* 0x000000122004723c */ /* 0x001fde000000181c */
[----:B------:R-:W-:-:S08]  /*22ce0*/  NOP ;  /* 0x0000000000007918 */ /* 0x000fd00000000000 */
[----:B------:R0:W-:Y:S04]  /*22cf0*/  STL.64 [R1+0x1e0], R4 ;  /* 0x0001e00401007387 */ /* 0x0001e80000100a00 */
[----:B------:R1:W-:Y:S04]  /*22d00*/  STL.64 [R1+0x1e8], R6 ;  /* 0x0001e80601007387 */ /* 0x0003e80000100a00 */
[----:B------:R-:W2:Y:S04]  /*22d10*/  LDL.LU R45, [R1+0x734] ;  /* 0x00073400012d7983 */ /* 0x000ea80000300800 */
[----:B------:R-:W2:Y:S04]  /*22d20*/  LDL.LU R46, [R1+0x738] ;  /* 0x00073800012e7983 */ /* 0x000ea80000300800 */
[----:B------:R-:W2:Y:S04]  /*22d30*/  LDL.LU R47, [R1+0x73c] ;  /* 0x00073c00012f7983 */ /* 0x000ea80000300800 */
[----:B------:R-:W3:Y:S04]  /*22d40*/  LDL.LU R52, [R1+0x750] ;  /* 0x0007500001347983 */ /* 0x000ee80000300800 */
[----:B------:R-:W3:Y:S04]  /*22d50*/  LDL.LU R53, [R1+0x754] ;  /* 0x0007540001357983 */ /* 0x000ee80000300800 */
[----:B------:R-:W3:Y:S04]  /*22d60*/  LDL.LU R54, [R1+0x758] ;  /* 0x0007580001367983 */ /* 0x000ee80000300800 */
[----:B------:R-:W3:Y:S04]  /*22d70*/  LDL.LU R55, [R1+0x75c] ;  /* 0x00075c0001377983 */ /* 0x000ee80000300800 */
[----:B------:R-:W4:Y:S04]  /*22d80*/  LDL.LU R56, [R1+0x760] ;  /* 0x0007600001387983 */ /* 0x000f280000300800 */
[----:B------:R-:W4:Y:S04]  /*22d90*/  LDL.LU R57, [R1+0x764] ;  /* 0x0007640001397983 */ /* 0x000f280000300800 */
[----:B------:R-:W4:Y:S04]  /*22da0*/  LDL.LU R58, [R1+0x768] ;  /* 0x00076800013a7983 */ /* 0x000f280000300800 */
[----:B------:R-:W4:Y:S04]  /*22db0*/  LDL.LU R59, [R1+0x76c] ;  /* 0x00076c00013b7983 */ /* 0x000f280000300800 */
[----:B0-----:R-:W2:Y:S04]  /*22dc0*/  LDL.LU R4, [R1+0x1c0] ;  /* 0x0001c00001047983 */ /* 0x001ea80000300800 */
[----:B------:R-:W2:Y:S04]  /*22dd0*/  LDL.LU R5, [R1+0x1c4] ;  /* 0x0001c40001057983 */ /* 0x000ea80000300800 */
[----:B-1----:R-:W2:Y:S04]  /*22de0*/  LDL.LU R6, [R1+0x1c8] ;  /* 0x0001c80001067983 */ /* 0x002ea80000300800 */
        /* <DEDUP_REMOVED lines=9> */
[----:B------:R-:W4:Y:S04]  /*22e80*/  LDL.LU R60, [R1+0x1270] ;  /* 0x00127000013c7983 */ /* 0x000f280000300800 */
[----:B------:R-:W4:Y:S04]  /*22e90*/  LDL.LU R30, [R1+0x126c] ;  /* 0x00126c00011e7983 */ /* 0x000f280000300800 */
[----:B------:R-:W2:Y:S04]  /*22ea0*/  LDL.LU R22, [R1+0x20] ;  /* 0x0000200001167983 */ /* 0x000ea80000300800 */
        /* <DEDUP_REMOVED lines=10> */
[----:B------:R-:W-:-:S03]  /*22f50*/  F2FP.F16.E5M2.UNPACK_B R20, R36.H1 ;  /* 0x00000024ff14723e */ /* 0x000fc600030004ff */
[----:B------:R-:W4:Y:S01]  /*22f60*/  LDL.LU R15, [R1+0x77c] ;  /* 0x00077c00010f7983 */ /* 0x000f220000300800 */
[----:B------:R-:W-:-:S03]  /*22f70*/  F2FP.F16.E5M2.UNPACK_B R21, R37.H1 ;  /* 0x00000025ff15723e */ /* 0x000fc600030004ff */
        /* <DEDUP_REMOVED lines=10> */
[----:B------:R-:W-:Y:S04]  /*23020*/  STL.64 [R1+0x17d0], R18 ;  /* 0x0017d01201007387 */ /* 0x000fe80000100a00 */
[----:B------:R0:W-:Y:S04]  /*23030*/  STL.64 [R1+0x17c8], R16 ;  /* 0x0017c81001007387 */ /* 0x0001e80000100a00 */
[----:B0-----:R-:W4:Y:S04]  /*23040*/  LDL.LU R16, [R1+0x220] ;  /* 0x0002200001107983 */ /* 0x001f280000300800 */
[----:B------:R-:W4:Y:S04]  /*23050*/  LDL.LU R17, [R1+0x224] ;  /* 0x0002240001117983 */ /* 0x000f280000300800 */
[----:B------:R-:W4:Y:S04]  /*23060*/  LDL.LU R18, [R1+0x228] ;  /* 0x0002280001127983 */ /* 0x000f280000300800 */
[----:B------:R-:W4:Y:S01]  /*23070*/  LDL.LU R19, [R1+0x22c] ;  /* 0x00022c0001137983 */ /* 0x000f220000300800 */
[----:B---3--:R-:W-:Y:S01]  /*23080*/  HMMA.16816.F32 R8, R32, R20, R8 ;  /* 0x000000142008723c */ /* 0x008fe20000001808 */
[----:B--2---:R-:W-:-:S02]  /*23090*/  F2FP.F16.E5M2.UNPACK_B R22, R22.H1 ;  /* 0x00000016ff16723e */ /* 0x004fc400030004ff */
[----:B----4-:R-:W-:-:S07]  /*230a0*/  F2FP.F16.E5M2.UNPACK_B R23, R23.H1 ;  /* 0x00000017ff17723e */ /* 0x010fce00030004ff */
[----:B------:R-:W-:Y:S01]  /*230b0*/  HMMA.16816.F32 R4, R32, R22, R4 ;  /* 0x000000162004723c */ /* 0x000fe20000001804 */
[----:B------:R-:W-:Y:S02]  /*230c0*/  IMAD R28, R28, 0x100, R39 ;  /* 0x000001001c1c7824 */ /* 0x000fe400078e0227 */
[----:B------:R-:W2:Y:S10]  /*230d0*/  LDL.LU R39, [R1+0x1830] ;  /* 0x0018300001277983 */ /* 0x000eb40000300800 */
[----:B------:R-:W-:Y:S04]  /*230e0*/  STL.64 [R1+0x1d0], R8 ;  /* 0x0001d00801007387 */ /* 0x000fe80000100a00 */
[----:B------:R0:W-:Y:S01]  /*230f0*/  STL.64 [R1+0x1d8], R10 ;  /* 0x0001d80a01007387 */ /* 0x0001e20000100a00 */
[----:B------:R-:W-:-:S02]  /*23100*/  F2FP.F16.E5M2.UNPACK_B R24, R24.H1 ;  /* 0x00000018ff18723e */ /* 0x000fc400030004ff */
[----:B------:R-:W-:Y:S01]  /*23110*/  F2FP.F16.E5M2.UNPACK_B R25, R25.H1 ;  /* 0x00000019ff19723e */ /* 0x000fe200030004ff */
[----:B0-----:R-:W3:Y:S04]  /*23120*/  LDL.LU.64 R10, [R1+0x1828] ;  /* 0x00182800010a7983 */ /* 0x001ee80000300a00 */
[----:B------:R-:W4:Y:S04]  /*23130*/  LDL.LU.64 R8, [R1+0x1820] ;  /* 0x0018200001087983 */ /* 0x000f280000300a00 */
[----:B------:R-:W-:Y:S04]  /*23140*/  STL.64 [R1+0x1c0], R4 ;  /* 0x0001c00401007387 */ /* 0x000fe80000100a00 */
[----:B------:R0:W-:Y:S01]  /*23150*/  STL.64 [R1+0x1c8], R6 ;  /* 0x0001c80601007387 */ /* 0x0001e20000100a00 */
[----:B------:R-:W-:Y:S03]  /*23160*/  HMMA.16816.F32 R40, R32, R24, R40 ;  /* 0x000000182028723c */ /* 0x000fe60000001828 */
[----:B0-----:R-:W3:Y:S04]  /*23170*/  LDL.LU.64 R6, [R1+0x1818] ;  /* 0x0018180001067983 */ /* 0x001ee80000300a00 */
[----:B------:R-:W4:Y:S04]  /*23180*/  LDL.LU.64 R4, [R1+0x1810] ;  /* 0x0018100001047983 */ /* 0x000f280000300a00 */
[----:B------:R-:W-:Y:S04]  /*23190*/  STL.64 [R1+0x17e0], R22 ;  /* 0x0017e01601007387 */ /* 0x000fe80000100a00 */
[----:B------:R0:W-:Y:S04]  /*231a0*/  STL.64 [R1+0x17d8], R20 ;  /* 0x0017d81401007387 */ /* 0x0001e80000100a00 */
[----:B0-----:R-:W2:Y:S04]  /*231b0*/  LDL.LU R20, [R1+0x230] ;  /* 0x0002300001147983 */ /* 0x001ea80000300800 */
[----:B------:R-:W2:Y:S04]  /*231c0*/  LDL.LU R21, [R1+0x234] ;  /* 0x0002340001157983 */ /* 0x000ea80000300800 */
[----:B------:R-:W2:Y:S04]  /*231d0*/  LDL.LU R22, [R1+0x238] ;  /* 0x0002380001167983 */ /* 0x000ea80000300800 */
[----:B------:R-:W2:Y:S04]  /*231e0*/  LDL.LU R23, [R1+0x23c] ;  /* 0x00023c0001177983 */ /* 0x000ea80000300800 */
[----:B------:R-:W-:Y:S04]  /*231f0*/  STL.64 [R1+0x200], R40 ;  /* 0x0002002801007387 */ /* 0x000fe80000100a00 */
[----:B------:R0:W-:Y:S04]  /*23200*/  STL.64 [R1+0x208], R42 ;  /* 0x0002082a01007387 */ /* 0x0001e80000100a00 */
[----:B0-----:R-:W3:Y:S01]  /*23210*/  LDL.LU.64 R42, [R1+0x1808] ;  /* 0x00180800012a7983 */ /* 0x001ee20000300a00 */
[----:B------:R-:W-:-:S02]  /*23220*/  F2FP.F16.E5M2.UNPACK_B R26, R26.H1 ;  /* 0x0000001aff1a723e */ /* 0x000fc400030004ff */
[----:B------:R-:W-:Y:S01]  /*23230*/  F2FP.F16.E5M2.UNPACK_B R27, R27.H1 ;  /* 0x0000001bff1b723e */ /* 0x000fe200030004ff */
[----:B------:R-:W-:Y:S02]  /*23240*/  IMAD R29, R29, 0x100, R0 ;  /* 0x000001001d1d7824 */ /* 0x000fe400078e0200 */
[----:B------:R-:W-:Y:S02]  /*23250*/  IMAD R30, R30, 0x100, R60 ;  /* 0x000001001e1e7824 */ /* 0x000fe400078e023c */
[----:B------:R-:W-:Y:S01]  /*23260*/  IMAD R31, R31, 0x100, R61 ;  /* 0x000001001f1f7824 */ /* 0x000fe200078e023d */
[----:B------:R-:W-:Y:S02]  /*23270*/  F2FP.F16.E5M2.UNPACK_B R36, R36.H1 ;  /* 0x00000024ff24723e */ /* 0x000fe400030004ff */
[----:B------:R-:W-:Y:S02]  /*23280*/  F2FP.F16.E5M2.UNPACK_B R37, R37.H1 ;  /* 0x00000025ff25723e */ /* 0x000fe400030004ff */
[----:B------:R-:W-:-:S02]  /*23290*/  F2FP.F16.E5M2.UNPACK_B R28, R28 ;  /* 0x0000001cff1c723e */ /* 0x000fc400020004ff */
[----:B------:R-:W-:Y:S02]  /*232a0*/  F2FP.F16.E5M2.UNPACK_B R29, R29 ;  /* 0x0000001dff1d723e */ /* 0x000fe400020004ff */
[----:B------:R-:W-:Y:S02]  /*232b0*/  F2FP.F16.E5M2.UNPACK_B R30, R30 ;  /* 0x0000001eff1e723e */ /* 0x000fe400020004ff */
[----:B------:R-:W-:Y:S01]  /*232c0*/  F2FP.F16.E5M2.UNPACK_B R31, R31 ;  /* 0x0000001fff1f723e */ /* 0x000fe200020004ff */
[----:B------:R-:W-:Y:S04]  /*232d0*/  STL.64 [R1+0x1800], R26 ;  /* 0x0018001a01007387 */ /* 0x000fe80000100a00 */
[----:B------:R-:W-:Y:S01]  /*232e0*/  STL.64 [R1+0x17f8], R24 ;  /* 0x0017f81801007387 */ /* 0x000fe20000100a00 */
[----:B--2---:R-:W-:-:S15]  /*232f0*/  HMMA.16816.F32 R20, R32, R26, R20 ;  /* 0x0000001a2014723c */ /* 0x004fde0000001814 */
[----:B------:R-:W-:-:S08]  /*23300*/  NOP ;  /* 0x0000000000007918 */ /* 0x000fd00000000000 */
[----:B------:R-:W-:Y:S04]  /*23310*/  STL.64 [R1+0x230], R20 ;  /* 0x0002301401007387 */ /* 0x000fe80000100a00 */
[----:B------:R0:W-:Y:S02]  /*23320*/  STL.64 [R1+0x238], R22 ;  /* 0x0002381601007387 */ /* 0x0001e40000100a00 */
[----:B0-----:R-:W-:Y:S06]  /*23330*/  HMMA.16816.F32 R20, R32, R36, R16 ;  /* 0x000000242014723c */ /* 0x001fec0000001810 */
[C---:B---3--:R-:W-:Y:S06]  /*23340*/  HMMA.16816.F32 R16, R28.reuse, R42, R12 ;  /* 0x0000002a1c10723c */ /* 0x048fec000000180c */
[C---:B------:R-:W-:Y:S11]  /*23350*/  HMMA.16816.F32 R12, R28.reuse, R38, R56 ;  /* 0x000000261c0c723c */ /* 0x040ff60000001838 */
[----:B------:R-:W-:Y:S04]  /*23360*/  STL.64 [R1+0x220], R20 ;  /* 0x0002201401007387 */ /* 0x000fe80000100a00 */
[----:B------:R0:W-:Y:S04]  /*23370*/  STL.64 [R1+0x228], R22 ;  /* 0x0002281601007387 */ /* 0x0001e80000100a00 */
[----:B------:R-:W-:Y:S04]  /*23380*/  STL.64 [R1+0x770], R16 ;  /* 0x0007701001007387 */ /* 0x000fe80000100a00 */
[----:B------:R4:W-:Y:S04]  /*23390*/  STL.64 [R1+0x778], R18 ;  /* 0x0007781201007387 */ /* 0x0009e80000100a00 */
[----:B------:R-:W-:Y:S04]  /*233a0*/  STL.64 [R1+0x760], R12 ;  /* 0x0007600c01007387 */ /* 0x000fe80000100a00 */
[----:B------:R1:W-:Y:S01]  /*233b0*/  STL.64 [R1+0x768], R14 ;  /* 0x0007680e01007387 */ /* 0x0003e20000100a00 */
[C---:B0-----:R-:W-:Y:S06]  /*233c0*/  HMMA.16816.F32 R20, R28.reuse, R2, R52 ;  /* 0x000000021c14723c */ /* 0x041fec0000001834 */
[C---:B----4-:R-:W-:Y:S06]  /*233d0*/  HMMA.16816.F32 R16, R28.reuse, R4, R48 ;  /* 0x000000041c10723c */ /* 0x050fec0000001830 */
[C---:B-1----:R-:W-:Y:S11]  /*233e0*/  HMMA.16816.F32 R12, R28.reuse, R6, R44 ;  /* 0x000000061c0c723c */ /* 0x042ff6000000182c */
[----:B------:R-:W-:Y:S04]  /*233f0*/  STL.64 [R1+0x750], R20 ;  /* 0x0007501401007387 */ /* 0x000fe80000100a00 */
[----:B------:R-:W-:Y:S04]  /*23400*/  STL.64 [R1+0x758], R22 ;  /* 0x0007581601007387 */ /* 0x000fe80000100a00 */
[----:B------:R-:W2:Y:S04]  /*23410*/  LDL.LU R56, [R1+0x6b0] ;  /* 0x0006b00001387983 */ /* 0x000ea80000300800 */
[----:B------:R0:W-:Y:S04]  /*23420*/  STL.64 [R1+0x740], R16 ;  /* 0x0007401001007387 */ /* 0x0001e80000100a00 */
[----:B------:R1:W-:Y:S04]  /*23430*/  STL.64 [R1+0x748], R18 ;  /* 0x0007481201007387 */ /* 0x0003e80000100a00 */
[----:B------:R3:W-:Y:S04]  /*23440*/  STL.64 [R1+0x730], R12 ;  /* 0x0007300c01007387 */ /* 0x0007e80000100a00 */
[----:B------:R4:W-:Y:S04]  /*23450*/  STL.64 [R1+0x738], R14 ;  /* 0x0007380e01007387 */ /* 0x0009e80000100a00 */
[----:B------:R-:W2:Y:S04]  /*23460*/  LDL.LU R57, [R1+0x6b4] ;  /* 0x0006b40001397983 */ /* 0x000ea80000300800 */
[----:B------:R-:W2:Y:S04]  /*23470*/  LDL.LU R58, [R1+0x6b8] ;  /* 0x0006b800013a7983 */ /* 0x000ea80000300800 */
[----:B------:R-:W2:Y:S04]  /*23480*/  LDL.LU R59, [R1+0x6bc] ;  /* 0x0006bc00013b7983 */ /* 0x000ea80000300800 */
[----:B0-----:R-:W2:Y:S04]  /*23490*/  LDL.LU R16, [R1+0x6f0] ;  /* 0x0006f00001107983 */ /* 0x001ea80000300800 */
[----:B------:R-:W2:Y:S04]  /*234a0*/  LDL.LU R17, [R1+0x6f4] ;  /* 0x0006f40001117983 */ /* 0x000ea80000300800 */
[----:B-1----:R-:W2:Y:S04]  /*234b0*/  LDL.LU R18, [R1+0x6f8] ;  /* 0x0006f80001127983 */ /* 0x002ea80000300800 */
[----:B------:R-:W2:Y:S04]  /*234c0*/  LDL.LU R19, [R1+0x6fc] ;  /* 0x0006fc0001137983 */ /* 0x000ea80000300800 */
[----:B---3--:R-:W3:Y:S04]  /*234d0*/  LDL.LU R12, [R1+0x710] ;  /* 0x00071000010c7983 */ /* 0x008ee80000300800 */
[----:B------:R-:W3:Y:S04]  /*234e0*/  LDL.LU R13, [R1+0x714] ;  /* 0x00071400010d7983 */ /* 0x000ee80000300800 */
[----:B----4-:R-:W3:Y:S04]  /*234f0*/  LDL.LU R14, [R1+0x718] ;  /* 0x00071800010e7983 */ /* 0x010ee80000300800 */
[----:B------:R-:W3:Y:S04]  /*23500*/  LDL.LU R15, [R1+0x71c] ;  /* 0x00071c00010f7983 */ /* 0x000ee80000300800 */
[----:B------:R-:W4:Y:S04]  /*23510*/  LDL.LU R24, [R1+0x720] ;  /* 0x0007200001187983 */ /* 0x000f280000300800 */
[----:B------:R-:W4:Y:S04]  /*23520*/  LDL.LU R25, [R1+0x724] ;  /* 0x0007240001197983 */ /* 0x000f280000300800 */
[----:B------:R-:W4:Y:S04]  /*23530*/  LDL.LU R26, [R1+0x728] ;  /* 0x00072800011a7983 */ /* 0x000f280000300800 */
[----:B------:R-:W4:Y:S04]  /*23540*/  LDL.LU R27, [R1+0x72c] ;  /* 0x00072c00011b7983 */ /* 0x000f280000300800 */
        /* <DEDUP_REMOVED lines=24> */
[----:B------:R-:W-:Y:S04]  /*236d0*/  STL.64 [R1+0x17a0], R6 ;  /* 0x0017a00601007387 */ /* 0x000fe80000100a00 */
[----:B------:R0:W-:Y:S04]  /*236e0*/  STL.64 [R1+0x1798], R4 ;  /* 0x0017980401007387 */ /* 0x0001e80000100a00 */
[----:B0-----:R-:W2:Y:S04]  /*236f0*/  LDL.LU R4, [R1+0x6c0] ;  /* 0x0006c00001047983 */ /* 0x001ea80000300800 */
[----:B------:R-:W2:Y:S04]  /*23700*/  LDL.LU R5, [R1+0x6c4] ;  /* 0x0006c40001057983 */ /* 0x000ea80000300800 */
[----:B------:R-:W2:Y:S04]  /*23710*/  LDL.LU R6, [R1+0x6c8] ;  /* 0x0006c80001067983 */ /* 0x000ea80000300800 */
[----:B------:R-:W2:Y:S01]  /*23720*/  LDL.LU R7, [R1+0x6cc] ;  /* 0x0006cc0001077983 */ /* 0x000ea20000300800 */
[C---:B---3--:R-:W-:Y:S06]  /*23730*/  HMMA.16816.F32 R12, R28.reuse, R10, R12 ;  /* 0x0000000a1c0c723c */ /* 0x048fec000000180c */
[----:B----4-:R-:W-:-:S15]  /*23740*/  HMMA.16816.F32 R24, R28, R8, R24 ;  /* 0x000000081c18723c */ /* 0x010fde0000001818 */
[----:B------:R-:W-:-:S08]  /*23750*/  NOP ;  /* 0x0000000000007918 */ /* 0x000fd00000000000 */
        /* <DEDUP_REMOVED lines=9> */
[----:B------:R0:W-:Y:S04]  /*237f0*/  STL.64 [R1+0x1778], R8 ;  /* 0x0017780801007387 */ /* 0x0001e80000100a00 */
[----:B0-----:R-:W4:Y:S04]  /*23800*/  LDL.LU R8, [R1+0x6d0] ;  /* 0x0006d00001087983 */ /* 0x001f280000300800 */
        /* <DEDUP_REMOVED lines=14> */
[----:B------:R-:W-:Y:S04]  /*238f0*/  STL.64 [R1+0x1760], R14 ;  /* 0x0017600e01007387 */ /* 0x000fe80000100a00 */
[----:B------:R0:W-:Y:S04]  /*23900*/  STL.64 [R1+0x1758], R12 ;  /* 0x0017580c01007387 */ /* 0x0001e80000100a00 */
[----:B0-----:R-:W2:Y:S04]  /*23910*/  LDL.LU R12, [R1+0x6e0] ;  /* 0x0006e000010c7983 */ /* 0x001ea80000300800 */
[----:B------:R-:W2:Y:S04]  /*23920*/  LDL.LU R13, [R1+0x6e4] ;  /* 0x0006e400010d7983 */ /* 0x000ea80000300800 */
[----:B------:R-:W2:Y:S04]  /*23930*/  LDL.LU R14, [R1+0x6e8] ;  /* 0x0006e800010e7983 */ /* 0x000ea80000300800 */
[----:B------:R-:W2:Y:S01]  /*23940*/  LDL.LU R15, [R1+0x6ec] ;  /* 0x0006ec00010f7983 */ /* 0x000ea20000300800 */
[C---:B---3--:R-:W-:Y:S06]  /*23950*/  HMMA.16816.F32 R4, R28.reuse, R20, R4 ;  /* 0x000000141c04723c */ /* 0x048fec0000001804 */
[C---:B----4-:R-:W-:Y:S06]  /*23960*/  HMMA.16816.F32 R8, R28.reuse, R18, R8 ;  /* 0x000000121c08723c */ /* 0x050fec0000001808 */
[----:B--2---:R-:W-:Y:S01]  /*23970*/  HMMA.16816.F32 R12, R28, R16, R12 ;  /* 0x000000101c0c723c */ /* 0x004fe2000000180c */
[----:B------:R-:W-:-:S15]  /*23980*/  STL.64 [R1+0x1750], R18 ;  /* 0x0017501201007387 */ /* 0x000fde0000100a00 */
[----:B------:R-:W-:-:S07]  /*23990*/  NOP ;  /* 0x0000000000007918 */ /* 0x000fce0000000000 */
[----:B------:R-:W-:Y:S04]  /*239a0*/  STL.64 [R1+0x6e0], R12 ;  /* 0x0006e00c01007387 */ /* 0x000fe80000100a00 */
[----:B------:R-:W-:Y:S04]  /*239b0*/  STL.64 [R1+0x6e8], R14 ;  /* 0x0006e80e01007387 */ /* 0x000fe80000100a00 */
[----:B------:R-:W-:Y:S04]  /*239c0*/  STL.64 [R1+0x1748], R16 ;  /* 0x0017481001007387 */ /* 0x000fe80000100a00 */
[----:B------:R-:W-:Y:S04]  /*239d0*/  STL.64 [R1+0x6d0], R8 ;  /* 0x0006d00801007387 */ /* 0x000fe80000100a00 */
[----:B------:R-:W-:Y:S04]  /*239e0*/  STL.64 [R1+0x6d8], R10 ;  /* 0x0006d80a01007387 */ /* 0x000fe80000100a00 */
[----:B------:R-:W-:Y:S04]  /*239f0*/  STL.64 [R1+0x6c0], R4 ;  /* 0x0006c00401007387 */ /* 0x000fe80000100a00 */
[----:B------:R0:W-:Y:S02]  /*23a00*/  STL.64 [R1+0x6c8], R6 ;  /* 0x0006c80601007387 */ /* 0x0001e40000100a00 */
[C---:B0-----:R-:W-:Y:S06]  /*23a10*/  HMMA.16816.F32 R4, R28.reuse, R22, R56 ;  /* 0x000000161c04723c */ /* 0x041fec0000001838 */
[----:B------:R-:W-:Y:S01]  /*23a20*/  STL.64 [R1+0x1770], R22 ;  /* 0x0017701601007387 */ /* 0x000fe20000100a00 */
[----:B------:R-:W-:Y:S03]  /*23a30*/  HMMA.16816.F32 R8, R28, R24, R52 ;  /* 0x000000181c08723c */ /* 0x000fe60000001834 */
[----:B------:R-:W-:-:S13]  /*23a40*/  STL.64 [R1+0x1768], R20 ;  /* 0x0017681401007387 */ /* 0x000fda0000100a00 */
        /* <DEDUP_REMOVED lines=9> */
[----:B0-----:R-:W-:Y:S02]  /*23ae0*/  HMMA.16816.F32 R4, R28, R36, R44 ;  /* 0x000000241c04723c */ /* 0x001fe4000000182c */
[----:B------:R-:W-:Y:S04]  /*23af0*/  STL.64 [R1+0x17c0], R38 ;  /* 0x0017c02601007387 */ /* 0x000fe80000100a00 */
[----:B------:R-:W-:-:S15]  /*23b00*/  STL.64 [R1+0x17b8], R36 ;  /* 0x0017b82401007387 */ /* 0x000fde0000100a00 */
[----:B------:R-:W-:-:S02]  /*23b10*/  NOP ;  /* 0x0000000000007918 */ /* 0x000fc40000000000 */
[----:B------:R-:W-:Y:S04]  /*23b20*/  STL.64 [R1+0x6a0], R4 ;  /* 0x0006a00401007387 */ /* 0x000fe80000100a00 */
[----:B------:R-:W-:Y:S04]  /*23b30*/  STL.64 [R1+0x6a8], R6 ;  /* 0x0006a80601007387 */ /* 0x000fe80000100a00 */
[----:B------:R-:W2:Y:S04]  /*23b40*/  LDL.LU R56, [R1+0x5e0] ;  /* 0x0005e00001387983 */ /* 0x000ea80000300800 */
[----:B------:R-:W2:Y:S04]  /*23b50*/  LDL.LU R57, [R1+0x5e4] ;  /* 0x0005e40001397983 */ /* 0x000ea80000300800 */
[----:B------:R-:W3:Y:S04]  /*23b60*/  LDL.LU R58, [R1+0x5e8] ;  /* 0x0005e800013a7983 */ /* 0x000ee80000300800 */
[----:B------:R-:W3:Y:S04]  /*23b70*/  LDL.LU R59, [R1+0x5ec] ;  /* 0x0005ec00013b7983 */ /* 0x000ee80000300800 */
[----:B---3--:R-:W-:Y:S04]  /*23b80*/  STL.64 [R1+0x17b0], R58 ;  /* 0x0017b03a01007387 */ /* 0x008fe80000100a00 */
[----:B--2---:R0:W-:Y:S04]  /*23b90*/  STL.64 [R1+0x17a8], R56 ;  /* 0x0017a83801007387 */ /* 0x0041e80000100a00 */
[----:B------:R-:W2:Y:S04]  /*23ba0*/  LDL.LU R28, [R1+0x5f0] ;  /* 0x0005f000011c7983 */ /* 0x000ea80000300800 */
        /* <DEDUP_REMOVED lines=13> */
[----:B------:R-:W2:Y:S04]  /*23c80*/  LDL.LU R58, [R1+0x688] ;  /* 0x00068800013a7983 */ /* 0x000ea80000300800 */
[----:B------:R-:W2:Y:S04]  /*23c90*/  LDL.LU R59, [R1+0x68c] ;  /* 0x00068c00013b7983 */ /* 0x000ea80000300800 */
[----:B------:R-:W3:Y:S04]  /*23ca0*/  LDL.LU R36, [R1+0x690] ;  /* 0x0006900001247983 */ /* 0x000ee80000300800 */
[----:B------:R-:W3:Y:S04]  /*23cb0*/  LDL.LU R37, [R1+0x694] ;  /* 0x0006940001257983 */ /* 0x000ee80000300800 */
[----:B------:R-:W3:Y:S04]  /*23cc0*/  LDL.LU R38, [R1+0x698] ;  /* 0x0006980001267983 */ /* 0x000ee80000300800 */
[----:B------:R-:W3:Y:S01]  /*23cd0*/  LDL.LU R39, [R1+0x69c] ;  /* 0x00069c0001277983 */ /* 0x000ee20000300800 */
[----:B------:R-:W-:-:S02]  /*23ce0*/  IMAD R32, R34, 0x100, R33 ;  /* 0x0000010022207824 */ /* 0x000fc400078e0221 */
[----:B------:R-:W-:Y:S02]  /*23cf0*/  IMAD R33, R0, 0x100, R35 ;  /* 0x0000010000217824 */ /* 0x000fe400078e0223 */
[----:B------:R-:W-:Y:S02]  /*23d00*/  IMAD R34, R61, 0x100, R60 ;  /* 0x000001003d227824 */ /* 0x000fe400078e023c */
[----:B------:R-:W-:Y:S01]  /*23d10*/  IMAD R35, R41, 0x100, R40 ;  /* 0x0000010029237824 */ /* 0x000fe200078e0228 */
[----:B------:R-:W4:Y:S04]  /*23d20*/  LDL.LU R4, [R1+0x670] ;  /* 0x0006700001047983 */ /* 0x000f280000300800 */
[----:B------:R-:W4:Y:S01]  /*23d30*/  LDL.LU R5, [R1+0x674] ;  /* 0x0006740001057983 */ /* 0x000f220000300800 */
[----:B------:R-:W-:-:S02]  /*23d40*/  F2FP.F16.E5M2.UNPACK_B R32, R32 ;  /* 0x00000020ff20723e */ /* 0x000fc400020004ff */
[----:B------:R-:W-:Y:S02]  /*23d50*/  F2FP.F16.E5M2.UNPACK_B R33, R33 ;  /* 0x00000021ff21723e */ /* 0x000fe400020004ff */
[----:B------:R-:W-:Y:S02]  /*23d60*/  F2FP.F16.E5M2.UNPACK_B R34, R34 ;  /* 0x00000022ff22723e */ /* 0x000fe400020004ff */
[----:B------:R-:W-:Y:S01]  /*23d70*/  F2FP.F16.E5M2.UNPACK_B R35, R35 ;  /* 0x00000023ff23723e */ /* 0x000fe200020004ff */
        /* <DEDUP_REMOVED lines=30> */
[----:B---3--:R-:W-:-:S15]  /*23f60*/  HMMA.16816.F32 R36, R32, R42, R36 ;  /* 0x0000002a2024723c */ /* 0x008fde0000001824 */
[----:B------:R-:W-:-:S08]  /*23f70*/  NOP ;  /* 0x0000000000007918 */ /* 0x000fd00000000000 */
[----:B------:R-:W-:Y:S04]  /*23f80*/  STL.64 [R1+0x690], R36 ;  /* 0x0006902401007387 */ /* 0x000fe80000100a00 */
[----:B------:R0:W-:Y:S04]  /*23f90*/  STL.64 [R1+0x698], R38 ;  /* 0x0006982601007387 */ /* 0x0001e80000100a00 */
[----:B0-----:R-:W2:Y:S01]  /*23fa0*/  LDL.LU.64 R38, [R1+0x17c0] ;  /* 0x0017c00001267983 */ /* 0x001ea20000300a00 */
[C---:B----4-:R-:W-:Y:S03]  /*23fb0*/  HMMA.16816.F32 R4, R32.reuse, R2, R4 ;  /* 0x000000022004723c */ /* 0x050fe60000001804 */
[----:B------:R-:W3:Y:S03]  /*23fc0*/  LDL.LU.64 R36, [R1+0x17b8] ;  /* 0x0017b80001247983 */ /* 0x000ee60000300a00 */
[----:B--2---:R-:W-:-:S15]  /*23fd0*/  HMMA.16816.F32 R56, R32, R38, R56 ;  /* 0x000000262038723c */ /* 0x004fde0000001838 */
[----:B------:R-:W-:-:S08]  /*23fe0*/  NOP ;  /* 0x0000000000007918 */ /* 0x000fd00000000000 */
[----:B------:R-:W-:Y:S04]  /*23ff0*/  STL.64 [R1+0x680], R56 ;  /* 0x0006803801007387 */ /* 0x000fe80000100a00 */
[----:B------:R0:W-:Y:S04]  /*24000*/  STL.64 [R1+0x688], R58 ;  /* 0x0006883a01007387 */ /* 0x0001e80000100a00 */
[----:B0-----:R-:W2:Y:S04]  /*24010*/  LDL.LU.64 R58, [R1+0x17b0] ;  /* 0x0017b000013a7983 */ /* 0x001ea80000300a00 */
[----:B------:R-:W2:Y:S04]  /*24020*/  LDL.LU.64 R56, [R1+0x17a8] ;  /* 0x0017a80001387983 */ /* 0x000ea80000300a00 */
        /* <DEDUP_REMOVED lines=17> */
[----:B0-----:R-:W4:Y:S04]  /*24140*/  LDL.LU R4, [R1+0x600] ;  /* 0x0006000001047983 */ /* 0x001f280000300800 */
[----:B------:R-:W4:Y:S04]  /*24150*/  LDL.LU R5, [R1+0x604] ;  /* 0x0006040001057983 */ /* 0x000f280000300800 */
[----:B------:R-:W4:Y:S04]  /*24160*/  LDL.LU R6, [R1+0x608] ;  /* 0x0006080001067983 */ /* 0x000f280000300800 */
[----:B------:R-:W4:Y:S01]  /*24170*/  LDL.LU R7, [R1+0x60c] ;  /* 0x00060c0001077983 */ /* 0x000f220000300800 */
        /* <DEDUP_REMOVED lines=13> */
[----:B0-----:R-:W4:Y:S04]  /*24250*/  LDL.LU R8, [R1+0x610] ;  /* 0x0006100001087983 */ /* 0x001f280000300800 */
[----:B------:R-:W4:Y:S04]  /*24260*/  LDL.LU R9, [R1+0x614] ;  /* 0x0006140001097983 */ /* 0x000f280000300800 */
[----:B------:R-:W4:Y:S04]  /*24270*/  LDL.LU R10, [R1+0x618] ;  /* 0x00061800010a7983 */ /* 0x000f280000300800 */
[----:B------:R-:W4:Y:S01]  /*24280*/  LDL.LU R11, [R1+0x61c] ;  /* 0x00061c00010b7983 */ /* 0x000f220000300800 */
[----:B--2---:R-:W-:-:S15]  /*24290*/  HMMA.16816.F32 R16, R32, R12, R16 ;  /* 0x0000000c2010723c */ /* 0x004fde0000001810 */
[----:B------:R-:W-:-:S08]  /*242a0*/  NOP ;  /* 0x0000000000007918 */ /* 0x000fd00000000000 */
[----:B------:R-:W-:Y:S04]  /*242b0*/  STL.64 [R1+0x620], R16 ;  /* 0x0006201001007387 */ /* 0x000fe80000100a00 */
[----:B------:R0:W-:Y:S04]  /*242c0*/  STL.64 [R1+0x628], R18 ;  /* 0x0006281201007387 */ /* 0x0001e80000100a00 */
[----:B0-----:R-:W2:Y:S04]  /*242d0*/  LDL.LU.64 R18, [R1+0x1750] ;  /* 0x0017500001127983 */ /* 0x001ea80000300a00 */
[----:B------:R-:W3:Y:S01]  /*242e0*/  LDL.LU.64 R16, [R1+0x1748] ;  /* 0x0017480001107983 */ /* 0x000ee20000300a00 */
[----:B----4-:R-:W-:Y:S06]  /*242f0*/  HMMA.16816.F32 R8, R32, R14, R8 ;  /* 0x0000000e2008723c */ /* 0x010fec0000001808 */
[----:B------:R-:W-:Y:S04]  /*24300*/  STL.64 [R1+0x16d0], R14 ;  /* 0x0016d00e01007387 */ /* 0x000fe80000100a00 */
[----:B------:R-:W-:-:S13]  /*24310*/  STL.64 [R1+0x16c8], R12 ;  /* 0x0016c80c01007387 */ /* 0x000fda0000100a00 */
[----:B------:R-:W-:Y:S04]  /*24320*/  STL.64 [R1+0x610], R8 ;  /* 0x0006100801007387 */ /* 0x000fe80000100a00 */
[----:B------:R3:W-:Y:S02]  /*24330*/  STL.64 [R1+0x618], R10 ;  /* 0x0006180a01007387 */ /* 0x0007e40000100a00 */
[C---:B---3--:R-:W-:Y:S06]  /*24340*/  HMMA.16816.F32 R8, R32.reuse, R16, R4 ;  /* 0x000000102008723c */ /* 0x048fec0000001804 */
        /* <DEDUP_REMOVED lines=16> */
[----:B0-----:R-:W-:Y:S01]  /*24450*/  HMMA.16816.F32 R4, R32, R24, R44 ;  /* 0x000000182004723c */ /* 0x001fe2000000182c */
[----:B------:R-:W-:Y:S02]  /*24460*/  IMAD R29, R0, 0x100, R52 ;  /* 0x00000100001d7824 */ /* 0x000fe400078e0234 */
[----:B------:R-:W2:Y:S01]  /*24470*/  LDL.LU R52, [R1+0x500] ;  /* 0x0005000001347983 */ /* 0x000ea20000300800 */
[----:B------:R-:W-:-:S15]  /*24480*/  IMAD R28, R53, 0x100, R54 ;  /* 0x00000100351c7824 */ /* 0x000fde00078e0236 */
[----:B------:R-:W-:-:S04]  /*24490*/  NOP ;  /* 0x0000000000007918 */ /* 0x000fc80000000000 */
[----:B------:R-:W-:Y:S04]  /*244a0*/  STL.64 [R1+0x810], R4 ;  /* 0x0008100401007387 */ /* 0x000fe80000100a00 */
[----:B------:R-:W-:Y:S04]  /*244b0*/  STL.64 [R1+0x818], R6 ;  /* 0x0008180601007387 */ /* 0x000fe80000100a00 */
[----:B------:R-:W2:Y:S04]  /*244c0*/  LDL.LU R53, [R1+0x504] ;  /* 0x0005040001357983 */ /* 0x000ea80000300800 */
[----:B------:R-:W3:Y:S04]  /*244d0*/  LDL.LU R54, [R1+0x508] ;  /* 0x0005080001367983 */ /* 0x000ee80000300800 */
[----:B------:R-:W3:Y:S04]  /*244e0*/  LDL.LU R55, [R1+0x50c] ;  /* 0x00050c0001377983 */ /* 0x000ee80000300800 */
[----:B---3--:R-:W-:Y:S04]  /*244f0*/  STL.64 [R1+0x1720], R54 ;  /* 0x0017203601007387 */ /* 0x008fe80000100a00 */
[----:B--2---:R-:W-:Y:S04]  /*24500*/  STL.64 [R1+0x1718], R52 ;  /* 0x0017183401007387 */ /* 0x004fe80000100a00 */
[----:B------:R-:W2:Y:S04]  /*24510*/  LDL.LU R56, [R1+0x510] ;  /* 0x0005100001387983 */ /* 0x000ea80000300800 */
        /* <DEDUP_REMOVED lines=19> */
[----:B0-----:R-:W4:Y:S04]  /*24650*/  LDL.LU R12, [R1+0x5c0] ;  /* 0x0005c000010c7983 */ /* 0x001f280000300800 */
        /* <DEDUP_REMOVED lines=19> */
[----:B------:R-:W-:-:S02]  /*24790*/  IMAD R30, R61, 0x100, R60 ;  /* 0x000001003d1e7824 */ /* 0x000fc400078e023c */
[----:B------:R-:W-:Y:S01]  /*247a0*/  IMAD R31, R41, 0x100, R40 ;  /* 0x00000100291f7824 */ /* 0x000fe200078e0228 */
[----:B------:R-:W-:Y:S02]  /*247b0*/  F2FP.F16.E5M2.UNPACK_B R28, R28 ;  /* 0x0000001cff1c723e */ /* 0x000fe400020004ff */
[----:B------:R-:W-:Y:S01]  /*247c0*/  F2FP.F16.E5M2.UNPACK_B R29, R29 ;  /* 0x0000001dff1d723e */ /* 0x000fe200020004ff */
[----:B------:R-:W2:Y:S01]  /*247d0*/  LDL.LU R16, [R1+0x560] ;  /* 0x0005600001107983 */ /* 0x000ea20000300800 */
[----:B------:R-:W-:Y:S02]  /*247e0*/  F2FP.F16.E5M2.UNPACK_B R30, R30 ;  /* 0x0000001eff1e723e */ /* 0x000fe400020004ff */
[----:B------:R-:W-:Y:S01]  /*247f0*/  F2FP.F16.E5M2.UNPACK_B R31, R31 ;  /* 0x0000001fff1f723e */ /* 0x000fe200020004ff */
        /* <DEDUP_REMOVED lines=11> */
[C---:B---3--:R-:W-:Y:S06]  /*248b0*/  HMMA.16816.F32 R44, R32.reuse, R26, R44 ;  /* 0x0000001a202c723c */ /* 0x048fec000000182c */
[----:B----4-:R-:W-:Y:S06]  /*248c0*/  HMMA.16816.F32 R32, R32, R36, R12 ;  /* 0x000000242020723c */ /* 0x010fec000000180c */
[C---:B--2---:R-:W-:Y:S06]  /*248d0*/  HMMA.16816.F32 R56, R28.reuse, R42, R56 ;  /* 0x0000002a1c38723c */ /* 0x044fec0000001838 */
[C---:B------:R-:W-:Y:S05]  /*248e0*/  HMMA.16816.F32 R52, R28.reuse, R38, R52 ;  /* 0x000000261c34723c */ /* 0x040fea0000001834 */
[----:B------:R0:W-:Y:S04]  /*248f0*/  STL.64 [R1+0x800], R44 ;  /* 0x0008002c01007387 */ /* 0x0001e80000100a00 */
[----:B------:R-:W-:Y:S01]  /*24900*/  STL.64 [R1+0x808], R46 ;  /* 0x0008082e01007387 */ /* 0x000fe20000100a00 */
[C---:B------:R-:W-:Y:S03]  /*24910*/  HMMA.16816.F32 R4, R28.reuse, R2, R4 ;  /* 0x000000021c04723c */ /* 0x040fe60000001804 */
[----:B0-----:R-:W2:Y:S04]  /*24920*/  LDL.LU R45, [R1+0x12d0] ;  /* 0x0012d000012d7983 */ /* 0x001ea80000300800 */
[----:B------:R-:W2:Y:S04]  /*24930*/  LDL.LU R44, [R1+0x12cc] ;  /* 0x0012cc00012c7983 */ /* 0x000ea80000300800 */
[----:B------:R-:W3:Y:S04]  /*24940*/  LDL.LU.64 R14, [R1+0x1740] ;  /* 0x00174000010e7983 */ /* 0x000ee80000300a00 */
[----:B------:R-:W3:Y:S04]  /*24950*/  LDL.LU.64 R12, [R1+0x1738] ;  /* 0x00173800010c7983 */ /* 0x000ee80000300a00 */
[----:B------:R0:W-:Y:S04]  /*24960*/  STL.64 [R1+0x5c0], R32 ;  /* 0x0005c02001007387 */ /* 0x0001e80000100a00 */
[----:B------:R1:W-:Y:S04]  /*24970*/  STL.64 [R1+0x5c8], R34 ;  /* 0x0005c82201007387 */ /* 0x0003e80000100a00 */
[----:B0-----:R-:W4:Y:S04]  /*24980*/  LDL.LU R32, [R1+0x520] ;  /* 0x0005200001207983 */ /* 0x001f280000300800 */
[----:B------:R-:W4:Y:S04]  /*24990*/  LDL.LU R33, [R1+0x524] ;  /* 0x0005240001217983 */ /* 0x000f280000300800 */
[----:B-1----:R-:W4:Y:S04]  /*249a0*/  LDL.LU R34, [R1+0x528] ;  /* 0x0005280001227983 */ /* 0x002f280000300800 */
[----:B------:R-:W4:Y:S04]  /*249b0*/  LDL.LU R35, [R1+0x52c] ;  /* 0x00052c0001237983 */ /* 0x000f280000300800 */
[----:B------:R-:W-:Y:S04]  /*249c0*/  STL.64 [R1+0x5b0], R56 ;  /* 0x0005b03801007387 */ /* 0x000fe80000100a00 */
[----:B------:R0:W-:Y:S04]  /*249d0*/  STL.64 [R1+0x5b8], R58 ;  /* 0x0005b83a01007387 */ /* 0x0001e80000100a00 */
[----:B0-----:R-:W2:Y:S04]  /*249e0*/  LDL.LU.64 R58, [R1+0x1730] ;  /* 0x00173000013a7983 */ /* 0x001ea80000300a00 */
[----:B------:R-:W2:Y:S04]  /*249f0*/  LDL.LU.64 R56, [R1+0x1728] ;  /* 0x0017280001387983 */ /* 0x000ea80000300a00 */
[----:B------:R-:W-:Y:S04]  /*24a00*/  STL.64 [R1+0x16a0], R42 ;  /* 0x0016a02a01007387 */ /* 0x000fe80000100a00 */
[----:B------:R-:W-:Y:S04]  /*24a10*/  STL.64 [R1+0x5a0], R52 ;  /* 0x0005a03401007387 */ /* 0x000fe80000100a00 */
[----:B------:R0:W-:Y:S04]  /*24a20*/  STL.64 [R1+0x5a8], R54 ;  /* 0x0005a83601007387 */ /* 0x0001e80000100a00 */
[----:B0-----:R-:W2:Y:S04]  /*24a30*/  LDL.LU.64 R54, [R1+0x1720] ;  /* 0x0017200001367983 */ /* 0x001ea80000300a00 */
[----:B------:R-:W2:Y:S04]  /*24a40*/  LDL.LU.64 R52, [R1+0x1718] ;  /* 0x0017180001347983 */ /* 0x000ea80000300a00 */
[----:B------:R-:W-:Y:S04]  /*24a50*/  STL.64 [R1+0x16b0], R38 ;  /* 0x0016b02601007387 */ /* 0x000fe80000100a00 */
[----:B------:R0:W-:Y:S04]  /*24a60*/  STL.64 [R1+0x16a8], R36 ;  /* 0x0016a82401007387 */ /* 0x0001e80000100a00 */
[----:B0-----:R-:W4:Y:S04]  /*24a70*/  LDL.LU R36, [R1+0x530] ;  /* 0x0005300001247983 */ /* 0x001f280000300800 */
[----:B------:R-:W4:Y:S04]  /*24a80*/  LDL.LU R37, [R1+0x534] ;  /* 0x0005340001257983 */ /* 0x000f280000300800 */
[----:B------:R-:W4:Y:S04]  /*24a90*/  LDL.LU R38, [R1+0x538] ;  /* 0x0005380001267983 */ /* 0x000f280000300800 */
[----:B------:R-:W4:Y:S04]  /*24aa0*/  LDL.LU R39, [R1+0x53c] ;  /* 0x00053c0001277983 */ /* 0x000f280000300800 */
[----:B------:R-:W-:Y:S04]  /*24ab0*/  STL.64 [R1+0x590], R4 ;  /* 0x0005900401007387 */ /* 0x000fe80000100a00 */
[----:B------:R0:W-:Y:S04]  /*24ac0*/  STL.64 [R1+0x598], R6 ;  /* 0x0005980601007387 */ /* 0x0001e80000100a00 */
[----:B0-----:R-:W3:Y:S04]  /*24ad0*/  LDL.LU.64 R6, [R1+0x1710] ;  /* 0x0017100001067983 */ /* 0x001ee80000300a00 */
[----:B------:R-:W2:Y:S02]  /*24ae0*/  LDL.LU.64 R4, [R1+0x1708] ;  /* 0x0017080001047983 */ /* 0x000ea40000300a00 */
        /* <DEDUP_REMOVED lines=13> */
[----:B0-----:R-:W3:Y:S04]  /*24bc0*/  LDL.LU R4, [R1+0x540] ;  /* 0x0005400001047983 */ /* 0x001ee80000300800 */
[----:B------:R-:W3:Y:S04]  /*24bd0*/  LDL.LU R5, [R1+0x544] ;  /* 0x0005440001057983 */ /* 0x000ee80000300800 */
[----:B------:R-:W3:Y:S04]  /*24be0*/  LDL.LU R6, [R1+0x548] ;  /* 0x0005480001067983 */ /* 0x000ee80000300800 */
[----:B------:R-:W3:Y:S01]  /*24bf0*/  LDL.LU R7, [R1+0x54c] ;  /* 0x00054c0001077983 */ /* 0x000ee20000300800 */
        /* <DEDUP_REMOVED lines=9> */
[----:B0-----:R-:W2:Y:S04]  /*24c90*/  LDL.LU.64 R14, [R1+0x16d0] ;  /* 0x0016d000010e7983 */ /* 0x001ea80000300a00 */
[----:B------:R-:W3:Y:S04]  /*24ca0*/  LDL.LU.64 R12, [R1+0x16c8] ;  /* 0x0016c800010c7983 */ /* 0x000ee80000300a00 */
[----:B------:R-:W-:Y:S04]  /*24cb0*/  STL.64 [R1+0x1668], R10 ;  /* 0x0016680a01007387 */ /* 0x000fe80000100a00 */
[----:B------:R3:W-:Y:S02]  /*24cc0*/  STL.64 [R1+0x1660], R8 ;  /* 0x0016600801007387 */ /* 0x0007e40000100a00 */
[C---:B---3--:R-:W-:Y:S06]  /*24cd0*/  HMMA.16816.F32 R8, R28.reuse, R12, R4 ;  /* 0x0000000c1c08723c */ /* 0x048fec0000001804 */
[C---:B--2---:R-:W-:Y:S06]  /*24ce0*/  HMMA.16816.F32 R4, R28.reuse, R14, R36 ;  /* 0x0000000e1c04723c */ /* 0x044fec0000001824 */
[----:B------:R-:W-:Y:S11]  /*24cf0*/  STL.64 [R1+0x1688], R14 ;  /* 0x0016880e01007387 */ /* 0x000ff60000100a00 */
        /* <DEDUP_REMOVED lines=18> */
[----:B------:R-:W-:Y:S04]  /*24e20*/  STL [R1+0x1658], R23 ;  /* 0x0016581701007387 */ /* 0x000fe80000100800 */
[----:B------:R-:W-:Y:S01]  /*24e30*/  STL [R1+0x16c0], R22 ;  /* 0x0016c01601007387 */ /* 0x000fe20000100800 */
[----:B------:R-:W-:-:S12]  /*24e40*/  IMAD R32, R61, 0x100, R60 ;  /* 0x000001003d207824 */ /* 0x000fd800078e023c */
[----:B------:R-:W-:Y:S04]  /*24e50*/  STL.64 [R1+0x4f0], R4 ;  /* 0x0004f00401007387 */ /* 0x000fe80000100a00 */
[----:B------:R-:W-:Y:S04]  /*24e60*/  STL.64 [R1+0x4f8], R6 ;  /* 0x0004f80601007387 */ /* 0x000fe80000100a00 */
[----:B------:R0:W-:Y:S04]  /*24e70*/  STL.64 [R1+0x16b8], R20 ;  /* 0x0016b81401007387 */ /* 0x0001e80000100a00 */
        /* <DEDUP_REMOVED lines=10> */
[----:B------:R-:W3:Y:S04]  /*24f20*/  LDL.LU R52, [R1+0x440] ;  /* 0x0004400001347983 */ /* 0x000ee80000300800 */
[----:B------:R-:W3:Y:S04]  /*24f30*/  LDL.LU R53, [R1+0x444] ;  /* 0x0004440001357983 */ /* 0x000ee80000300800 */
[----:B------:R-:W3:Y:S04]  /*24f40*/  LDL.LU R54, [R1+0x448] ;  /* 0x0004480001367983 */ /* 0x000ee80000300800 */
[----:B------:R-:W3:Y:S04]  /*24f50*/  LDL.LU R55, [R1+0x44c] ;  /* 0x00044c0001377983 */ /* 0x000ee80000300800 */
[----:B0-----:R-:W2:Y:S04]  /*24f60*/  LDL.LU R20, [R1+0x7f0] ;  /* 0x0007f00001147983 */ /* 0x001ea80000300800 */
[----:B------:R-:W2:Y:S04]  /*24f70*/  LDL.LU R21, [R1+0x7f4] ;  /* 0x0007f40001157983 */ /* 0x000ea80000300800 */
[----:B------:R-:W2:Y:S04]  /*24f80*/  LDL.LU R22, [R1+0x7f8] ;  /* 0x0007f80001167983 */ /* 0x000ea80000300800 */
[----:B------:R-:W2:Y:S04]  /*24f90*/  LDL.LU R23, [R1+0x7fc] ;  /* 0x0007fc0001177983 */ /* 0x000ea80000300800 */
[----:B------:R-:W4:Y:S04]  /*24fa0*/  LDL.LU R36, [R1+0x7e0] ;  /* 0x0007e00001247983 */ /* 0x000f280000300800 */
[----:B------:R-:W4:Y:S04]  /*24fb0*/  LDL.LU R37, [R1+0x7e4] ;  /* 0x0007e40001257983 */ /* 0x000f280000300800 */
[----:B------:R-:W4:Y:S04]  /*24fc0*/  LDL.LU R38, [R1+0x7e8] ;  /* 0x0007e80001267983 */ /* 0x000f280000300800 */
[----:B------:R-:W4:Y:S01]  /*24fd0*/  LDL.LU R39, [R1+0x7ec] ;  /* 0x0007ec0001277983 */ /* 0x000f220000300800 */
[----:B------:R-:W-:-:S03]  /*24fe0*/  IMAD R33, R41, 0x100, R40 ;  /* 0x0000010029217824 */ /* 0x000fc600078e0228 */
[----:B------:R-:W3:Y:S04]  /*24ff0*/  LDL.LU R40, [R1+0x4e0] ;  /* 0x0004e00001287983 */ /* 0x000ee80000300800 */
[----:B------:R-:W3:Y:S04]  /*25000*/  LDL.LU R41, [R1+0x4e4] ;  /* 0x0004e40001297983 */ /* 0x000ee80000300800 */
[----:B------:R-:W3:Y:S01]  /*25010*/  LDL.LU R42, [R1+0x4e8] ;  /* 0x0004e800012a7983 */ /* 0x000ee20000300800 */
[----:B------:R-:W-:-:S03]  /*25020*/  IMAD R34, R44, 0x100, R45 ;  /* 0x000001002c227824 */ /* 0x000fc600078e022d */
        /* <DEDUP_REMOVED lines=26> */
[----:B0-----:R-:W2:Y:S04]  /*251d0*/  LDL.LU R22, [R1+0x16c0] ;  /* 0x0016c00001167983 */ /* 0x001ea80000300800 */
        /* <DEDUP_REMOVED lines=11> */
[----:B---3--:R-:W-:Y:S03]  /*25290*/  HMMA.16816.F32 R28, R28, R36, R40 ;  /* 0x000000241c1c723c */ /* 0x008fe60000001828 */
[----:B------:R-:W3:Y:S01]  /*252a0*/  LDL.LU.64 R42, [R1+0x16a0] ;  /* 0x0016a000012a7983 */ /* 0x000ee20000300a00 */
[----:B------:R-:W-:Y:S01]  /*252b0*/  IMAD R35, R61, 0x100, R60 ;  /* 0x000001003d237824 */ /* 0x000fe200078e023c */
[----:B------:R-:W-:-:S02]  /*252c0*/  F2FP.F16.E5M2.UNPACK_B R32, R32 ;  /* 0x00000020ff20723e */ /* 0x000fc400020004ff */
[----:B------:R-:W-:Y:S02]  /*252d0*/  F2FP.F16.E5M2.UNPACK_B R33, R33 ;  /* 0x00000021ff21723e */ /* 0x000fe400020004ff */
[----:B------:R-:W-:Y:S02]  /*252e0*/  F2FP.F16.E5M2.UNPACK_B R34, R34 ;  /* 0x00000022ff22723e */ /* 0x000fe400020004ff */
[----:B------:R-:W-:-:S07]  /*252f0*/  F2FP.F16.E5M2.UNPACK_B R35, R35 ;  /* 0x00000023ff23723e */ /* 0x000fce00020004ff */
[C---:B--2---:R-:W-:Y:S06]  /*25300*/  HMMA.16816.F32 R12, R32.reuse, R38, R12 ;  /* 0x00000026200c723c */ /* 0x044fec000000180c */
[C---:B------:R-:W-:Y:S01]  /*25310*/  HMMA.16816.F32 R4, R32.reuse, R2, R4 ;  /* 0x000000022004723c */ /* 0x040fe20000001804 */
[----:B------:R0:W-:Y:S04]  /*25320*/  STL.64 [R1+0x4e0], R28 ;  /* 0x0004e01c01007387 */ /* 0x0001e80000100a00 */
[----:B------:R1:W-:Y:S04]  /*25330*/  STL.64 [R1+0x4e8], R30 ;  /* 0x0004e81e01007387 */ /* 0x0003e80000100a00 */
[----:B0-----:R-:W2:Y:S04]  /*25340*/  LDL.LU R28, [R1+0x470] ;  /* 0x00047000011c7983 */ /* 0x001ea80000300800 */
[----:B------:R-:W2:Y:S04]  /*25350*/  LDL.LU R29, [R1+0x474] ;  /* 0x00047400011d7983 */ /* 0x000ea80000300800 */
[----:B-1----:R-:W2:Y:S04]  /*25360*/  LDL.LU R30, [R1+0x478] ;  /* 0x00047800011e7983 */ /* 0x002ea80000300800 */
[----:B------:R-:W2:Y:S01]  /*25370*/  LDL.LU R31, [R1+0x47c] ;  /* 0x00047c00011f7983 */ /* 0x000ea20000300800 */
[----:B---3--:R-:W-:-:S15]  /*25380*/  HMMA.16816.F32 R16, R32, R42, R16 ;  /* 0x0000002a2010723c */ /* 0x008fde0000001810 */
[----:B------:R-:W-:-:S08]  /*25390*/  NOP ;  /* 0x0000000000007918 */ /* 0x000fd00000000000 */
[----:B------:R-:W-:Y:S04]  /*253a0*/  STL.64 [R1+0x4d0], R16 ;  /* 0x0004d01001007387 */ /* 0x000fe80000100a00 */
[----:B------:R0:W-:Y:S04]  /*253b0*/  STL.64 [R1+0x4d8], R18 ;  /* 0x0004d81201007387 */ /* 0x0001e80000100a00 */
[----:B0-----:R-:W3:Y:S04]  /*253c0*/  LDL.LU.64 R18, [R1+0x1698] ;  /* 0x0016980001127983 */ /* 0x001ee80000300a00 */
[----:B------:R-:W3:Y:S04]  /*253d0*/  LDL.LU.64 R16, [R1+0x1690] ;  /* 0x0016900001107983 */ /* 0x000ee80000300a00 */
[----:B------:R0:W-:Y:S04]  /*253e0*/  STL.64 [R1+0x1620], R42 ;  /* 0x0016202a01007387 */ /* 0x0001e80000100a00 */
[----:B------:R-:W4:Y:S04]  /*253f0*/  LDL.LU R40, [R1+0x480] ;  /* 0x0004800001287983 */ /* 0x000f280000300800 */
[----:B------:R-:W4:Y:S04]  /*25400*/  LDL.LU R41, [R1+0x484] ;  /* 0x0004840001297983 */ /* 0x000f280000300800 */
[----:B0-----:R-:W4:Y:S04]  /*25410*/  LDL.LU R42, [R1+0x488] ;  /* 0x00048800012a7983 */ /* 0x001f280000300800 */
[----:B------:R-:W4:Y:S04]  /*25420*/  LDL.LU R43, [R1+0x48c] ;  /* 0x00048c00012b7983 */ /* 0x000f280000300800 */
[----:B------:R-:W-:Y:S04]  /*25430*/  STL.64 [R1+0x4c0], R12 ;  /* 0x0004c00c01007387 */ /* 0x000fe80000100a00 */
[----:B------:R0:W-:Y:S04]  /*25440*/  STL.64 [R1+0x4c8], R14 ;  /* 0x0004c80e01007387 */ /* 0x0001e80000100a00 */
[----:B0-----:R-:W3:Y:S04]  /*25450*/  LDL.LU.64 R14, [R1+0x1688] ;  /* 0x00168800010e7983 */ /* 0x001ee80000300a00 */
[----:B------:R-:W3:Y:S04]  /*25460*/  LDL.LU.64 R12, [R1+0x1680] ;  /* 0x00168000010c7983 */ /* 0x000ee80000300a00 */
        /* <DEDUP_REMOVED lines=8> */
[----:B0-----:R-:W2:Y:S04]  /*254f0*/  LDL.LU.64 R6, [R1+0x1678] ;  /* 0x0016780001067983 */ /* 0x001ea80000300a00 */
[----:B------:R-:W4:Y:S02]  /*25500*/  LDL.LU.64 R4, [R1+0x1670] ;  /* 0x0016700001047983 */ /* 0x000f240000300a00 */
[----:B----4-:R-:W-:-:S15]  /*25510*/  HMMA.16816.F32 R8, R32, R4, R8 ;  /* 0x000000042008723c */ /* 0x010fde0000001808 */
[----:B------:R-:W-:-:S08]  /*25520*/  NOP ;  /* 0x0000000000007918 */ /* 0x000fd00000000000 */
[----:B------:R-:W-:Y:S04]  /*25530*/  STL.64 [R1+0x4a0], R8 ;  /* 0x0004a00801007387 */ /* 0x000fe80000100a00 */
[----:B------:R0:W-:Y:S04]  /*25540*/  STL.64 [R1+0x4a8], R10 ;  /* 0x0004a80a01007387 */ /* 0x0001e80000100a00 */
[----:B0-----:R-:W4:Y:S04]  /*25550*/  LDL.LU.64 R10, [R1+0x1668] ;  /* 0x00166800010a7983 */ /* 0x001f280000300a00 */
[----:B------:R-:W3:Y:S01]  /*25560*/  LDL.LU.64 R8, [R1+0x1660] ;  /* 0x0016600001087983 */ /* 0x000ee20000300a00 */
[----:B--2---:R-:W-:Y:S06]  /*25570*/  HMMA.16816.F32 R36, R32, R6, R36 ;  /* 0x000000062024723c */ /* 0x004fec0000001824 */
[----:B------:R-:W-:Y:S04]  /*25580*/  STL.64 [R1+0x1608], R6 ;  /* 0x0016080601007387 */ /* 0x000fe80000100a00 */
[----:B------:R-:W-:-:S13]  /*25590*/  STL.64 [R1+0x1600], R4 ;  /* 0x0016000401007387 */ /* 0x000fda0000100a00 */
[----:B------:R-:W-:Y:S04]  /*255a0*/  STL.64 [R1+0x490], R36 ;  /* 0x0004902401007387 */ /* 0x000fe80000100a00 */
[----:B------:R3:W-:Y:S02]  /*255b0*/  STL.64 [R1+0x498], R38 ;  /* 0x0004982601007387 */ /* 0x0007e40000100a00 */
[C---:B---3--:R-:W-:Y:S06]  /*255c0*/  HMMA.16816.F32 R36, R32.reuse, R8, R40 ;  /* 0x000000082024723c */ /* 0x048fec0000001828 */
[C---:B----4-:R-:W-:Y:S06]  /*255d0*/  HMMA.16816.F32 R4, R32.reuse, R10, R28 ;  /* 0x0000000a2004723c */ /* 0x050fec000000181c */
[----:B------:R-:W-:Y:S11]  /*255e0*/  STL.64 [R1+0x1618], R10 ;  /* 0x0016180a01007387 */ /* 0x000ff60000100a00 */
[----:B------:R-:W-:Y:S04]  /*255f0*/  STL.64 [R1+0x480], R36 ;  /* 0x0004802401007387 */ /* 0x000fe80000100a00 */
[----:B------:R-:W-:Y:S04]  /*25600*/  STL.64 [R1+0x488], R38 ;  /* 0x0004882601007387 */ /* 0x000fe80000100a00 */
[----:B------:R0:W-:Y:S04]  /*25610*/  STL.64 [R1+0x1610], R8 ;  /* 0x0016100801007387 */ /* 0x0001e80000100a00 */
[----:B------:R-:W-:Y:S04]  /*25620*/  STL.64 [R1+0x470], R4 ;  /* 0x0004700401007387 */ /* 0x000fe80000100a00 */
[----:B------:R1:W-:Y:S01]  /*25630*/  STL.64 [R1+0x478], R6 ;  /* 0x0004780601007387 */ /* 0x0003e20000100a00 */
[C---:B0-----:R-:W-:Y:S06]  /*25640*/  HMMA.16816.F32 R8, R32.reuse, R12, R24 ;  /* 0x0000000c2008723c */ /* 0x041fec0000001818 */
[C---:B-1----:R-:W-:Y:S06]  /*25650*/  HMMA.16816.F32 R4, R32.reuse, R14, R56 ;  /* 0x0000000e2004723c */ /* 0x042fec0000001838 */
[----:B------:R-:W-:Y:S11]  /*25660*/  STL.64 [R1+0x1640], R14 ;  /* 0x0016400e01007387 */ /* 0x000ff60000100a00 */
[----:B------:R-:W-:Y:S04]  /*25670*/  STL.64 [R1+0x460], R8 ;  /* 0x0004600801007387 */ /* 0x000fe80000100a00 */
[----:B------:R-:W-:Y:S04]  /*25680*/  STL.64 [R1+0x468], R10 ;  /* 0x0004680a01007387 */ /* 0x000fe80000100a00 */
[----:B------:R0:W-:Y:S04]  /*25690*/  STL.64 [R1+0x1638], R12 ;  /* 0x0016380c01007387 */ /* 0x0001e80000100a00 */
[----:B------:R-:W-:Y:S04]  /*256a0*/  STL.64 [R1+0x450], R4 ;  /* 0x0004500401007387 */ /* 0x000fe80000100a00 */
[----:B------:R1:W-:Y:S01]  /*256b0*/  STL.64 [R1+0x458], R6 ;  /* 0x0004580601007387 */ /* 0x0003e20000100a00 */
[C---:B0-----:R-:W-:Y:S06]  /*256c0*/  HMMA.16816.F32 R12, R32.reuse, R16, R52 ;  /* 0x00000010200c723c */ /* 0x041fec0000001834 */
[C---:B------:R-:W-:Y:S06]  /*256d0*/  HMMA.16816.F32 R8, R32.reuse, R18, R48 ;  /* 0x000000122008723c */ /* 0x040fec0000001830 */
[----:B-1----:R-:W-:Y:S11]  /*256e0*/  HMMA.16816.F32 R4, R32, R20, R44 ;  /* 0x000000142004723c */ /* 0x002ff6000000182c */
[----:B------:R0:W-:Y:S04]  /*256f0*/  STL.64 [R1+0x440], R12 ;  /* 0x0004400c01007387 */ /* 0x0001e80000100a00 */
[----:B------:R1:W-:Y:S04]  /*25700*/  STL.64 [R1+0x448], R14 ;  /* 0x0004480e01007387 */ /* 0x0003e80000100a00 */
        /* <DEDUP_REMOVED lines=24> */
[----:B0-----:R-:W2:Y:S04]  /*25890*/  LDL.LU R12, [R1+0x7d0] ;  /* 0x0007d000010c7983 */ /* 0x001ea80000300800 */
[----:B------:R-:W2:Y:S04]  /*258a0*/  LDL.LU R13, [R1+0x7d4] ;  /* 0x0007d400010d7983 */ /* 0x000ea80000300800 */
        /* <DEDUP_REMOVED lines=25> */
[----:B------:R-:W3:Y:S01]  /*25a40*/  LDL.LU R47, [R1+0x37c] ;  /* 0x00037c00012f7983 */ /* 0x000ee20000300800 */
[----:B--2---:R-:W-:-:S03]  /*25a50*/  IMAD R28, R28, 0x100, R23 ;  /* 0x000001001c1c7824 */ /* 0x004fc600078e0217 */
[----:B------:R-:W2:Y:S02]  /*25a60*/  LDL.LU R23, [R1+0x1658] ;  /* 0x0016580001177983 */ /* 0x000ea40000300800 */
[----:B--2---:R-:W-:-:S15]  /*25a70*/  HMMA.16816.F32 R24, R32, R22, R24 ;  /* 0x000000162018723c */ /* 0x004fde0000001818 */
[----:B------:R-:W-:-:S08]  /*25a80*/  NOP ;  /* 0x0000000000007918 */ /* 0x000fd00000000000 */
[----:B------:R-:W-:Y:S04]  /*25a90*/  STL.64 [R1+0x410], R24 ;  /* 0x0004101801007387 */ /* 0x000fe80000100a00 */
[----:B------:R0:W-:Y:S04]  /*25aa0*/  STL.64 [R1+0x418], R26 ;  /* 0x0004181a01007387 */ /* 0x0001e80000100a00 */
[----:B0-----:R-:W2:Y:S04]  /*25ab0*/  LDL.LU.64 R26, [R1+0x1650] ;  /* 0x00165000011a7983 */ /* 0x001ea80000300a00 */
[----:B------:R-:W4:Y:S04]  /*25ac0*/  LDL.LU.64 R24, [R1+0x1648] ;  /* 0x0016480001187983 */ /* 0x000f280000300a00 */
[----:B------:R-:W-:Y:S01]  /*25ad0*/  STL [R1+0x15cc], R23 ;  /* 0x0015cc1701007387 */ /* 0x000fe20000100800 */
[C---:B----4-:R-:W-:Y:S06]  /*25ae0*/  HMMA.16816.F32 R12, R32.reuse, R24, R12 ;  /* 0x00000018200c723c */ /* 0x050fec000000180c */
[----:B--2---:R-:W-:-:S15]  /*25af0*/  HMMA.16816.F32 R36, R32, R26, R36 ;  /* 0x0000001a2024723c */ /* 0x004fde0000001824 */
        /* <DEDUP_REMOVED lines=15> */
[----:B--2---:R-:W-:Y:S03]  /*25bf0*/  HMMA.16816.F32 R32, R32, R36, R40 ;  /* 0x000000242020723c */ /* 0x004fe60000001828 */
[----:B------:R-:W2:Y:S01]  /*25c00*/  LDL.LU.64 R42, [R1+0x1620] ;  /* 0x00162000012a7983 */ /* 0x000ea20000300a00 */
[----:B------:R-:W-:-:S02]  /*25c10*/  IMAD R29, R30, 0x100, R29 ;  /* 0x000001001e1d7824 */ /* 0x000fc400078e021d */
[----:B------:R-:W-:Y:S02]  /*25c20*/  IMAD R30, R0, 0x100, R31 ;  /* 0x00000100001e7824 */ /* 0x000fe400078e021f */
[----:B------:R-:W-:Y:S01]  /*25c30*/  IMAD R31, R61, 0x100, R60 ;  /* 0x000001003d1f7824 */ /* 0x000fe200078e023c */
[----:B------:R-:W-:Y:S02]  /*25c40*/  F2FP.F16.E5M2.UNPACK_B R28, R28 ;  /* 0x0000001cff1c723e */ /* 0x000fe400020004ff */
[----:B------:R-:W-:Y:S02]  /*25c50*/  F2FP.F16.E5M2.UNPACK_B R29, R29 ;  /* 0x0000001dff1d723e */ /* 0x000fe400020004ff */
[----:B------:R-:W-:Y:S02]  /*25c60*/  F2FP.F16.E5M2.UNPACK_B R30, R30 ;  /* 0x0000001eff1e723e */ /* 0x000fe400020004ff */
[----:B------:R-:W-:-:S07]  /*25c70*/  F2FP.F16.E5M2.UNPACK_B R31, R31 ;  /* 0x0000001fff1f723e */ /* 0x000fce00020004ff */
[C---:B---3--:R-:W-:Y:S01]  /*25c80*/  HMMA.16816.F32 R4, R28.reuse, R38, R4 ;  /* 0x000000261c04723c */ /* 0x048fe20000001804 */
[----:B------:R0:W-:Y:S04]  /*25c90*/  STL.64 [R1+0x400], R32 ;  /* 0x0004002001007387 */ /* 0x0001e80000100a00 */
[----:B------:R1:W-:Y:S04]  /*25ca0*/  STL.64 [R1+0x408], R34 ;  /* 0x0004082201007387 */ /* 0x0003e80000100a00 */
[----:B0-----:R-:W3:Y:S04]  /*25cb0*/  LDL.LU R32, [R1+0x3c0] ;  /* 0x0003c00001207983 */ /* 0x001ee80000300800 */
[----:B------:R-:W3:Y:S04]  /*25cc0*/  LDL.LU R33, [R1+0x3c4] ;  /* 0x0003c40001217983 */ /* 0x000ee80000300800 */
[----:B-1----:R-:W3:Y:S04]  /*25cd0*/  LDL.LU R34, [R1+0x3c8] ;  /* 0x0003c80001227983 */ /* 0x002ee80000300800 */
[----:B------:R-:W3:Y:S01]  /*25ce0*/  LDL.LU R35, [R1+0x3cc] ;  /* 0x0003cc0001237983 */ /* 0x000ee20000300800 */
[----:B--2---:R-:W-:-:S15]  /*25cf0*/  HMMA.16816.F32 R8, R28, R42, R8 ;  /* 0x0000002a1c08723c */ /* 0x004fde0000001808 */
[----:B------:R-:W-:-:S08]  /*25d00*/  NOP ;  /* 0x0000000000007918 */ /* 0x000fd00000000000 */
[----:B------:R-:W-:Y:S04]  /*25d10*/  STL.64 [R1+0x3f0], R8 ;  /* 0x0003f00801007387 */ /* 0x000fe80000100a00 */
[----:B------:R0:W-:Y:S04]  /*25d20*/  STL.64 [R1+0x3f8], R10 ;  /* 0x0003f80a01007387 */ /* 0x0001e80000100a00 */
[----:B0-----:R-:W2:Y:S04]  /*25d30*/  LDL.LU.64 R10, [R1+0x1618] ;  /* 0x00161800010a7983 */ /* 0x001ea80000300a00 */
[----:B------:R-:W2:Y:S04]  /*25d40*/  LDL.LU.64 R8, [R1+0x1610] ;  /* 0x0016100001087983 */ /* 0x000ea80000300a00 */
[----:B------:R0:W-:Y:S04]  /*25d50*/  STL.64 [R1+0x1598], R42 ;  /* 0x0015982a01007387 */ /* 0x0001e80000100a00 */
[----:B------:R-:W4:Y:S04]  /*25d60*/  LDL.LU R40, [R1+0x3d0] ;  /* 0x0003d00001287983 */ /* 0x000f280000300800 */
[----:B------:R-:W4:Y:S04]  /*25d70*/  LDL.LU R41, [R1+0x3d4] ;  /* 0x0003d40001297983 */ /* 0x000f280000300800 */
[----:B0-----:R-:W4:Y:S04]  /*25d80*/  LDL.LU R42, [R1+0x3d8] ;  /* 0x0003d800012a7983 */ /* 0x001f280000300800 */
[----:B------:R-:W4:Y:S04]  /*25d90*/  LDL.LU R43, [R1+0x3dc] ;  /* 0x0003dc00012b7983 */ /* 0x000f280000300800 */
[----:B------:R-:W-:Y:S04]  /*25da0*/  STL.64 [R1+0x3e0], R4 ;  /* 0x0003e00401007387 */ /* 0x000fe80000100a00 */
[----:B------:R0:W-:Y:S04]  /*25db0*/  STL.64 [R1+0x3e8], R6 ;  /* 0x0003e80601007387 */ /* 0x0001e80000100a00 */
[----:B0-----:R-:W2:Y:S04]  /*25dc0*/  LDL.LU.64 R6, [R1+0x1608] ;  /* 0x0016080001067983 */ /* 0x001ea80000300a00 */
[----:B------:R-:W3:Y:S04]  /*25dd0*/  LDL.LU.64 R4, [R1+0x1600] ;  /* 0x0016000001047983 */ /* 0x000ee80000300a00 */
[----:B------:R-:W-:Y:S04]  /*25de0*/  STL.64 [R1+0x15a8], R38 ;  /* 0x0015a82601007387 */ /* 0x000fe80000100a00 */
[----:B------:R4:W-:Y:S02]  /*25df0*/  STL.64 [R1+0x15a0], R36 ;  /* 0x0015a02401007387 */ /* 0x0009e40000100a00 */
[C---:B----4-:R-:W-:Y:S06]  /*25e00*/  HMMA.16816.F32 R36, R28.reuse, R2, R40 ;  /* 0x000000021c24723c */ /* 0x050fec0000001828 */
[C---:B---3--:R-:W-:Y:S06]  /*25e10*/  HMMA.16816.F32 R32, R28.reuse, R4, R32 ;  /* 0x000000041c20723c */ /* 0x048fec0000001820 */
[C---:B--2---:R-:W-:Y:S11]  /*25e20*/  HMMA.16816.F32 R24, R28.reuse, R6, R24 ;  /* 0x000000061c18723c */ /* 0x044ff60000001818 */
[----:B------:R-:W-:Y:S04]  /*25e30*/  STL.64 [R1+0x3d0], R36 ;  /* 0x0003d02401007387 */ /* 0x000fe80000100a00 */
        /* <DEDUP_REMOVED lines=8> */
[C---:B------:R-:W-:Y:S06]  /*25ec0*/  HMMA.16816.F32 R4, R28.reuse, R10, R52 ;  /* 0x0000000a1c04723c */ /* 0x040fec0000001834 */
[----:B------:R-:W-:Y:S11]  /*25ed0*/  STL.64 [R1+0x15e8], R10 ;  /* 0x0015e80a01007387 */ /* 0x000ff60000100a00 */
[----:B------:R-:W-:Y:S04]  /*25ee0*/  STL.64 [R1+0x3a0], R24 ;  /* 0x0003a01801007387 */ /* 0x000fe80000100a00 */
[----:B------:R-:W-:Y:S04]  /*25ef0*/  STL.64 [R1+0x3a8], R26 ;  /* 0x0003a81a01007387 */ /* 0x000fe80000100a00 */
[----:B------:R0:W-:Y:S04]  /*25f00*/  STL.64 [R1+0x15e0], R8 ;  /* 0x0015e00801007387 */ /* 0x0001e80000100a00 */
[----:B------:R-:W-:Y:S04]  /*25f10*/  STL.64 [R1+0x390], R4 ;  /* 0x0003900401007387 */ /* 0x000fe80000100a00 */
[----:B------:R1:W-:Y:S01]  /*25f20*/  STL.64 [R1+0x398], R6 ;  /* 0x0003980601007387 */ /* 0x0003e20000100a00 */
[C---:B0-----:R-:W-:Y:S06]  /*25f30*/  HMMA.16816.F32 R8, R28.reuse, R12, R48 ;  /* 0x0000000c1c08723c */ /* 0x041fec0000001830 */
[----:B-1----:R-:W-:Y:S01]  /*25f40*/  HMMA.16816.F32 R4, R28, R14, R44 ;  /* 0x0000000e1c04723c */ /* 0x002fe2000000182c */
[----:B------:R-:W2:-:S15]  /*25f50*/  LDL.LU R48, [R1+0x2d0] ;  /* 0x0002d00001307983 */ /* 0x000e9e0000300800 */
[----:B------:R-:W-:-:S01]  /*25f60*/  NOP ;  /* 0x0000000000007918 */ /* 0x000fc20000000000 */
[----:B------:R0:W-:Y:S04]  /*25f70*/  STL.64 [R1+0x380], R8 ;  /* 0x0003800801007387 */ /* 0x0001e80000100a00 */
[----:B------:R1:W-:Y:S04]  /*25f80*/  STL.64 [R1+0x388], R10 ;  /* 0x0003880a01007387 */ /* 0x0003e80000100a00 */
[----:B------:R-:W-:Y:S04]  /*25f90*/  STL.64 [R1+0x370], R4 ;  /* 0x0003700401007387 */ /* 0x000fe80000100a00 */
[----:B------:R-:W-:Y:S04]  /*25fa0*/  STL.64 [R1+0x378], R6 ;  /* 0x0003780601007387 */ /* 0x000fe80000100a00 */
[----:B------:R-:W2:Y:S04]  /*25fb0*/  LDL.LU R49, [R1+0x2d4] ;  /* 0x0002d40001317983 */ /* 0x000ea80000300800 */
[----:B------:R-:W3:Y:S04]  /*25fc0*/  LDL.LU R50, [R1+0x2d8] ;  /* 0x0002d80001327983 */ /* 0x000ee80000300800 */
[----:B------:R-:W3:Y:S04]  /*25fd0*/  LDL.LU R51, [R1+0x2dc] ;  /* 0x0002dc0001337983 */ /* 0x000ee80000300800 */
[----:B---3--:R-:W-:Y:S04]  /*25fe0*/  STL.64 [R1+0x15f8], R50 ;  /* 0x0015f83201007387 */ /* 0x008fe80000100a00 */
[----:B--2---:R2:W-:Y:S04]  /*25ff0*/  STL.64 [R1+0x15f0], R48 ;  /* 0x0015f03001007387 */ /* 0x0045e80000100a00 */
        /* <DEDUP_REMOVED lines=12> */
[----:B0-----:R-:W4:Y:S04]  /*260c0*/  LDL.LU R8, [R1+0x350] ;  /* 0x0003500001087983 */ /* 0x001f280000300800 */
[----:B------:R-:W4:Y:S04]  /*260d0*/  LDL.LU R9, [R1+0x354] ;  /* 0x0003540001097983 */ /* 0x000f280000300800 */
[----:B-1----:R-:W4:Y:S04]  /*260e0*/  LDL.LU R10, [R1+0x358] ;  /* 0x00035800010a7983 */ /* 0x002f280000300800 */
[----:B------:R-:W4:Y:S04]  /*260f0*/  LDL.LU R11, [R1+0x35c] ;  /* 0x00035c00010b7983 */ /* 0x000f280000300800 */
[----:B--2---:R-:W2:Y:S04]  /*26100*/  LDL.LU R48, [R1+0x360] ;  /* 0x0003600001307983 */ /* 0x004ea80000300800 */
[----:B------:R-:W2:Y:S04]  /*26110*/  LDL.LU R49, [R1+0x364] ;  /* 0x0003640001317983 */ /* 0x000ea80000300800 */
[----:B------:R-:W2:Y:S04]  /*26120*/  LDL.LU R50, [R1+0x368] ;  /* 0x0003680001327983 */ /* 0x000ea80000300800 */
[----:B------:R-:W2:Y:S04]  /*26130*/  LDL.LU R51, [R1+0x36c] ;  /* 0x00036c0001337983 */ /* 0x000ea80000300800 */
        /* <DEDUP_REMOVED lines=24> */
[----:B------:R-:W-:Y:S04]  /*262c0*/  STL.64 [R1+0x1590], R14 ;  /* 0x0015900e01007387 */ /* 0x000fe80000100a00 */
[----:B------:R0:W-:Y:S04]  /*262d0*/  STL.64 [R1+0x1588], R12 ;  /* 0x0015880c01007387 */ /* 0x0001e80000100a00 */
[----:B0-----:R-:W3:Y:S04]  /*262e0*/  LDL.LU R12, [R1+0x300] ;  /* 0x00030000010c7983 */ /* 0x001ee80000300800 */
[----:B------:R-:W3:Y:S04]  /*262f0*/  LDL.LU R13, [R1+0x304] ;  /* 0x00030400010d7983 */ /* 0x000ee80000300800 */
[----:B------:R-:W3:Y:S04]  /*26300*/  LDL.LU R14, [R1+0x308] ;  /* 0x00030800010e7983 */ /* 0x000ee80000300800 */
[----:B------:R-:W3:Y:S01]  /*26310*/  LDL.LU R15, [R1+0x30c] ;  /* 0x00030c00010f7983 */ /* 0x000ee20000300800 */
[C---:B----4-:R-:W-:Y:S06]  /*26320*/  HMMA.16816.F32 R8, R28.reuse, R18, R8 ;  /* 0x000000121c08723c */ /* 0x050fec0000001808 */
[C---:B--2---:R-:W-:Y:S06]  /*26330*/  HMMA.16816.F32 R48, R28.reuse, R16, R48 ;  /* 0x000000101c30723c */ /* 0x044fec0000001830 */
[----:B---3--:R-:W-:-:S15]  /*26340*/  HMMA.16816.F32 R4, R28, R20, R4 ;  /* 0x000000141c04723c */ /* 0x008fde0000001804 */
[----:B------:R-:W-:-:S02]  /*26350*/  NOP ;  /* 0x0000000000007918 */ /* 0x000fc40000000000 */
[----:B------:R-:W-:Y:S04]  /*26360*/  STL.64 [R1+0x360], R48 ;  /* 0x0003603001007387 */ /* 0x000fe80000100a00 */
[----:B------:R0:W-:Y:S04]  /*26370*/  STL.64 [R1+0x368], R50 ;  /* 0x0003683201007387 */ /* 0x0001e80000100a00 */
[----:B0-----:R-:W2:Y:S04]  /*26380*/  LDL.LU.64 R50, [R1+0x15f8] ;  /* 0x0015f80001327983 */ /* 0x001ea80000300a00 */
[----:B------:R-:W2:Y:S04]  /*26390*/  LDL.LU.64 R48, [R1+0x15f0] ;  /* 0x0015f00001307983 */ /* 0x000ea80000300a00 */
[----:B------:R-:W-:Y:S04]  /*263a0*/  STL.64 [R1+0x350], R8 ;  /* 0x0003500801007387 */ /* 0x000fe80000100a00 */
[----:B------:R0:W-:Y:S01]  /*263b0*/  STL.64 [R1+0x358], R10 ;  /* 0x0003580a01007387 */ /* 0x0001e20000100a00 */
[----:B------:R-:W-:-:S03]  /*263c0*/  IMAD R32, R32, 0x100, R23 ;  /* 0x0000010020207824 */ /* 0x000fc600078e0217 */
        /* <DEDUP_REMOVED lines=10> */
[----:B0-----:R-:W3:Y:S04]  /*26470*/  LDL.LU.64 R6, [R1+0x15d8] ;  /* 0x0015d80001067983 */ /* 0x001ee80000300a00 */
[----:B------:R-:W4:Y:S04]  /*26480*/  LDL.LU.64 R4, [R1+0x15d0] ;  /* 0x0015d00001047983 */ /* 0x000f280000300a00 */
[----:B------:R-:W2:Y:S01]  /*26490*/  LDL.LU R23, [R1+0x15cc] ;  /* 0x0015cc0001177983 */ /* 0x000ea20000300800 */
[----:B------:R-:W-:-:S03]  /*264a0*/  IMAD R33, R33, 0x100, R61 ;  /* 0x0000010021217824 */ /* 0x000fc600078e023d */
[----:B------:R-:W3:Y:S01]  /*264b0*/  LDL.LU R61, [R1+0x15c8] ;  /* 0x0015c800013d7983 */ /* 0x000ee20000300800 */
[----:B--2---:R-:W-:-:S15]  /*264c0*/  HMMA.16816.F32 R24, R28, R22, R24 ;  /* 0x000000161c18723c */ /* 0x004fde0000001818 */
[----:B------:R-:W-:-:S08]  /*264d0*/  NOP ;  /* 0x0000000000007918 */ /* 0x000fd00000000000 */
[----:B------:R-:W-:Y:S04]  /*264e0*/  STL.64 [R1+0x330], R24 ;  /* 0x0003301801007387 */ /* 0x000fe80000100a00 */
[----:B------:R0:W-:Y:S04]  /*264f0*/  STL.64 [R1+0x338], R26 ;  /* 0x0003381a01007387 */ /* 0x0001e80000100a00 */
[----:B0-----:R-:W2:Y:S04]  /*26500*/  LDL.LU.64 R26, [R1+0x15c0] ;  /* 0x0015c000011a7983 */ /* 0x001ea80000300a00 */
[----:B------:R-:W4:Y:S04]  /*26510*/  LDL.LU.64 R24, [R1+0x15b8] ;  /* 0x0015b80001187983 */ /* 0x000f280000300a00 */
[----:B------:R-:W-:Y:S04]  /*26520*/  STL.64 [R1+0x1550], R22 ;  /* 0x0015501601007387 */ /* 0x000fe80000100a00 */
[----:B------:R0:W-:Y:S01]  /*26530*/  STL.64 [R1+0x1548], R20 ;  /* 0x0015481401007387 */ /* 0x0001e20000100a00 */
[----:B------:R-:W-:-:S02]  /*26540*/  IMAD R34, R34, 0x100, R60 ;  /* 0x0000010022227824 */ /* 0x000fc400078e023c */
[----:B------:R-:W-:Y:S01]  /*26550*/  IMAD R35, R35, 0x100, R0 ;  /* 0x0000010023237824 */ /* 0x000fe200078e0200 */
[----:B0-----:R-:W3:Y:S04]  /*26560*/  LDL.LU R20, [R1+0x320] ;  /* 0x0003200001147983 */ /* 0x001ee80000300800 */
[----:B------:R-:W3:Y:S04]  /*26570*/  LDL.LU R21, [R1+0x324] ;  /* 0x0003240001157983 */ /* 0x000ee80000300800 */
[----:B------:R-:W3:Y:S04]  /*26580*/  LDL.LU R22, [R1+0x328] ;  /* 0x0003280001167983 */ /* 0x000ee80000300800 */
[----:B------:R-:W3:Y:S04]  /*26590*/  LDL.LU R23, [R1+0x32c] ;  /* 0x00032c0001177983 */ /* 0x000ee80000300800 */
[----:B------:R-:W3:Y:S04]  /*265a0*/  LDL.LU R60, [R1+0x15b4] ;  /* 0x0015b400013c7983 */ /* 0x000ee80000300800 */
[----:B------:R-:W3:Y:S01]  /*265b0*/  LDL.LU R0, [R1+0x15b0] ;  /* 0x0015b00001007983 */ /* 0x000ee20000300800 */
[C---:B----4-:R-:W-:Y:S06]  /*265c0*/  HMMA.16816.F32 R36, R28.reuse, R24, R36 ;  /* 0x000000181c24723c */ /* 0x050fec0000001824 */
        /* <DEDUP_REMOVED lines=8> */
[----:B0-----:R-:W4:Y:S01]  /*26650*/  LDL.LU.64 R42, [R1+0x1598] ;  /* 0x00159800012a7983 */ /* 0x001f220000300a00 */
[----:B------:R-:W-:-:S02]  /*26660*/  F2FP.F16.E5M2.UNPACK_B R32, R32 ;  /* 0x00000020ff20723e */ /* 0x000fc400020004ff */
[----:B------:R-:W-:Y:S02]  /*26670*/  F2FP.F16.E5M2.UNPACK_B R33, R33 ;  /* 0x00000021ff21723e */ /* 0x000fe400020004ff */
[----:B------:R-:W-:Y:S02]  /*26680*/  F2FP.F16.E5M2.UNPACK_B R34, R34 ;  /* 0x00000022ff22723e */ /* 0x000fe400020004ff */
[----:B------:R-:W-:Y:S01]  /*26690*/  F2FP.F16.E5M2.UNPACK_B R35, R35 ;  /* 0x00000023ff23723e */ /* 0x000fe200020004ff */
[----:B------:R-:W-:Y:S04]  /*266a0*/  STL.64 [R1+0x1560], R26 ;  /* 0x0015601a01007387 */ /* 0x000fe80000100a00 */
[----:B------:R-:W-:Y:S01]  /*266b0*/  STL.64 [R1+0x1558], R24 ;  /* 0x0015581801007387 */ /* 0x000fe20000100a00 */
[----:B---3--:R-:W-:Y:S06]  /*266c0*/  HMMA.16816.F32 R20, R28, R36, R20 ;  /* 0x000000241c14723c */ /* 0x008fec0000001814 */
[C---:B----4-:R-:W-:Y:S06]  /*266d0*/  HMMA.16816.F32 R16, R32.reuse, R42, R16 ;  /* 0x0000002a2010723c */ /* 0x050fec0000001810 */
[C---:B--2---:R-:W-:Y:S11]  /*266e0*/  HMMA.16816.F32 R12, R32.reuse, R38, R12 ;  /* 0x00000026200c723c */ /* 0x044ff6000000180c */
[----:B------:R-:W-:Y:S04]  /*266f0*/  STL.64 [R1+0x320], R20 ;  /* 0x0003201401007387 */ /* 0x000fe80000100a00 */
[----:B------:R0:W-:Y:S04]  /*26700*/  STL.64 [R1+0x328], R22 ;  /* 0x0003281601007387 */ /* 0x0001e80000100a00 */
[----:B------:R-:W-:Y:S01]  /*26710*/  STL.64 [R1+0x1580], R38 ;  /* 0x0015802601007387 */ /* 0x000fe20000100a00 */
[C---:B0-----:R-:W-:Y:S03]  /*26720*/  HMMA.16816.F32 R20, R32.reuse, R2, R56 ;  /* 0x000000022014723c */ /* 0x041fe60000001838 */
[----:B------:R-:W-:Y:S04]  /*26730*/  STL.64 [R1+0x310], R16 ;  /* 0x0003101001007387 */ /* 0x000fe80000100a00 */
[----:B------:R0:W-:Y:S02]  /*26740*/  STL.64 [R1+0x318], R18 ;  /* 0x0003181201007387 */ /* 0x0001e40000100a00 */
[C---:B0-----:R-:W-:Y:S02]  /*26750*/  HMMA.16816.F32 R16, R32.reuse, R4, R52 ;  /* 0x000000042010723c */ /* 0x041fe40000001834 */
[----:B------:R-:W-:Y:S04]  /*26760*/  STL.64 [R1+0x1578], R36 ;  /* 0x0015782401007387 */ /* 0x000fe80000100a00 */
[----:B------:R-:W-:Y:S04]  /*26770*/  STL.64 [R1+0x300], R12 ;  /* 0x0003000c01007387 */ /* 0x000fe80000100a00 */
[----:B------:R0:W-:Y:S04]  /*26780*/  STL.64 [R1+0x308], R14 ;  /* 0x0003080e01007387 */ /* 0x0001e80000100a00 */
[----:B------:R-:W-:Y:S04]  /*26790*/  STL.64 [R1+0x2f0], R20 ;  /* 0x0002f01401007387 */ /* 0x000fe80000100a00 */
[----:B------:R-:W-:Y:S04]  /*267a0*/  STL.64 [R1+0x2f8], R22 ;  /* 0x0002f81601007387 */ /* 0x000fe80000100a00 */
[----:B------:R-:W-:Y:S01]  /*267b0*/  STL.64 [R1+0x1540], R6 ;  /* 0x0015400601007387 */ /* 0x000fe20000100a00 */
[C---:B0-----:R-:W-:Y:S03]  /*267c0*/  HMMA.16816.F32 R12, R32.reuse, R6, R48 ;  /* 0x00000006200c723c */ /* 0x041fe60000001830 */
[----:B------:R-:W-:Y:S04]  /*267d0*/  STL.64 [R1+0x2e0], R16 ;  /* 0x0002e01001007387 */ /* 0x000fe80000100a00 */
[----:B------:R-:W-:Y:S04]  /*267e0*/  STL.64 [R1+0x2e8], R18 ;  /* 0x0002e81201007387 */ /* 0x000fe80000100a00 */
[----:B------:R0:W-:Y:S02]  /*267f0*/  STL.64 [R1+0x1538], R4 ;  /* 0x0015380401007387 */ /* 0x0001e40000100a00 */
[C---:B0-----:R-:W-:Y:S10]  /*26800*/  HMMA.16816.F32 R4, R32.reuse, R8, R44 ;  /* 0x000000082004723c */ /* 0x041ff4000000182c */
[----:B------:R0:W-:Y:S04]  /*26810*/  STL.64 [R1+0x2d0], R12 ;  /* 0x0002d00c01007387 */ /* 0x0001e80000100a00 */
[----:B------:R1:W-:Y:S04]  /*26820*/  STL.64 [R1+0x2d8], R14 ;  /* 0x0002d80e01007387 */ /* 0x0003e80000100a00 */
[----:B------:R-:W2:Y:S05]  /*26830*/  LDL.LU R48, [R1+0x210] ;  /* 0x0002100001307983 */ /* 0x000eaa0000300800 */
        /* <DEDUP_REMOVED lines=70> */
[----:B------:R0:W-:Y:S04]  /*26ca0*/  STL.64 [R1+0x14f0], R14 ;  /* 0x0014f00e01007387 */ /* 0x0001e80000100a00 */
[----:B0-----:R-:W3:Y:S04]  /*26cb0*/  LDL.LU R14, [R1+0x1320] ;  /* 0x00132000010e7983 */ /* 0x001ee80000300800 */
[----:B------:R-:W3:Y:S04]  /*26cc0*/  LDL.LU R15, [R1+0x1328] ;  /* 0x00132800010f7983 */ /* 0x000ee80000300800 */
[----:B------:R-:W-:Y:S01]  /*26cd0*/  STL.64 [R1+0x14e8], R12 ;  /* 0x0014e80c01007387 */ /* 0x000fe20000100a00 */
        /* <DEDUP_REMOVED lines=10> */
[----:B------:R-:W4:Y:S04]  /*26d80*/  LDL.LU.64 R20, [R1+0x1548] ;  /* 0x0015480001147983 */ /* 0x000f280000300a00 */
[----:B------:R-:W-:Y:S04]  /*26d90*/  STL.64 [R1+0x14c8], R18 ;  /* 0x0014c81201007387 */ /* 0x000fe80000100a00 */
[----:B------:R0:W-:Y:S04]  /*26da0*/  STL.64 [R1+0x14c0], R16 ;  /* 0x0014c01001007387 */ /* 0x0001e80000100a00 */
[----:B0-----:R-:W4:Y:S04]  /*26db0*/  LDL.LU R16, [R1+0x260] ;  /* 0x0002600001107983 */ /* 0x001f280000300800 */
[----:B------:R-:W4:Y:S04]  /*26dc0*/  LDL.LU R17, [R1+0x264] ;  /* 0x0002640001117983 */ /* 0x000f280000300800 */
[----:B------:R-:W4:Y:S04]  /*26dd0*/  LDL.LU R18, [R1+0x268] ;  /* 0x0002680001127983 */ /* 0x000f280000300800 */
[----:B------:R-:W4:Y:S01]  /*26de0*/  LDL.LU R19, [R1+0x26c] ;  /* 0x00026c0001137983 */ /* 0x000f220000300800 */
[----:B------:R-:W-:-:S02]  /*26df0*/  IMAD R30, R31, 0x100, R30 ;  /* 0x000001001f1e7824 */ /* 0x000fc400078e021e */
[----:B---3--:R-:W-:Y:S02]  /*26e00*/  IMAD R28, R28, 0x100, R14 ;  /* 0x000001001c1c7824 */ /* 0x008fe400078e020e */
[----:B------:R-:W-:Y:S02]  /*26e10*/  IMAD R29, R29, 0x100, R15 ;  /* 0x000001001d1d7824 */ /* 0x000fe400078e020f */
[----:B------:R-:W-:Y:S01]  /*26e20*/  IMAD R31, R41, 0x100, R40 ;  /* 0x00000100291f7824 */ /* 0x000fe200078e0228 */
[----:B------:R-:W-:Y:S02]  /*26e30*/  F2FP.F16.E5M2.UNPACK_B R30, R30 ;  /* 0x0000001eff1e723e */ /* 0x000fe400020004ff */
[----:B------:R-:W-:Y:S02]  /*26e40*/  F2FP.F16.E5M2.UNPACK_B R28, R28 ;  /* 0x0000001cff1c723e */ /* 0x000fe400020004ff */
[----:B------:R-:W-:Y:S02]  /*26e50*/  F2FP.F16.E5M2.UNPACK_B R29, R29 ;  /* 0x0000001dff1d723e */ /* 0x000fe400020004ff */
[----:B------:R-:W-:Y:S01]  /*26e60*/  F2FP.F16.E5M2.UNPACK_B R31, R31 ;  /* 0x0000001fff1f723e */ /* 0x000fe200020004ff */
[C---:B--2---:R-:W-:Y:S06]  /*26e70*/  HMMA.16816.F32 R8, R32.reuse, R22, R8 ;  /* 0x000000162008723c */ /* 0x044fec0000001808 */
[----:B----4-:R-:W-:-:S15]  /*26e80*/  HMMA.16816.F32 R16, R32, R20, R16 ;  /* 0x000000142010723c */ /* 0x010fde0000001810 */
[----:B------:R-:W-:-:S08]  /*26e90*/  NOP ;  /* 0x0000000000007918 */ /* 0x000fd00000000000 */
[----:B------:R-:W-:Y:S04]  /*26ea0*/  STL.64 [R1+0x260], R16 ;  /* 0x0002601001007387 */ /* 0x000fe80000100a00 */
[----:B------:R-:W-:Y:S04]  /*26eb0*/  STL.64 [R1+0x268], R18 ;  /* 0x0002681201007387 */ /* 0x000fe80000100a00 */
[----:B------:R-:W-:Y:S04]  /*26ec0*/  STL.64 [R1+0x14a8], R22 ;  /* 0x0014a81601007387 */ /* 0x000fe80000100a00 */
[----:B------:R-:W-:Y:S04]  /*26ed0*/  STL.64 [R1+0x14a0], R20 ;  /* 0x0014a01401007387 */ /* 0x000fe80000100a00 */
[----:B------:R-:W-:Y:S04]  /*26ee0*/  STL.64 [R1+0x250], R8 ;  /* 0x0002500801007387 */ /* 0x000fe80000100a00 */
[----:B------:R0:W-:Y:S02]  /*26ef0*/  STL.64 [R1+0x258], R10 ;  /* 0x0002580a01007387 */ /* 0x0001e40000100a00 */
[C---:B0-----:R-:W-:Y:S06]  /*26f00*/  HMMA.16816.F32 R8, R32.reuse, R24, R4 ;  /* 0x000000182008723c */ /* 0x041fec0000001804 */
[----:B------:R-:W-:Y:S01]  /*26f10*/  HMMA.16816.F32 R4, R32, R26, R56 ;  /* 0x0000001a2004723c */ /* 0x000fe20000001838 */
[----:B------:R-:W0:-:S15]  /*26f20*/  LDC R58, c[0x0][0x230] ;  /* 0x00008c00ff3a7b82 */ /* 0x000e1e0000000800 */
[----:B------:R-:W-:-:S01]  /*26f30*/  NOP ;  /* 0x0000000000007918 */ /* 0x000fc20000000000 */
[----:B------:R-:W-:Y:S04]  /*26f40*/  STL.64 [R1+0x790], R8 ;  /* 0x0007900801007387 */ /* 0x000fe80000100a00 */
[----:B------:R-:W-:Y:S04]  /*26f50*/  STL.64 [R1+0x798], R10 ;  /* 0x0007980a01007387 */ /* 0x000fe80000100a00 */
[----:B------:R-:W-:Y:S04]  /*26f60*/  STL.64 [R1+0x14b8], R26 ;  /* 0x0014b81a01007387 */ /* 0x000fe80000100a00 */
[----:B------:R-:W-:Y:S04]  /*26f70*/  STL.64 [R1+0x14b0], R24 ;  /* 0x0014b01801007387 */ /* 0x000fe80000100a00 */
[----:B------:R-:W-:Y:S04]  /*26f80*/  STL.64 [R1+0x780], R4 ;  /* 0x0007800401007387 */ /* 0x000fe80000100a00 */
[----:B------:R1:W-:Y:S04]  /*26f90*/  STL.64 [R1+0x788], R6 ;  /* 0x0007880601007387 */ /* 0x0003e80000100a00 */
[----:B------:R-:W2:Y:S01]  /*26fa0*/  LDL.LU R57, [R1+0x9d0] ;  /* 0x0009d00001397983 */ /* 0x000ea20000300800 */
[----:B-1----:R-:W-:Y:S06]  /*26fb0*/  HMMA.16816.F32 R4, R32, R36, R52 ;  /* 0x000000242004723c */ /* 0x002fec0000001834 */
[----:B------:R-:W-:-:S15]  /*26fc0*/  HMMA.16816.F32 R8, R28, R42, R48 ;  /* 0x0000002a1c08723c */ /* 0x000fde0000001830 */
[----:B------:R-:W-:-:S02]  /*26fd0*/  NOP ;  /* 0x0000000000007918 */ /* 0x000fc40000000000 */
[----:B------:R-:W-:Y:S04]  /*26fe0*/  STL.64 [R1+0x240], R4 ;  /* 0x0002400401007387 */ /* 0x000fe80000100a00 */
[----:B------:R1:W-:Y:S02]  /*26ff0*/  STL.64 [R1+0x248], R6 ;  /* 0x0002480601007387 */ /* 0x0003e40000100a00 */
[C---:B-1----:R-:W-:Y:S02]  /*27000*/  HMMA.16816.F32 R4, R28.reuse, R38, R44 ;  /* 0x000000261c04723c */ /* 0x042fe4000000182c */
[----:B------:R-:W-:Y:S04]  /*27010*/  STL.64 [R1+0x14d0], R36 ;  /* 0x0014d02401007387 */ /* 0x000fe80000100a00 */
[----:B------:R1:W-:Y:S04]  /*27020*/  STL.64 [R1+0x210], R8 ;  /* 0x0002100801007387 */ /* 0x0003e80000100a00 */
[----:B------:R3:W-:Y:S04]  /*27030*/  STL.64 [R1+0x218], R10 ;  /* 0x0002180a01007387 */ /* 0x0007e80000100a00 */
[----:B------:R-:W4:Y:S09]  /*27040*/  LDL.LU R32, [R1+0x50] ;  /* 0x0000500001207983 */ /* 0x000f320000300800 */
[----:B------:R-:W-:Y:S04]  /*27050*/  STL.64 [R1+0x1f0], R4 ;  /* 0x0001f00401007387 */ /* 0x000fe80000100a00 */
[----:B------:R-:W-:Y:S04]  /*27060*/  STL.64 [R1+0x1f8], R6 ;  /* 0x0001f80601007387 */ /* 0x000fe80000100a00 */
[----:B------:R-:W4:Y:S04]  /*27070*/  LDL.LU R33, [R1+0x54] ;  /* 0x0000540001217983 */ /* 0x000f280000300800 */
[----:B------:R-:W3:Y:S04]  /*27080*/  LDL.LU R34, [R1+0x58] ;  /* 0x0000580001227983 */ /* 0x000ee80000300800 */
[----:B------:R-:W3:Y:S04]  /*27090*/  LDL.LU R35, [R1+0x5c] ;  /* 0x00005c0001237983 */ /* 0x000ee80000300800 */
[----:B---3--:R-:W-:Y:S04]  /*270a0*/  STL.64 [R1+0x1500], R34 ;  /* 0x0015002201007387 */ /* 0x008fe80000100a00 */
[----:B----4-:R-:W-:Y:S04]  /*270b0*/  STL.64 [R1+0x14f8], R32 ;  /* 0x0014f82001007387 */ /* 0x010fe80000100a00 */
[----:B------:R-:W3:Y:S04]  /*270c0*/  LDL.LU R20, [R1+0xc0] ;  /* 0x0000c00001147983 */ /* 0x000ee80000300800 */
[----:B------:R-:W3:Y:S04]  /*270d0*/  LDL.LU R21, [R1+0xc4] ;  /* 0x0000c40001157983 */ /* 0x000ee80000300800 */
[----:B------:R-:W4:Y:S04]  /*270e0*/  LDL.LU R22, [R1+0xc8] ;  /* 0x0000c80001167983 */ /* 0x000f280000300800 */
[----:B------:R-:W4:Y:S04]  /*270f0*/  LDL.LU R23, [R1+0xcc] ;  /* 0x0000cc0001177983 */ /* 0x000f280000300800 */
[----:B----4-:R-:W-:Y:S04]  /*27100*/  STL.64 [R1+0x1530], R22 ;  /* 0x0015301601007387 */ /* 0x010fe80000100a00 */
[----:B---3--:R3:W-:Y:S04]  /*27110*/  STL.64 [R1+0x1528], R20 ;  /* 0x0015281401007387 */ /* 0x0087e80000100a00 */
[----:B------:R-:W4:Y:S04]  /*27120*/  LDL.LU R16, [R1+0x100] ;  /* 0x0001000001107983 */ /* 0x000f280000300800 */
[----:B------:R-:W4:Y:S04]  /*27130*/  LDL.LU R17, [R1+0x104] ;  /* 0x0001040001117983 */ /* 0x000f280000300800 */
[----:B------:R-:W4:Y:S04]  /*27140*/  LDL.LU R18, [R1+0x108] ;  /* 0x0001080001127983 */ /* 0x000f280000300800 */
[----:B------:R-:W4:Y:S04]  /*27150*/  LDL.LU R19, [R1+0x10c] ;  /* 0x00010c0001137983 */ /* 0x000f280000300800 */
[----:B-1----:R-:W2:Y:S04]  /*27160*/  LDL.LU R8, [R1+0x180] ;  /* 0x0001800001087983 */ /* 0x002ea80000300800 */
[----:B------:R-:W2:Y:S04]  /*27170*/  LDL.LU R9, [R1+0x184] ;  /* 0x0001840001097983 */ /* 0x000ea80000300800 */
[----:B------:R-:W2:Y:S04]  /*27180*/  LDL.LU R10, [R1+0x188] ;  /* 0x00018800010a7983 */ /* 0x000ea80000300800 */
[----:B------:R-:W2:Y:S04]  /*27190*/  LDL.LU R11, [R1+0x18c] ;  /* 0x00018c00010b7983 */ /* 0x000ea80000300800 */
[----:B---3--:R-:W3:Y:S04]  /*271a0*/  LDL.LU R20, [R1+0x1a0] ;  /* 0x0001a00001147983 */ /* 0x008ee80000300800 */
[----:B------:R-:W3:Y:S04]  /*271b0*/  LDL.LU R21, [R1+0x1a4] ;  /* 0x0001a40001157983 */ /* 0x000ee80000300800 */
[----:B------:R-:W3:Y:S04]  /*271c0*/  LDL.LU R22, [R1+0x1a8] ;  /* 0x0001a80001167983 */ /* 0x000ee80000300800 */
        /* <DEDUP_REMOVED lines=36> */
[----:B----4-:R-:W-:-:S15]  /*27410*/  HMMA.16816.F32 R4, R28, R2, R4 ;  /* 0x000000021c04723c */ /* 0x010fde0000001804 */
[----:B------:R-:W-:-:S08]  /*27420*/  NOP ;  /* 0x0000000000007918 */ /* 0x000fd00000000000 */
[----:B------:R-:W-:Y:S04]  /*27430*/  STL.64 [R1+0x1b0], R4 ;  /* 0x0001b00401007387 */ /* 0x000fe80000100a00 */
[----:B------:R1:W-:Y:S04]  /*27440*/  STL.64 [R1+0x1b8], R6 ;  /* 0x0001b80601007387 */ /* 0x0003e80000100a00 */
[----:B-1----:R-:W2:Y:S04]  /*27450*/  LDL.LU.64 R6, [R1+0x1540] ;  /* 0x0015400001067983 */ /* 0x002ea80000300a00 */
[----:B------:R-:W3:Y:S02]  /*27460*/  LDL.LU.64 R4, [R1+0x1538] ;  /* 0x0015380001047983 */ /* 0x000ee40000300a00 */
[C---:B---3--:R-:W-:Y:S06]  /*27470*/  HMMA.16816.F32 R20, R28.reuse, R4, R20 ;  /* 0x000000041c14723c */ /* 0x048fec0000001814 */
[----:B--2---:R-:W-:-:S15]  /*27480*/  HMMA.16816.F32 R4, R28, R6, R8 ;  /* 0x000000061c04723c */ /* 0x004fde0000001808 */
[----:B------:R-:W-:-:S02]  /*27490*/  NOP ;  /* 0x0000000000007918 */ /* 0x000fc40000000000 */
[----:B------:R-:W-:Y:S04]  /*274a0*/  STL.64 [R1+0x1a0], R20 ;  /* 0x0001a01401007387 */ /* 0x000fe80000100a00 */
[----:B------:R1:W-:Y:S04]  /*274b0*/  STL.64 [R1+0x1a8], R22 ;  /* 0x0001a81601007387 */ /* 0x0003e80000100a00 */
[----:B-1----:R-:W2:Y:S04]  /*274c0*/  LDL.LU.64 R22, [R1+0x1530] ;  /* 0x0015300001167983 */ /* 0x002ea80000300a00 */
[----:B------:R-:W2:Y:S04]  /*274d0*/  LDL.LU.64 R20, [R1+0x1528] ;  /* 0x0015280001147983 */ /* 0x000ea80000300a00 */
[----:B------:R-:W3:Y:S04]  /*274e0*/  LDL.LU.64 R10, [R1+0x1520] ;  /* 0x00152000010a7983 */ /* 0x000ee80000300a00 */
[----:B------:R-:W4:Y:S04]  /*274f0*/  LDL.LU.64 R8, [R1+0x1518] ;  /* 0x0015180001087983 */ /* 0x000f280000300a00 */
[----:B------:R1:W-:Y:S04]  /*27500*/  STL.64 [R1+0x180], R4 ;  /* 0x0001800401007387 */ /* 0x0003e80000100a00 */
[----:B------:R0:W-:Y:S04]  /*27510*/  STL.64 [R1+0x188], R6 ;  /* 0x0001880601007387 */ /* 0x0001e80000100a00 */
[----:B-1----:R-:W2:Y:S01]  /*27520*/  LDL.LU R4, [R1+0x30] ;  /* 0x0000300001047983 */ /* 0x002ea20000300800 */
[----:B------:R-:W-:-:S03]  /*27530*/  IMAD.MOV.U32 R5, RZ, RZ, R0 ;  /* 0x000000ffff057224 */ /* 0x000fc600078e0000 */
[----:B------:R-:W2:Y:S01]  /*27540*/  LDL.LU R0, [R1+0x1510] ;  /* 0x0015100001007983 */ /* 0x000ea20000300800 */
[----:B0-----:R-:W-:Y:S02]  /*27550*/  IMAD.MOV.U32 R6, RZ, RZ, R60 ;  /* 0x000000ffff067224 */ /* 0x001fe400078e003c */
[----:B------:R-:W-:Y:S01]  /*27560*/  IMAD.MOV.U32 R7, RZ, RZ, R61 ;  /* 0x000000ffff077224 */ /* 0x000fe200078e003d */
[----:B------:R-:W2:Y:S04]  /*27570*/  LDL.LU R60, [R1+0x150c] ;  /* 0x00150c00013c7983 */ /* 0x000ea80000300800 */
[----:B------:R-:W2:Y:S01]  /*27580*/  LDL.LU R61, [R1+0x1508] ;  /* 0x00150800013d7983 */ /* 0x000ea20000300800 */
[C---:B----4-:R-:W-:Y:S06]  /*27590*/  HMMA.16816.F32 R32, R28.reuse, R8, R32 ;  /* 0x000000081c20723c */ /* 0x050fec0000001820 */
[----:B---3--:R-:W-:-:S15]  /*275a0*/  HMMA.16816.F32 R8, R28, R10, R12 ;  /* 0x0000000a1c08723c */ /* 0x008fde000000180c */
[----:B------:R-:W-:-:S02]  /*275b0*/  NOP ;  /* 0x0000000000007918 */ /* 0x000fc40000000000 */
[----:B------:R-:W-:Y:S04]  /*275c0*/  STL.64 [R1+0x160], R32 ;  /* 0x0001602001007387 */ /* 0x000fe80000100a00 */
[----:B------:R0:W-:Y:S04]  /*275d0*/  STL.64 [R1+0x168], R34 ;  /* 0x0001682201007387 */ /* 0x0001e80000100a00 */
[----:B0-----:R-:W3:Y:S04]  /*275e0*/  LDL.LU.64 R34, [R1+0x1500] ;  /* 0x0015000001227983 */ /* 0x001ee80000300a00 */
[----:B------:R-:W3:Y:S04]  /*275f0*/  LDL.LU.64 R32, [R1+0x14f8] ;  /* 0x0014f80001207983 */ /* 0x000ee80000300a00 */
[----:B------:R-:W4:Y:S04]  /*27600*/  LDL.LU.64 R14, [R1+0x14f0] ;  /* 0x0014f000010e7983 */ /* 0x000f280000300a00 */
[----:B------:R-:W3:Y:S04]  /*27610*/  LDL.LU.64 R12, [R1+0x14e8] ;  /* 0x0014e800010c7983 */ /* 0x000ee80000300a00 */
[----:B------:R0:W-:Y:S04]  /*27620*/  STL.64 [R1+0x140], R8 ;  /* 0x0001400801007387 */ /* 0x0001e80000100a00 */
[----:B------:R1:W-:Y:S04]  /*27630*/  STL.64 [R1+0x148], R10 ;  /* 0x0001480a01007387 */ /* 0x0003e80000100a00 */
[----:B0-----:R-:W4:Y:S01]  /*27640*/  LDL.LU R8, [R1+0x60] ;  /* 0x0000600001087983 */ /* 0x001f220000300800 */
[----:B--2---:R-:W-:-:S03]  /*27650*/  IMAD.MOV.U32 R9, RZ, RZ, R61 ;  /* 0x000000ffff097224 */ /* 0x004fc600078e003d */
[----:B------:R-:W2:Y:S01]  /*27660*/  LDL.LU R61, [R1+0x14e0] ;  /* 0x0014e000013d7983 */ /* 0x000ea20000300800 */
[----:B-1----:R-:W-:Y:S02]  /*27670*/  IMAD.MOV.U32 R10, RZ, RZ, R60 ;  /* 0x000000ffff0a7224 */ /* 0x002fe400078e003c */
[----:B------:R-:W-:Y:S01]  /*27680*/  IMAD.MOV.U32 R11, RZ, RZ, R0 ;  /* 0x000000ffff0b7224 */ /* 0x000fe200078e0000 */
[----:B------:R-:W2:Y:S04]  /*27690*/  LDL.LU R60, [R1+0x14dc] ;  /* 0x0014dc00013c7983 */ /* 0x000ea80000300800 */
[----:B------:R-:W2:Y:S01]  /*276a0*/  LDL.LU R0, [R1+0x14d8] ;  /* 0x0014d80001007983 */ /* 0x000ea20000300800 */
[C---:B---3--:R-:W-:Y:S06]  /*276b0*/  HMMA.16816.F32 R36, R28.reuse, R12, R36 ;  /* 0x0000000c1c24723c */ /* 0x048fec0000001824 */
[----:B----4-:R-:W-:-:S15]  /*276c0*/  HMMA.16816.F32 R12, R28, R14, R16 ;  /* 0x0000000e1c0c723c */ /* 0x010fde0000001810 */
[----:B------:R-:W-:-:S02]  /*276d0*/  NOP ;  /* 0x0000000000007918 */ /* 0x000fc40000000000 */
[----:B------:R0:W-:Y:S04]  /*276e0*/  STL.64 [R1+0x120], R36 ;  /* 0x0001202401007387 */ /* 0x0001e80000100a00 */
[----:B------:R-:W-:Y:S04]  /*276f0*/  STL.64 [R1+0x128], R38 ;  /* 0x0001282601007387 */ /* 0x000fe80000100a00 */
[----:B0-----:R-:W3:Y:S04]  /*27700*/  LDL.LU.64 R36, [R1+0x14d0] ;  /* 0x0014d00001247983 */ /* 0x001ee80000300a00 */
[----:B------:R-:W4:Y:S04]  /*27710*/  LDL.LU.64 R18, [R1+0x14c8] ;  /* 0x0014c80001127983 */ /* 0x000f280000300a00 */
[----:B------:R-:W2:Y:S04]  /*27720*/  LDL.LU.64 R16, [R1+0x14c0] ;  /* 0x0014c00001107983 */ /* 0x000ea80000300a00 */
[----:B------:R0:W-:Y:S04]  /*27730*/  STL.64 [R1+0x100], R12 ;  /* 0x0001000c01007387 */ /* 0x0001e80000100a00 */
[----:B------:R1:W-:Y:S04]  /*27740*/  STL.64 [R1+0x108], R14 ;  /* 0x0001080e01007387 */ /* 0x0003e80000100a00 */
[----:B0-----:R-:W3:Y:S04]  /*27750*/  LDL.LU R12, [R1+0x80] ;  /* 0x00008000010c7983 */ /* 0x001ee80000300800 */
[----:B------:R-:W3:Y:S04]  /*27760*/  LDL.LU R13, [R1+0x84] ;  /* 0x00008400010d7983 */ /* 0x000ee80000300800 */
[----:B-1----:R-:W3:Y:S04]  /*27770*/  LDL.LU R14, [R1+0x88] ;  /* 0x00008800010e7983 */ /* 0x002ee80000300800 */
        /* <DEDUP_REMOVED lines=8> */
[----:B------:R-:W2:Y:S04]  /*27800*/  LDL.LU.64 R22, [R1+0x14a8] ;  /* 0x0014a80001167983 */ /* 0x000ea80000300a00 */
[----:B------:R-:W4:Y:S04]  /*27810*/  LDL.LU.64 R20, [R1+0x14a0] ;  /* 0x0014a00001147983 */ /* 0x000f280000300a00 */
[----:B------:R0:W-:Y:S04]  /*27820*/  STL.64 [R1+0xc0], R16 ;  /* 0x0000c01001007387 */ /* 0x0001e80000100a00 */
[----:B------:R1:W-:Y:S04]  /*27830*/  STL.64 [R1+0xc8], R18 ;  /* 0x0000c81201007387 */ /* 0x0003e80000100a00 */
[----:B0-----:R-:W4:Y:S01]  /*27840*/  LDL.LU R16, [R1+0xa0] ;  /* 0x0000a00001107983 */ /* 0x001f220000300800 */
[----:B------:R-:W-:-:S02]  /*27850*/  IMAD.MOV.U32 R17, RZ, RZ, R0 ;  /* 0x000000ffff117224 */ /* 0x000fc400078e0000 */
[----:B-1----:R-:W-:Y:S02]  /*27860*/  IMAD.MOV.U32 R18, RZ, RZ, R60 ;  /* 0x000000ffff127224 */ /* 0x002fe400078e003c */
[----:B------:R-:W-:Y:S01]  /*27870*/  IMAD.MOV.U32 R19, RZ, RZ, R61 ;  /* 0x000000ffff137224 */ /* 0x000fe200078e003d */
[----:B------:R0:W5:Y:S04]  /*27880*/  LDL.LU R0, [R1+0x149c] ;  /* 0x00149c0001007983 */ /* 0x0001680000300800 */
[----:B------:R-:W2:Y:S01]  /*27890*/  LDL.LU R60, [R1+0x1498] ;  /* 0x00149800013c7983 */ /* 0x000ea20000300800 */
[----:B---3--:R-:W-:Y:S01]  /*278a0*/  HMMA.16816.F32 R4, R28, R36, R4 ;  /* 0x000000241c04723c */ /* 0x008fe20000001804 */
[----:B------:R-:W-:Y:S01]  /*278b0*/  VIADD R57, R57, 0x1 ;  /* 0x0000000139397836 */ /* 0x000fe20000000000 */
[----:B------:R-:W-:-:S02]  /*278c0*/  IADD3 R56, P2, R56, UR7, RZ ;  /* 0x0000000738387c10 */ /* 0x000fc4000ff5e0ff */
[----:B------:R-:W-:Y:S02]  /*278d0*/  IADD3 R55, P3, R55, UR7, RZ ;  /* 0x0000000737377c10 */ /* 0x000fe4000ff7e0ff */
[----:B------:R-:W-:Y:S02]  /*278e0*/  IADD3 R54, P4, R54, UR7, RZ ;  /* 0x0000000736367c10 */ /* 0x000fe4000ff9e0ff */
[----:B------:R-:W-:Y:S02]  /*278f0*/  IADD3 R53, P5, R53, UR7, RZ ;  /* 0x0000000735357c10 */ /* 0x000fe4000ffbe0ff */
[----:B------:R-:W-:Y:S02]  /*27900*/  IADD3 R52, P6, R52, UR7, RZ ;  /* 0x0000000734347c10 */ /* 0x000fe4000ffde0ff */
[----:B------:R-:W-:Y:S02]  /*27910*/  IADD3 R51, P1, R51, UR7, RZ ;  /* 0x0000000733337c10 */ /* 0x000fe4000ff3e0ff */
[----:B------:R-:W-:-:S02]  /*27920*/  IADD3.X R50, R50, UR11, RZ, P2, !PT ;  /* 0x0000000b32327c10 */ /* 0x000fc400097fe4ff */
[----:B------:R-:W-:Y:S02]  /*27930*/  IADD3 R49, P2, R49, UR7, RZ ;  /* 0x0000000731317c10 */ /* 0x000fe4000ff5e0ff */
[----:B------:R-:W-:Y:S02]  /*27940*/  IADD3.X R48, R48, UR11, RZ, P3, !PT ;  /* 0x0000000b30307c10 */ /* 0x000fe40009ffe4ff */
[----:B------:R-:W-:Y:S01]  /*27950*/  IADD3 R47, P3, R47, UR7, RZ ;  /* 0x000000072f2f7c10 */ /* 0x000fe2000ff7e0ff */
[----:B------:R-:W-:Y:S01]  /*27960*/  VIADD R58, R58, 0x1f ;  /* 0x0000001f3a3a7836 */ /* 0x000fe20000000000 */
[----:B------:R-:W-:Y:S02]  /*27970*/  IADD3.X R46, R46, UR11, RZ, P4, !PT ;  /* 0x0000000b2e2e7c10 */ /* 0x000fe4000a7fe4ff */
[----:B------:R-:W-:Y:S02]  /*27980*/  IADD3 R40, P4, R40, UR7, RZ ;  /* 0x0000000728287c10 */ /* 0x000fe4000ff9e0ff */
[----:B------:R-:W-:-:S02]  /*27990*/  IADD3.X R41, R41, UR11, RZ, P5, !PT ;  /* 0x0000000b29297c10 */ /* 0x000fc4000affe4ff */
[----:B------:R-:W-:Y:S02]  /*279a0*/  IADD3 R45, P5, R45, UR7, RZ ;  /* 0x000000072d2d7c10 */ /* 0x000fe4000ffbe0ff */
[----:B------:R-:W-:Y:S01]  /*279b0*/  IADD3.X R44, R44, UR11, RZ, P6, !PT ;  /* 0x0000000b2c2c7c10 */ /* 0x000fe2000b7fe4ff */
[----:B----4-:R-:W-:-:S15]  /*279c0*/  HMMA.16816.F32 R16, R28, R20, R16 ;  /* 0x000000141c10723c */ /* 0x010fde0000001810 */
[----:B------:R-:W-:-:S08]  /*279d0*/  NOP ;  /* 0x0000000000007918 */ /* 0x000fd00000000000 */
[----:B------:R-:W-:Y:S04]  /*279e0*/  STL.64 [R1+0xa0], R16 ;  /* 0x0000a01001007387 */ /* 0x000fe80000100a00 */
[----:B------:R2:W-:Y:S02]  /*279f0*/  STL.64 [R1+0xa8], R18 ;  /* 0x0000a81201007387 */ /* 0x0005e40000100a00 */
[C---:B--2---:R-:W-:Y:S06]  /*27a00*/  HMMA.16816.F32 R16, R28.reuse, R22, R12 ;  /* 0x000000161c10723c */ /* 0x044fec000000180c */
[C---:B------:R-:W-:Y:S06]  /*27a10*/  HMMA.16816.F32 R12, R28.reuse, R24, R8 ;  /* 0x000000181c0c723c */ /* 0x040fec0000001808 */
[----:B------:R-:W-:Y:S11]  /*27a20*/  HMMA.16816.F32 R8, R28, R26, R32 ;  /* 0x0000001a1c08723c */ /* 0x000ff60000001820 */
[----:B------:R-:W-:Y:S04]  /*27a30*/  STL.64 [R1+0x80], R16 ;  /* 0x0000801001007387 */ /* 0x000fe80000100a00 */
[----:B------:R-:W-:Y:S04]  /*27a40*/  STL.64 [R1+0x88], R18 ;  /* 0x0000881201007387 */ /* 0x000fe80000100a00 */
[----:B------:R-:W-:Y:S04]  /*27a50*/  STL.64 [R1+0x60], R12 ;  /* 0x0000600c01007387 */ /* 0x000fe80000100a00 */
[----:B------:R-:W-:Y:S04]  /*27a60*/  STL.64 [R1+0x68], R14 ;  /* 0x0000680e01007387 */ /* 0x000fe80000100a00 */
[----:B------:R-:W-:Y:S04]  /*27a70*/  STL.64 [R1+0x50], R8 ;  /* 0x0000500801007387 */ /* 0x000fe80000100a00 */
[----:B------:R-:W-:Y:S04]  /*27a80*/  STL.64 [R1+0x58], R10 ;  /* 0x0000580a01007387 */ /* 0x000fe80000100a00 */
[----:B------:R-:W-:Y:S04]  /*27a90*/  STL [R1+0x9d0], R57 ;  /* 0x0009d03901007387 */ /* 0x000fe80000100800 */
[----:B------:R-:W-:Y:S04]  /*27aa0*/  STL.64 [R1+0x30], R4 ;  /* 0x0000300401007387 */ /* 0x000fe80000100a00 */
[----:B------:R1:W-:Y:S04]  /*27ab0*/  STL.64 [R1+0x38], R6 ;  /* 0x0000380601007387 */ /* 0x0003e80000100a00 */
[----:B------:R2:W-:Y:S04]  /*27ac0*/  STL [R1+0x98c], R56 ;  /* 0x00098c3801007387 */ /* 0x0005e80000100800 */
        /* <DEDUP_REMOVED lines=8> */
[----:B------:R0:W-:Y:S01]  /*27b50*/  STL [R1+0xdf4], R47 ;  /* 0x000df42f01007387 */ /* 0x0001e20000100800 */
[----:B------:R-:W-:-:S03]  /*27b60*/  SHF.R.S32.HI R32, RZ, 0x1f, R58 ;  /* 0x0000001fff207819 */ /* 0x000fc6000001143a */
[----:B------:R0:W-:Y:S04]  /*27b70*/  STL [R1+0x978], R46 ;  /* 0x0009782e01007387 */ /* 0x0001e80000100800 */
[----:B------:R0:W-:Y:S04]  /*27b80*/  STL [R1+0xdec], R40 ;  /* 0x000dec2801007387 */ /* 0x0001e80000100800 */
[----:B-1----:R-:W4:Y:S04]  /*27b90*/  LDL.LU R7, [R1+0xddc] ;  /* 0x000ddc0001077983 */ /* 0x002f280000300800 */
[----:B------:R1:W-:Y:S01]  /*27ba0*/  STL [R1+0x970], R41 ;  /* 0x0009702901007387 */ /* 0x0003e20000100800 */
[----:B------:R-:W-:-:S03]  /*27bb0*/  LEA.HI R32, R32, R58, RZ, 0x5 ;  /* 0x0000003a20207211 */ /* 0x000fc600078f28ff */
[----:B------:R-:W4:Y:S04]  /*27bc0*/  LDL.LU R4, [R1+0xe00] ;  /* 0x000e000001047983 */ /* 0x000f280000300800 */
[----:B------:R1:W-:Y:S04]  /*27bd0*/  STL [R1+0xde4], R45 ;  /* 0x000de42d01007387 */ /* 0x0003e80000100800 */
[----:B------:R-:W4:Y:S04]  /*27be0*/  LDL.LU R5, [R1+0xdd4] ;  /* 0x000dd40001057983 */ /* 0x000f280000300800 */
[----:B------:R1:W-:Y:S01]  /*27bf0*/  STL [R1+0xe08], R44 ;  /* 0x000e082c01007387 */ /* 0x0003e20000100800 */
[----:B------:R-:W-:-:S03]  /*27c00*/  SHF.R.S32.HI R32, RZ, 0x5, R32 ;  /* 0x00000005ff207819 */ /* 0x000fc60000011420 */
[----:B------:R-:W4:Y:S04]  /*27c10*/  LDL.LU R2, [R1+0xdf8] ;  /* 0x000df80001027983 */ /* 0x000f280000300800 */
[----:B------:R-:W4:Y:S04]  /*27c20*/  LDL.LU R3, [R1+0xdcc] ;  /* 0x000dcc0001037983 */ /* 0x000f280000300800 */
[----:B------:R-:W4:Y:S04]  /*27c30*/  LDL.LU R38, [R1+0xdf0] ;  /* 0x000df00001267983 */ /* 0x000f280000300800 */
[----:B------:R-:W4:Y:S04]  /*27c40*/  LDL.LU R39, [R1+0xdc4] ;  /* 0x000dc40001277983 */ /* 0x000f280000300800 */
[----:B------:R-:W4:Y:S01]  /*27c50*/  LDL.LU R42, [R1+0xde8] ;  /* 0x000de800012a7983 */ /* 0x000f220000300800 */
[----:B------:R-:W-:-:S03]  /*27c60*/  ISETP.NE.U32.AND P0, PT, R57, R32, PT ;  /* 0x000000203900720c */ /* 0x000fc60003f05070 */
        /* <DEDUP_REMOVED lines=8> */
[----:B--2---:R-:W2:Y:S04]  /*27cf0*/  LDL.LU R56, [R1+0xd9c] ;  /* 0x000d9c0001387983 */ /* 0x004ea80000300800 */
[----:B---3--:R-:W3:Y:S04]  /*27d00*/  LDL.LU R55, [R1+0xdc0] ;  /* 0x000dc00001377983 */ /* 0x008ee80000300800 */
[----:B----4-:R-:W4:Y:S04]  /*27d10*/  LDL.LU R54, [R1+0xd94] ;  /* 0x000d940001367983 */ /* 0x010f280000300800 */
        /* <DEDUP_REMOVED lines=9> */
[----:B-1----:R-:W4:Y:S04]  /*27db0*/  LDL.LU R41, [R1+0xd6c] ;  /* 0x000d6c0001297983 */ /* 0x002f280000300800 */
[----:B------:R-:W4:Y:S04]  /*27dc0*/  LDL.LU R45, [R1+0xd90] ;  /* 0x000d9000012d7983 */ /* 0x000f280000300800 */
[----:B------:R-:W4:Y:S01]  /*27dd0*/  LDL.LU R44, [R1+0xd64] ;  /* 0x000d6400012c7983 */ /* 0x000f220000300800 */
[----:B------:R-:W-:-:S02]  /*27de0*/  IADD3 R7, P6, R7, UR7, RZ ;  /* 0x0000000707077c10 */ /* 0x000fc4000ffde0ff */
[----:B------:R-:W-:Y:S02]  /*27df0*/  IADD3.X R4, R4, UR11, RZ, P1, !PT ;  /* 0x0000000b04047c10 */ /* 0x000fe40008ffe4ff */
[----:B------:R-:W-:Y:S01]  /*27e00*/  IADD3 R5, P1, R5, UR7, RZ ;  /* 0x0000000705057c10 */ /* 0x000fe2000ff3e0ff */
[----:B------:R0:W-:Y:S01]  /*27e10*/  STL [R1+0xddc], R7 ;  /* 0x000ddc0701007387 */ /* 0x0001e20000100800 */
[----:B------:R-:W-:Y:S02]  /*27e20*/  IADD3.X R2, R2, UR11, RZ, P2, !PT ;  /* 0x0000000b02027c10 */ /* 0x000fe400097fe4ff */
[----:B------:R-:W-:Y:S02]  /*27e30*/  IADD3 R3, P2, R3, UR7, RZ ;  /* 0x0000000703037c10 */ /* 0x000fe4000ff5e0ff */
[----:B------:R-:W-:Y:S01]  /*27e40*/  IADD3.X R38, R38, UR11, RZ, P3, !PT ;  /* 0x0000000b26267c10 */ /* 0x000fe20009ffe4ff */
[----:B------:R1:W-:Y:S01]  /*27e50*/  STL [R1+0xe00], R4 ;  /* 0x000e000401007387 */ /* 0x0003e20000100800 */
[----:B------:R-:W-:-:S03]  /*27e60*/  IADD3 R39, P3, R39, UR7, RZ ;  /* 0x0000000727277c10 */ /* 0x000fc6000ff7e0ff */
[----:B------:R1:W-:Y:S01]  /*27e70*/  STL [R1+0xdd4], R5 ;  /* 0x000dd40501007387 */ /* 0x0003e20000100800 */
[----:B------:R-:W-:-:S03]  /*27e80*/  IADD3.X R42, R42, UR11, RZ, P4, !PT ;  /* 0x0000000b2a2a7c10 */ /* 0x000fc6000a7fe4ff */
        /* <DEDUP_REMOVED lines=17> */
[----:B--2---:R-:W-:-:S03]  /*27fa0*/  IADD3 R56, P2, R56, UR7, RZ ;  /* 0x0000000738387c10 */ /* 0x004fc6000ff5e0ff */
[----:B------:R2:W-:Y:S01]  /*27fb0*/  STL [R1+0xdac], R35 ;  /* 0x000dac2301007387 */ /* 0x0005e20000100800 */
[----:B---3--:R-:W-:-:S03]  /*27fc0*/  IADD3.X R55, R55, UR11, RZ, P3, !PT ;  /* 0x0000000b37377c10 */ /* 0x008fc60009ffe4ff */
[----:B------:R3:W-:Y:S01]  /*27fd0*/  STL [R1+0xdd0], R59 ;  /* 0x000dd03b01007387 */ /* 0x0007e20000100800 */
[----:B----4-:R-:W-:-:S03]  /*27fe0*/  IADD3 R54, P3, R54, UR7, RZ ;  /* 0x0000000736367c10 */ /* 0x010fc6000ff7e0ff */
        /* <DEDUP_REMOVED lines=18> */
[----:B------:R4:W-:Y:S04]  /*28110*/  STL [R1+0xda8], R49 ;  /* 0x000da83101007387 */ /* 0x0009e80000100800 */
[----:B------:R4:W-:Y:S01]  /*28120*/  STL [R1+0xd7c], R48 ;  /* 0x000d7c3001007387 */ /* 0x0009e20000100800 */
[----:B------:R-:W-:-:S03]  /*28130*/  IADD3 R41, P2, R41, UR7, RZ ;  /* 0x0000000729297c10 */ /* 0x000fc6000ff5e0ff */
[----:B------:R4:W-:Y:S01]  /*28140*/  STL [R1+0xda0], R47 ;  /* 0x000da02f01007387 */ /* 0x0009e20000100800 */
[----:B------:R-:W-:-:S03]  /*28150*/  IADD3.X R45, R45, UR11, RZ, P3, !PT ;  /* 0x0000000b2d2d7c10 */ /* 0x000fc60009ffe4ff */
[----:B------:R4:W-:Y:S04]  /*28160*/  STL [R1+0xd74], R46 ;  /* 0x000d742e01007387 */ /* 0x0009e80000100800 */
[----:B------:R4:W-:Y:S01]  /*28170*/  STL [R1+0xd98], R40 ;  /* 0x000d982801007387 */ /* 0x0009e20000100800 */
[----:B------:R-:W-:-:S03]  /*28180*/  IADD3 R44, P3, R44, UR7, RZ ;  /* 0x000000072c2c7c10 */ /* 0x000fc6000ff7e0ff */
[----:B0-----:R-:W4:Y:S04]  /*28190*/  LDL.LU R7, [R1+0xd88] ;  /* 0x000d880001077983 */ /* 0x001f280000300800 */
[----:B------:R0:W-:Y:S04]  /*281a0*/  STL [R1+0xd6c], R41 ;  /* 0x000d6c2901007387 */ /* 0x0001e80000100800 */
[----:B-1----:R-:W4:Y:S04]  /*281b0*/  LDL.LU R4, [R1+0xd5c] ;  /* 0x000d5c0001047983 */ /* 0x002f280000300800 */
[----:B------:R1:W-:Y:S04]  /*281c0*/  STL [R1+0xd90], R45 ;  /* 0x000d902d01007387 */ /* 0x0003e80000100800 */
[----:B------:R-:W4:Y:S04]  /*281d0*/  LDL.LU R5, [R1+0xd80] ;  /* 0x000d800001057983 */ /* 0x000f280000300800 */
        /* <DEDUP_REMOVED lines=26> */
[----:B0-----:R-:W4:Y:S04]  /*28380*/  LDL.LU R41, [R1+0xd18] ;  /* 0x000d180001297983 */ /* 0x001f280000300800 */
[----:B-1----:R-:W4:Y:S04]  /*28390*/  LDL.LU R45, [R1+0xcec] ;  /* 0x000cec00012d7983 */ /* 0x002f280000300800 */
[----:B------:R-:W4:Y:S01]  /*283a0*/  LDL.LU R44, [R1+0xd10] ;  /* 0x000d1000012c7983 */ /* 0x000f220000300800 */
[----:B------:R-:W-:-:S02]  /*283b0*/  IADD3.X R7, R7, UR11, RZ, P4, !PT ;  /* 0x0000000b07077c10 */ /* 0x000fc4000a7fe4ff */
[----:B------:R-:W-:Y:S02]  /*283c0*/  IADD3 R4, P4, R4, UR7, RZ ;  /* 0x0000000704047c10 */ /* 0x000fe4000ff9e0ff */
        /* <DEDUP_REMOVED lines=18> */
[----:B--2---:R-:W-:-:S03]  /*284f0*/  IADD3.X R35, R35, UR11, RZ, P4, !PT ;  /* 0x0000000b23237c10 */ /* 0x004fc6000a7fe4ff */
[----:B------:R2:W-:Y:S01]  /*28500*/  STL [R1+0xd68], R43 ;  /* 0x000d682b01007387 */ /* 0x0005e20000100800 */
[----:B---3--:R-:W-:-:S03]  /*28510*/  IADD3 R59, P4, R59, UR7, RZ ;  /* 0x000000073b3b7c10 */ /* 0x008fc6000ff9e0ff */
[----:B------:R3:W-:Y:S01]  /*28520*/  STL [R1+0xd3c], R32 ;  /* 0x000d3c2001007387 */ /* 0x0007e20000100800 */
[----:B----4-:R-:W-:-:S03]  /*28530*/  IADD3.X R58, R58, UR11, RZ, P5, !PT ;  /* 0x0000000b3a3a7c10 */ /* 0x010fc6000affe4ff */
        /* <DEDUP_REMOVED lines=26> */
[----:B------:R4:W-:Y:S04]  /*286e0*/  STL [R1+0xd04], R49 ;  /* 0x000d043101007387 */ /* 0x0009e80000100800 */
[----:B------:R4:W-:Y:S01]  /*286f0*/  STL [R1+0xd28], R48 ;  /* 0x000d283001007387 */ /* 0x0009e20000100800 */
[----:B------:R-:W-:-:S03]  /*28700*/  IADD3.X R41, R41, UR11, RZ, P6, !PT ;  /* 0x0000000b29297c10 */ /* 0x000fc6000b7fe4ff */
[----:B------:R4:W-:Y:S01]  /*28710*/  STL [R1+0xcfc], R47 ;  /* 0x000cfc2f01007387 */ /* 0x0009e20000100800 */
[----:B------:R-:W-:-:S03]  /*28720*/  IADD3 R45, P6, R45, UR7, RZ ;  /* 0x000000072d2d7c10 */ /* 0x000fc6000ffde0ff */
[----:B------:R4:W-:Y:S04]  /*28730*/  STL [R1+0xd20], R46 ;  /* 0x000d202e01007387 */ /* 0x0009e80000100800 */
[----:B------:R4:W-:Y:S01]  /*28740*/  STL [R1+0xcf4], R40 ;  /* 0x000cf42801007387 */ /* 0x0009e20000100800 */
[----:B------:R-:W-:-:S03]  /*28750*/  IADD3.X R44, R44, UR11, RZ, P1, !PT ;  /* 0x0000000b2c2c7c10 */ /* 0x000fc60008ffe4ff */
        /* <DEDUP_REMOVED lines=34> */
[----:B------:R-:W-:-:S02]  /*28980*/  IADD3 R7, P1, R7, UR7, RZ ;  /* 0x0000000707077c10 */ /* 0x000fc4000ff3e0ff */
[----:B------:R-:W-:Y:S02]  /*28990*/  IADD3.X R4, R4, UR11, RZ, P2, !PT ;  /* 0x0000000b04047c10 */ /* 0x000fe400097fe4ff */
[----:B------:R-:W-:Y:S02]  /*289a0*/  IADD3 R5, P2, R5, UR7, RZ ;  /* 0x0000000705057c10 */ /* 0x000fe4000ff5e0ff */
[----:B------:R-:W-:Y:S02]  /*289b0*/  IADD3.X R2, R2, UR11, RZ, P3, !PT ;  /* 0x0000000b02027c10 */ /* 0x000fe40009ffe4ff */
[----:B------:R-:W-:Y:S01]  /*289c0*/  IADD3 R3, P3, R3, UR7, RZ ;  /* 0x0000000703037c10 */ /* 0x000fe2000ff7e0ff */
        /* <DEDUP_REMOVED lines=92> */
[----:B--2---:R-:W-:Y:S01]  /*28f90*/  IADD3.X R3, R3, UR11, RZ, P1, !PT ;  /* 0x0000000b03037c10 */ /* 0x004fe20008ffe4ff */
        /* <DEDUP_REMOVED lines=58> */
[----:B--2---:R-:W2:Y:S04]  /*29340*/  LDL.LU R5, [R1+0xbe4] ;  /* 0x000be40001057983 */ /* 0x004ea80000300800 */
[----:B------:R1:W-:Y:S04]  /*29350*/  STL [R1+0xc18], R44 ;  /* 0x000c182c01007387 */ /* 0x0003e80000100800 */
        /* <DEDUP_REMOVED lines=30> */
[----:B--2---:R-:W-:Y:S02]  /*29540*/  IADD3 R5, P3, R5, UR7, RZ ;  /* 0x0000000705057c10 */ /* 0x004fe4000ff7e0ff */
[----:B---3--:R-:W-:Y:S02]  /*29550*/  IADD3.X R2, R2, UR11, RZ, P4, !PT ;  /* 0x0000000b02027c10 */ /* 0x008fe4000a7fe4ff */
[----:B----4-:R-:W-:Y:S01]  /*29560*/  IADD3 R3, P4, R3, UR7, RZ ;  /* 0x0000000703037c10 */ /* 0x010fe2000ff9e0ff */
        /* <DEDUP_REMOVED lines=90> */
[----:B--2---:R-:W-:Y:S02]  /*29b10*/  IADD3.X R5, R5, UR11, RZ, P1, !PT ;  /* 0x0000000b05057c10 */ /* 0x004fe40008ffe4ff */
[----:B---3--:R-:W-:Y:S02]  /*29b20*/  IADD3 R2, P1, R2, UR7, RZ ;  /* 0x0000000702027c10 */ /* 0x008fe4000ff3e0ff */
[----:B----4-:R-:W-:Y:S01]  /*29b30*/  IADD3.X R3, R3, UR11, RZ, P2, !PT ;  /* 0x0000000b03037c10 */ /* 0x010fe200097fe4ff */
        /* <DEDUP_REMOVED lines=925> */
[----:B------:R-:W0:Y:S02]  /*2d510*/  S2R R61, SR_TID.X ;  /* 0x00000000003d7919 */ /* 0x000e240000002100 */
[----:B0-----:R-:W-:-:S04]  /*2d520*/  LOP3.LUT R61, R61, 0x1f, RZ, 0xc0, !PT ;  /* 0x0000001f3d3d7812 */ /* 0x001fc800078ec0ff */
[----:B------:R-:W-:Y:S02]  /*2d530*/  LOP3.LUT R61, R61, 0x10, RZ, 0x3c, !PT ;  /* 0x000000103d3d7812 */ /* 0x000fe400078e3cff */
[----:B------:R-:W-:Y:S02]  /*2d540*/  IADD3.X R7, R7, UR8, RZ, P5, !PT ;  /* 0x0000000807077c10 */ /* 0x000fe4000affe4ff */
[----:B------:R-:W-:Y:S02]  /*2d550*/  IADD3 R4, P5, R4, UR5, RZ ;  /* 0x0000000504047c10 */ /* 0x000fe4000ffbe0ff */
[----:B--2---:R-:W-:Y:S02]  /*2d560*/  IADD3.X R5, R5, UR8, RZ, P6, !PT ;  /* 0x0000000805057c10 */ /* 0x004fe4000b7fe4ff */
[----:B---3--:R-:W-:Y:S02]  /*2d570*/  IADD3 R2, P6, R2, UR5, RZ ;  /* 0x0000000502027c10 */ /* 0x008fe4000ffde0ff */
[----:B----4-:R-:W-:Y:S01]  /*2d580*/  IADD3.X R3, R3, UR8, RZ, P1, !PT ;  /* 0x0000000803037c10 */ /* 0x010fe20008ffe4ff */
[----:B------:R-:W-:Y:S01]  /*2d590*/  STL [R1+0xe60], R7 ;  /* 0x000e600701007387 */ /* 0x000fe20000100800 */
[----:B------:R-:W-:-:S03]  /*2d5a0*/  IADD3 R38, P1, R38, UR5, RZ ;  /* 0x0000000526267c10 */ /* 0x000fc6000ff3e0ff */
[----:B------:R-:W-:Y:S01]  /*2d5b0*/  STL [R1+0x11bc], R4 ;  /* 0x0011bc0401007387 */ /* 0x000fe20000100800 */
[----:B------:R-:W-:-:S03]  /*2d5c0*/  IADD3.X R39, R39, UR8, RZ, P2, !PT ;  /* 0x0000000827277c10 */ /* 0x000fc600097fe4ff */
        /* <DEDUP_REMOVED lines=50> */
[----:B------:R-:W-:Y:S04]  /*2d8f0*/  STL [R1+0x11c0], R40 ;  /* 0x0011c02801007387 */ /* 0x000fe80000100800 */
[----:B------:R-:W-:Y:S04]  /*2d900*/  STL [R1+0x11c8], R41 ;  /* 0x0011c82901007387 */ /* 0x000fe80000100800 */
[----:B------:R0:W-:Y:S04]  /*2d910*/  STL [R1+0x11e0], R60 ;  /* 0x0011e03c01007387 */ /* 0x0001e80000100800 */
[----:B------:R2:W-:Y:S04]  /*2d920*/  STL [R1+0x11d0], R45 ;  /* 0x0011d02d01007387 */ /* 0x0005e80000100800 */
[----:B0-----:R2:W5:Y:S04]  /*2d930*/  LDL.LU R60, [R1+0x1494] ;  /* 0x00149400013c7983 */ /* 0x0015680000300800 */
[----:B------:R2:W-:Y:S01]  /*2d940*/  STL [R1+0x11d8], R44 ;  /* 0x0011d82c01007387 */ /* 0x0005e20000100800 */
[----:B------:R-:W-:Y:S05]  /*2d950*/  @P0 BRA `(.L_x_1) ;  /* 0xfffffe5000500947 */ /* 0x000fea000383ffff */
.L_x_0:
[----:B------:R-:W3:Y:S01]  /*2d960*/  LDL.LU R35, [R1+0x70] ;  /* 0x0000700001237983 */ /* 0x000ee20000300800 */
[----:B------:R-:W-:Y:S01]  /*2d970*/  ULDC.64 UR6, c[0x0][0x228] ;  /* 0x00008a0000067ab9 */ /* 0x000fe20000000a00 */
[----:B------:R-:W-:Y:S01]  /*2d980*/  ULDC.64 UR8, c[0x0][0x228] ;  /* 0x00008a0000087ab9 */ /* 0x000fe20000000a00 */
[----:B------:R-:W-:Y:S01]  /*2d990*/  ULDC.64 UR10, c[0x0][0x228] ;  /* 0x00008a00000a7ab9 */ /* 0x000fe20000000a00 */
[----:B------:R-:W3:Y:S01]  /*2d9a0*/  LDL.LU R34, [R1+0x74] ;  /* 0x0000740001227983 */ /* 0x000ee20000300800 */
[----:B------:R-:W-:Y:S01]  /*2d9b0*/  ULDC.64 UR12, c[0x0][0x228] ;  /* 0x00008a00000c7ab9 */ /* 0x000fe20000000a00 */
[----:B------:R-:W0:Y:S01]  /*2d9c0*/  S2UR UR5, SR_CgaCtaId ;  /* 0x00000000000579c3 */ /* 0x000e220000008800 */
[----:B------:R-:W-:Y:S01]  /*2d9d0*/  UMOV UR4, 0x400 ;  /* 0x0000040000047882 */ /* 0x000fe20000000000 */
[----:B------:R-:W4:Y:S01]  /*2d9e0*/  LDL.LU R33, [R1+0x78] ;  /* 0x0000780001217983 */ /* 0x000f220000300800 */
[----:B------:R-:W-:Y:S01]  /*2d9f0*/  ULDC UR14, c[0x0][0x248] ;  /* 0x00009200000e7ab9 */ /* 0x000fe20000000800 */
[----:B------:R-:W-:Y:S01]  /*2da00*/  ULDC UR16, c[0x0][0x248] ;  /* 0x0000920000107ab9 */ /* 0x000fe20000000800 */
[----:B------:R-:W-:Y:S01]  /*2da10*/  ULDC UR17, c[0x0][0x248] ;  /* 0x0000920000117ab9 */ /* 0x000fe20000000800 */
[----:B------:R-:W4:Y:S01]  /*2da20*/  LDL.LU R32, [R1+0x7c] ;  /* 0x00007c0001207983 */ /* 0x000f220000300800 */
[----:B------:R-:W-:Y:S01]  /*2da30*/  ULDC UR18, c[0x0][0x248] ;  /* 0x0000920000127ab9 */ /* 0x000fe20000000800 */
[----:B------:R-:W-:Y:S01]  /*2da40*/  ULDC UR19, c[0x0][0x248] ;  /* 0x0000920000137ab9 */ /* 0x000fe20000000800 */
[----:B------:R-:W-:Y:S01]  /*2da50*/  ULDC UR20, c[0x0][0x248] ;  /* 0x0000920000147ab9 */ /* 0x000fe20000000800 */
[----:B------:R-:W2:Y:S01]  /*2da60*/  LDL.LU R31, [R1+0x90] ;  /* 0x00009000011f7983 */ /* 0x000ea20000300800 */
        /* <DEDUP_REMOVED lines=51> */
[----:B------:R-:W2:Y:S04]  /*2dda0*/  LDL.LU R18, [R1+0xf4] ;  /* 0x0000f40001127983 */ /* 0x000ea80000300800 */
[----:B------:R-:W2:Y:S04]  /*2ddb0*/  LDL.LU R17, [R1+0xf8] ;  /* 0x0000f80001117983 */ /* 0x000ea80000300800 */
[----:B------:R-:W2:Y:S04]  /*2ddc0*/  LDL.LU R16, [R1+0xfc] ;  /* 0x0000fc0001107983 */ /* 0x000ea80000300800 */
[----:B------:R-:W2:Y:S04]  /*2ddd0*/  LDL.LU R11, [R1+0x110] ;  /* 0x00011000010b7983 */ /* 0x000ea80000300800 */
[----:B------:R-:W2:Y:S04]  /*2dde0*/  LDL.LU R10, [R1+0x114] ;  /* 0x00011400010a7983 */ /* 0x000ea80000300800 */
[----:B------:R-:W2:Y:S04]  /*2ddf0*/  LDL.LU R9, [R1+0x118] ;  /* 0x0001180001097983 */ /* 0x000ea80000300800 */
[----:B------:R-:W2:Y:S04]  /*2de00*/  LDL.LU R8, [R1+0x11c] ;  /* 0x00011c0001087983 */ /* 0x000ea80000300800 */
[----:B-----5:R-:W-:Y:S04]  /*2de10*/  STL [R1+0x16a8], R60 ;  /* 0x0016a83c01007387 */ /* 0x020fe80000100800 */
[----:B------:R-:W-:Y:S04]  /*2de20*/  STL [R1+0x16a4], R5 ;  /* 0x0016a40501007387 */ /* 0x000fe80000100800 */
[----:B------:R-:W-:Y:S04]  /*2de30*/  STL [R1+0x16a0], R4 ;  /* 0x0016a00401007387 */ /* 0x000fe80000100800 */
[----:B------:R-:W-:Y:S04]  /*2de40*/  STL [R1+0x1698], R61 ;  /* 0x0016983d01007387 */ /* 0x000fe80000100800 */
[----:B------:R-:W-:Y:S04]  /*2de50*/  STL [R1+0x1680], R39 ;  /* 0x0016802701007387 */ /* 0x000fe80000100800 */
[----:B------:R-:W-:Y:S04]  /*2de60*/  STL [R1+0x167c], R40 ;  /* 0x00167c2801007387 */ /* 0x000fe80000100800 */
[----:B------:R3:W-:Y:S04]  /*2de70*/  STL.64 [R1+0x1510], R2 ;  /* 0x0015100201007387 */ /* 0x0007e80000100a00 */
[----:B------:R-:W-:Y:S04]  /*2de80*/  STL.64 [R1+0x1508], R6 ;  /* 0x0015080601007387 */ /* 0x000fe80000100a00 */
[----:B------:R-:W-:Y:S04]  /*2de90*/  STL.64 [R1+0x1500], R12 ;  /* 0x0015000c01007387 */ /* 0x000fe80000100a00 */
[----:B------:R-:W-:Y:S04]  /*2dea0*/  STL.64 [R1+0x14f8], R48 ;  /* 0x0014f83001007387 */ /* 0x000fe80000100a00 */
[----:B------:R-:W-:Y:S04]  /*2deb0*/  STL.64 [R1+0x14f0], R50 ;  /* 0x0014f03201007387 */ /* 0x000fe80000100a00 */
[----:B------:R-:W-:Y:S04]  /*2dec0*/  STL.64 [R1+0x14e8], R52 ;  /* 0x0014e83401007387 */ /* 0x000fe80000100a00 */
[----:B------:R-:W-:Y:S04]  /*2ded0*/  STL.64 [R1+0x14e0], R54 ;  /* 0x0014e03601007387 */ /* 0x000fe80000100a00 */
[----:B------:R-:W-:Y:S04]  /*2dee0*/  STL.64 [R1+0x14d8], R56 ;  /* 0x0014d83801007387 */ /* 0x000fe80000100a00 */
[----:B------:R-:W-:Y:S04]  /*2def0*/  STL.64 [R1+0x14d0], R58 ;  /* 0x0014d03a01007387 */ /* 0x000fe80000100a00 */
[----:B------:R-:W-:Y:S01]  /*2df00*/  STL.64 [R1+0x14c8], R14 ;  /* 0x0014c80e01007387 */ /* 0x000fe20000100a00 */
[----:B---3--:R-:W-:-:S05]  /*2df10*/  F2FP.SATFINITE.E5M2.F32.PACK_AB_MERGE_C R3, R34, R35, RZ ;  /* 0x000000232203723e */ /* 0x008fca00048060ff */
[----:B------:R3:W-:Y:S01]  /*2df20*/  STL [R1+0x864], R3 ;  /* 0x0008640301007387 */ /* 0x0007e20000100800 */
[----:B----4-:R-:W-:-:S05]  /*2df30*/  F2FP.SATFINITE.E5M2.F32.PACK_AB_MERGE_C R2, R32, R33, RZ ;  /* 0x000000212002723e */ /* 0x010fca00048060ff */
[----:B------:R4:W-:Y:S01]  /*2df40*/  STL [R1+0x860], R2 ;  /* 0x0008600201007387 */ /* 0x0009e20000100800 */
[----:B--2---:R-:W-:-:S05]  /*2df50*/  F2FP.SATFINITE.E5M2.F32.PACK_AB_MERGE_C R0, R30, R31, RZ ;  /* 0x0000001f1e00723e */ /* 0x004fca00048060ff */
[----:B------:R2:W-:Y:S01]  /*2df60*/  STL [R1+0x86c], R0 ;  /* 0x00086c0001007387 */ /* 0x0005e20000100800 */
        /* <DEDUP_REMOVED lines=13> */
[----:B------:R-:W-:Y:S01]  /*2e040*/  STL [R1+0x140c], R3 ;  /* 0x00140c0301007387 */ /* 0x000fe20000100800 */
[----:B----4-:R-:W-:-:S03]  /*2e050*/  F2FP.SATFINITE.E5M2.F32.PACK_AB_MERGE_C R2, R10, R11, RZ ;  /* 0x0000000b0a02723e */ /* 0x010fc600048060ff */
[----:B------:R-:W3:Y:S04]  /*2e060*/  LDL.LU R55, [R1+0x130] ;  /* 0x0001300001377983 */ /* 0x000ee80000300800 */
[----:B------:R4:W-:Y:S01]  /*2e070*/  STL [R1+0x13f8], R2 ;  /* 0x0013f80201007387 */ /* 0x0009e20000100800 */
[----:B--2---:R-:W-:-:S03]  /*2e080*/  F2FP.SATFINITE.E5M2.F32.PACK_AB_MERGE_C R0, R8, R9, RZ ;  /* 0x000000090800723e */ /* 0x004fc600048060ff */
        /* <DEDUP_REMOVED lines=11> */
[----:B----4-:R-:W4:Y:S04]  /*2e140*/  LDL.LU R2, [R1+0x17c] ;  /* 0x00017c0001027983 */ /* 0x010f280000300800 */
[----:B------:R-:W4:Y:S04]  /*2e150*/  LDL.LU R3, [R1+0x190] ;  /* 0x0001900001037983 */ /* 0x000f280000300800 */
[----:B------:R-:W4:Y:S04]  /*2e160*/  LDL.LU R40, [R1+0x194] ;  /* 0x0001940001287983 */ /* 0x000f280000300800 */
[----:B------:R-:W4:Y:S04]  /*2e170*/  LDL.LU R39, [R1+0x198] ;  /* 0x0001980001277983 */ /* 0x000f280000300800 */
[----:B------:R-:W4:Y:S04]  /*2e180*/  LDL.LU R61, [R1+0x19c] ;  /* 0x00019c00013d7983 */ /* 0x000f280000300800 */
[----:B-1----:R-:W4:Y:S04]  /*2e190*/  LDL.LU R4, [R1+0x1e0] ;  /* 0x0001e00001047983 */ /* 0x002f280000300800 */
[----:B------:R-:W4:Y:S04]  /*2e1a0*/  LDL.LU R5, [R1+0x1e4] ;  /* 0x0001e40001057983 */ /* 0x000f280000300800 */
[----:B------:R-:W4:Y:S04]  /*2e1b0*/  LDL.LU R60, [R1+0x1e8] ;  /* 0x0001e800013c7983 */ /* 0x000f280000300800 */
[----:B--2---:R-:W2:Y:S04]  /*2e1c0*/  LDL.LU R0, [R1+0x1ec] ;  /* 0x0001ec0001007983 */ /* 0x004ea80000300800 */
        /* <DEDUP_REMOVED lines=34> */
[----:B---3--:R-:W-:-:S05]  /*2e3f0*/  F2FP.SATFINITE.E5M2.F32.PACK_AB_MERGE_C R12, R12, R55, RZ ;  /* 0x000000370c0c723e */ /* 0x008fca00048060ff */
[----:B------:R1:W-:Y:S01]  /*2e400*/  STL [R1+0x1620], R12 ;  /* 0x0016200c01007387 */ /* 0x0003e20000100800 */
[----:B------:R-:W-:Y:S02]  /*2e410*/  F2FP.SATFINITE.E5M2.F32.PACK_AB_MERGE_C R57, R53, R52, RZ ;  /* 0x000000343539723e */ /* 0x000fe400048060ff */
[----:B------:R-:W-:-:S03]  /*2e420*/  F2FP.SATFINITE.E5M2.F32.PACK_AB_MERGE_C R15, R51, R50, RZ ;  /* 0x00000032330f723e */ /* 0x000fc600048060ff */
[----:B------:R-:W-:Y:S01]  /*2e430*/  STL [R1+0x1624], R57 ;  /* 0x0016243901007387 */ /* 0x000fe20000100800 */
[----:B------:R-:W-:-:S03]  /*2e440*/  F2FP.SATFINITE.E5M2.F32.PACK_AB_MERGE_C R14, R49, R48, RZ ;  /* 0x00000030310e723e */ /* 0x000fc600048060ff */
[----:B------:R-:W-:Y:S01]  /*2e450*/  STL [R1+0x884], R15 ;  /* 0x0008840f01007387 */ /* 0x000fe20000100800 */
[----:B-1----:R-:W-:-:S03]  /*2e460*/  F2FP.SATFINITE.E5M2.F32.PACK_AB_MERGE_C R12, R6, R13, RZ ;  /* 0x0000000d060c723e */ /* 0x002fc600048060ff */
[----:B------:R-:W-:Y:S01]  /*2e470*/  STL [R1+0x880], R14 ;  /* 0x0008800e01007387 */ /* 0x000fe20000100800 */
[----:B----4-:R-:W-:-:S03]  /*2e480*/  F2FP.SATFINITE.E5M2.F32.PACK_AB_MERGE_C R6, R2, R7, RZ ;  /* 0x000000070206723e */ /* 0x010fc600048060ff */
[----:B------:R-:W-:Y:S01]  /*2e490*/  STL [R1+0x868], R12 ;  /* 0x0008680c01007387 */ /* 0x000fe20000100800 */
[----:B------:R-:W-:-:S03]  /*2e4a0*/  F2FP.SATFINITE.E5M2.F32.PACK_AB_MERGE_C R3, R40, R3, RZ ;  /* 0x000000032803723e */ /* 0x000fc600048060ff */
[----:B------:R-:W-:Y:S01]  /*2e4b0*/  STL [R1+0x870], R6 ;  /* 0x0008700601007387 */ /* 0x000fe20000100800 */
[----:B------:R-:W-:-:S03]  /*2e4c0*/  F2FP.SATFINITE.E5M2.F32.PACK_AB_MERGE_C R2, R61, R39, RZ ;  /* 0x000000273d02723e */ /* 0x000fc600048060ff */
[----:B------:R2:W-:Y:S04]  /*2e4d0*/  STL [R1+0x85c], R3 ;  /* 0x00085c0301007387 */ /* 0x0005e80000100800 */
[----:B------:R1:W-:Y:S01]  /*2e4e0*/  STL [R1+0x858], R2 ;  /* 0x0008580201007387 */ /* 0x0003e20000100800 */
[----:B------:R-:W-:Y:S02]  /*2e4f0*/  F2FP.SATFINITE.E5M2.F32.PACK_AB_MERGE_C R4, R5, R4, RZ ;  /* 0x000000040504723e */ /* 0x000fe400048060ff */
[----:B--2---:R-:W-:-:S03]  /*2e500*/  F2FP.SATFINITE.E5M2.F32.PACK_AB_MERGE_C R3, R0, R60, RZ ;  /* 0x0000003c0003723e */ /* 0x004fc600048060ff */
[----:B------:R-:W-:Y:S01]  /*2e510*/  STL [R1+0x854], R4 ;  /* 0x0008540401007387 */ /* 0x000fe20000100800 */
[----:B-1----:R-:W-:-:S03]  /*2e520*/  F2FP.SATFINITE.E5M2.F32.PACK_AB_MERGE_C R2, R46, R47, RZ ;  /* 0x0000002f2e02723e */ /* 0x002fc600048060ff */
[----:B------:R1:W-:Y:S04]  /*2e530*/  STL [R1+0x840], R3 ;  /* 0x0008400301007387 */ /* 0x0003e80000100800 */
[----:B------:R2:W-:Y:S01]  /*2e540*/  STL [R1+0x1e4], R2 ;  /* 0x0001e40201007387 */ /* 0x0005e20000100800 */
[----:B------:R-:W-:-:S05]  /*2e550*/  F2FP.SATFINITE.E5M2.F32.PACK_AB_MERGE_C R0, R44, R45, RZ ;  /* 0x0000002d2c00723e */ /* 0x000fca00048060ff */
[----:B------:R3:W-:Y:S01]  /*2e560*/  STL [R1+0x1e0], R0 ;  /* 0x0001e00001007387 */ /* 0x0007e20000100800 */
[----:B-1----:R-:W-:Y:S02]  /*2e570*/  F2FP.SATFINITE.E5M2.F32.PACK_AB_MERGE_C R3, R42, R43, RZ ;  /* 0x0000002b2a03723e */ /* 0x002fe400048060ff */
[----:B--2---:R-:W-:-:S03]  /*2e580*/  F2FP.SATFINITE.E5M2.F32.PACK_AB_MERGE_C R2, R38, R41, RZ ;  /* 0x000000292602723e */ /* 0x004fc600048060ff */
[----:B------:R1:W-:Y:S04]  /*2e590*/  STL [R1+0x1d0], R3 ;  /* 0x0001d00301007387 */ /* 0x0003e80000100800 */
[----:B------:R2:W-:Y:S01]  /*2e5a0*/  STL [R1+0x1dc], R2 ;  /* 0x0001dc0201007387 */ /* 0x0005e20000100800 */
[----:B---3--:R-:W-:-:S05]  /*2e5b0*/  F2FP.SATFINITE.E5M2.F32.PACK_AB_MERGE_C R0, R36, R37, RZ ;  /* 0x000000252400723e */ /* 0x008fca00048060ff */
[----:B------:R3:W-:Y:S01]  /*2e5c0*/  STL [R1+0x1c8], R0 ;  /* 0x0001c80001007387 */ /* 0x0007e20000100800 */
[----:B-1----:R-:W-:Y:S02]  /*2e5d0*/  F2FP.SATFINITE.E5M2.F32.PACK_AB_MERGE_C R3, R34, R35, RZ ;  /* 0x000000232203723e */ /* 0x002fe400048060ff */
[----:B--2---:R-:W-:-:S03]  /*2e5e0*/  F2FP.SATFINITE.E5M2.F32.PACK_AB_MERGE_C R2, R32, R33, RZ ;  /* 0x000000212002723e */ /* 0x004fc600048060ff */
[----:B------:R-:W-:Y:S04]  /*2e5f0*/  STL [R1+0x1c4], R3 ;  /* 0x0001c40301007387 */ /* 0x000fe80000100800 */
[----:B------:R1:W-:Y:S01]  /*2e600*/  STL [R1+0x20], R2 ;  /* 0x0000200201007387 */ /* 0x0003e20000100800 */
[----:B---3--:R-:W-:Y:S02]  /*2e610*/  F2FP.SATFINITE.E5M2.F32.PACK_AB_MERGE_C R0, R30, R31, RZ ;  /* 0x0000001f1e00723e */ /* 0x008fe400048060ff */
[----:B------:R-:W-:-:S05]  /*2e620*/  F2FP.SATFINITE.E5M2.F32.PACK_AB_MERGE_C R35, R28, R29, RZ ;  /* 0x0000001d1c23723e */ /* 0x000fca00048060ff */
[----:B------:R-:W-:Y:S01]  /*2e630*/  STL [R1+0x16ac], R35 ;  /* 0x0016ac2301007387 */ /* 0x000fe20000100800 */
[----:B------:R-:W-:-:S03]  /*2e640*/  F2FP.SATFINITE.E5M2.F32.PACK_AB_MERGE_C R21, R21, R27, RZ ;  /* 0x0000001b1515723e */ /* 0x000fc600048060ff */
[----:B------:R2:W-:Y:S01]  /*2e650*/  STL [R1+0x1c], R0 ;  /* 0x00001c0001007387 */ /* 0x0005e20000100800 */
[----:B-1----:R-:W-:-:S03]  /*2e660*/  F2FP.SATFINITE.E5M2.F32.PACK_AB_MERGE_C R2, R25, R26, RZ ;  /* 0x0000001a1902723e */ /* 0x002fc600048060ff */
[----:B------:R-:W-:Y:S04]  /*2e670*/  STL [R1+0x16b0], R21 ;  /* 0x0016b01501007387 */ /* 0x000fe80000100800 */
[----:B------:R1:W-:Y:S01]  /*2e680*/  STL [R1+0x220], R2 ;  /* 0x0002200201007387 */ /* 0x0003e20000100800 */
[----:B--2---:R-:W-:-:S05]  /*2e690*/  F2FP.SATFINITE.E5M2.F32.PACK_AB_MERGE_C R0, R23, R24, RZ ;  /* 0x000000181700723e */ /* 0x004fca00048060ff */
[----:B------:R2:W-:Y:S01]  /*2e6a0*/  STL [R1+0x20c], R0 ;  /* 0x00020c0001007387 */ /* 0x0005e20000100800 */
[----:B------:R-:W-:Y:S02]  /*2e6b0*/  F2FP.SATFINITE.E5M2.F32.PACK_AB_MERGE_C R3, R20, R22, RZ ;  /* 0x000000161403723e */ /* 0x000fe400048060ff */
[----:B-1----:R-:W-:-:S03]  /*2e6c0*/  F2FP.SATFINITE.E5M2.F32.PACK_AB_MERGE_C R2, R18, R19, RZ ;  /* 0x000000131202723e */ /* 0x002fc600048060ff */
[----:B------:R-:W-:Y:S04]  /*2e6d0*/  STL [R1+0x230], R3 ;  /* 0x0002300301007387 */ /* 0x000fe80000100800 */
[----:B------:R-:W-:Y:S01]  /*2e6e0*/  STL [R1+0x22c], R2 ;  /* 0x00022c0201007387 */ /* 0x000fe20000100800 */
[----:B--2---:R-:W-:Y:S02]  /*2e6f0*/  F2FP.SATFINITE.E5M2.F32.PACK_AB_MERGE_C R0, R16, R17, RZ ;  /* 0x000000111000723e */ /* 0x004fe400048060ff */
[----:B------:R-:W-:-:S05]  /*2e700*/  F2FP.SATFINITE.E5M2.F32.PACK_AB_MERGE_C R39, R10, R11, RZ ;  /* 0x0000000b0a27723e */ /* 0x000fca00048060ff */
[----:B------:R-:W-:Y:S04]  /*2e710*/  STL [R1+0x1684], R39 ;  /* 0x0016842701007387 */ /* 0x000fe80000100800 */
[----:B------:R1:W-:Y:S04]  /*2e720*/  STL [R1+0x750], R0 ;  /* 0x0007500001007387 */ /* 0x0003e80000100800 */
[----:B------:R-:W2:Y:S04]  /*2e730*/  LDL.LU R14, [R1+0x748] ;  /* 0x00074800010e7983 */ /* 0x000ea80000300800 */
[----:B------:R-:W2:Y:S01]  /*2e740*/  LDL.LU R15, [R1+0x74c] ;  /* 0x00074c00010f7983 */ /* 0x000ea20000300800 */
[----:B-1----:R-:W-:-:S05]  /*2e750*/  F2FP.SATFINITE.E5M2.F32.PACK_AB_MERGE_C R0, R8, R9, RZ ;  /* 0x000000090800723e */ /* 0x002fca00048060ff */
[----:B------:R1:W-:Y:S04]  /*2e760*/  STL [R1+0x1390], R0 ;  /* 0x0013900001007387 */ /* 0x0003e80000100800 */
        /* <DEDUP_REMOVED lines=54> */
[----:B--2---:R-:W-:-:S05]  /*2ead0*/  F2FP.SATFINITE.E5M2.F32.PACK_AB_MERGE_C R14, R15, R14, RZ ;  /* 0x0000000e0f0e723e */ /* 0x004fca00048060ff */
[----:B------:R1:W-:Y:S01]  /*2eae0*/  STL [R1+0x1388], R14 ;  /* 0x0013880e01007387 */ /* 0x0003e20000100800 */
[----:B---3--:R-:W-:Y:S02]  /*2eaf0*/  F2FP.SATFINITE.E5M2.F32.PACK_AB_MERGE_C R12, R59, R58, RZ ;  /* 0x0000003a3b0c723e */ /* 0x008fe400048060ff */
[----:B----4-:R-:W-:-:S03]  /*2eb00*/  F2FP.SATFINITE.E5M2.F32.PACK_AB_MERGE_C R15, R54, R56, RZ ;  /* 0x00000038360f723e */ /* 0x010fc600048060ff */
[----:B------:R2:W-:Y:S04]  /*2eb10*/  STL [R1+0x1408], R12 ;  /* 0x0014080c01007387 */ /* 0x0005e80000100800 */
[----:B------:R3:W-:Y:S01]  /*2eb20*/  STL [R1+0x1404], R15 ;  /* 0x0014040f01007387 */ /* 0x0007e20000100800 */
[----:B-1----:R-:W-:-:S05]  /*2eb30*/  F2FP.SATFINITE.E5M2.F32.PACK_AB_MERGE_C R14, R52, R55, RZ ;  /* 0x00000037340e723e */ /* 0x002fca00048060ff */
[----:B------:R-:W-:Y:S01]  /*2eb40*/  STL [R1+0x13e0], R14 ;  /* 0x0013e00e01007387 */ /* 0x000fe20000100800 */
[----:B--2---:R-:W-:Y:S02]  /*2eb50*/  F2FP.SATFINITE.E5M2.F32.PACK_AB_MERGE_C R12, R50, R53, RZ ;  /* 0x00000035320c723e */ /* 0x004fe400048060ff */
[----:B---3--:R-:W-:-:S05]  /*2eb60*/  F2FP.SATFINITE.E5M2.F32.PACK_AB_MERGE_C R15, R48, R51, RZ ;  /* 0x00000033300f723e */ /* 0x008fca00048060ff */
[----:B------:R-:W-:Y:S04]  /*2eb70*/  STL [R1+0x1628], R15 ;  /* 0x0016280f01007387 */ /* 0x000fe80000100800 */
[----:B------:R1:W-:Y:S01]  /*2eb80*/  STL [R1+0x13ec], R12 ;  /* 0x0013ec0c01007387 */ /* 0x0003e20000100800 */
[----:B------:R-:W-:Y:S02]  /*2eb90*/  F2FP.SATFINITE.E5M2.F32.PACK_AB_MERGE_C R6, R7, R6, RZ ;  /* 0x000000060706723e */ /* 0x000fe400048060ff */
[----:B-1----:R-:W-:Y:S02]  /*2eba0*/  F2FP.SATFINITE.E5M2.F32.PACK_AB_MERGE_C R12, R13, R49, RZ ;  /* 0x000000310d0c723e */ /* 0x002fe400048060ff */
[----:B------:R-:W-:-:S03]  /*2ebb0*/  F2FP.SATFINITE.E5M2.F32.PACK_AB_MERGE_C R50, R3, R2, RZ ;  /* 0x000000020332723e */ /* 0x000fc600048060ff */
[----:B------:R-:W-:Y:S04]  /*2ebc0*/  STL [R1+0x1350], R12 ;  /* 0x0013500c01007387 */ /* 0x000fe80000100800 */
[----:B------:R-:W-:Y:S01]  /*2ebd0*/  STL [R1+0x1674], R50 ;  /* 0x0016743201007387 */ /* 0x000fe20000100800 */
[----:B------:R-:W-:-:S03]  /*2ebe0*/  F2FP.SATFINITE.E5M2.F32.PACK_AB_MERGE_C R2, R61, R40, RZ ;  /* 0x000000283d02723e */ /* 0x000fc600048060ff */
[----:B------:R-:W-:Y:S04]  /*2ebf0*/  STL [R1+0x700], R6 ;  /* 0x0007000601007387 */ /* 0x000fe80000100800 */
[----:B------:R1:W-:Y:S01]  /*2ec00*/  STL [R1+0x228], R2 ;  /* 0x0002280201007387 */ /* 0x0003e20000100800 */
[----:B------:R-:W-:Y:S02]  /*2ec10*/  F2FP.SATFINITE.E5M2.F32.PACK_AB_MERGE_C R4, R5, R4, RZ ;  /* 0x000000040504723e */ /* 0x000fe400048060ff */
[----:B------:R-:W-:-:S03]  /*2ec20*/  F2FP.SATFINITE.E5M2.F32.PACK_AB_MERGE_C R3, R0, R60, RZ ;  /* 0x0000003c0003723e */ /* 0x000fc600048060ff */
        /* <DEDUP_REMOVED lines=14> */
[----:B------:R1:W-:Y:S04]  /*2ed10*/  STL [R1+0x154], R3 ;  /* 0x0001540301007387 */ /* 0x0003e80000100800 */
[----:B------:R-:W-:Y:S01]  /*2ed20*/  STL [R1+0x6b4], R2 ;  /* 0x0006b40201007387 */ /* 0x000fe20000100800 */
[----:B---3--:R-:W-:Y:S02]  /*2ed30*/  F2FP.SATFINITE.E5M2.F32.PACK_AB_MERGE_C R0, R29, R30, RZ ;  /* 0x0000001e1d00723e */ /* 0x008fe400048060ff */
[----:B------:R-:W-:-:S05]  /*2ed40*/  F2FP.SATFINITE.E5M2.F32.PACK_AB_MERGE_C R15, R27, R28, RZ ;  /* 0x0000001c1b0f723e */ /* 0x000fca00048060ff */
[----:B------:R-:W-:Y:S04]  /*2ed50*/  STL [R1+0x162c], R15 ;  /* 0x00162c0f01007387 */ /* 0x000fe80000100800 */
[----:B------:R2:W-:Y:S01]  /*2ed60*/  STL [R1+0x134], R0 ;  /* 0x0001340001007387 */ /* 0x0005e20000100800 */
[----:B-1----:R-:W-:Y:S02]  /*2ed70*/  F2FP.SATFINITE.E5M2.F32.PACK_AB_MERGE_C R3, R23, R24, RZ ;  /* 0x000000181703723e */ /* 0x002fe400048060ff */
[----:B--2---:R-:W-:Y:S02]  /*2ed80*/  F2FP.SATFINITE.E5M2.F32.PACK_AB_MERGE_C R0, R25, R26, RZ ;  /* 0x0000001a1900723e */ /* 0x004fe400048060ff */
[----:B------:R-:W-:-:S03]  /*2ed90*/  F2FP.SATFINITE.E5M2.F32.PACK_AB_MERGE_C R2, R20, R22, RZ ;  /* 0x000000161402723e */ /* 0x000fc600048060ff */
[----:B------:R1:W-:Y:S04]  /*2eda0*/  STL [R1+0x28], R0 ;  /* 0x0000280001007387 */ /* 0x0003e80000100800 */
[----:B------:R2:W-:Y:S01]  /*2edb0*/  STL [R1+0x6b0], R3 ;  /* 0x0006b00301007387 */ /* 0x0005e20000100800 */
[----:B-1----:R-:W-:-:S03]  /*2edc0*/  F2FP.SATFINITE.E5M2.F32.PACK_AB_MERGE_C R0, R18, R19, RZ ;  /* 0x000000131200723e */ /* 0x002fc600048060ff */
[----:B------:R1:W-:Y:S01]  /*2edd0*/  STL [R1], R2 ;  /* 0x0000000201007387 */ /* 0x0003e20000100800 */
[----:B--2---:R-:W-:-:S03]  /*2ede0*/  F2FP.SATFINITE.E5M2.F32.PACK_AB_MERGE_C R3, R16, R17, RZ ;  /* 0x000000111003723e */ /* 0x004fc600048060ff */
[----:B------:R2:W-:Y:S04]  /*2edf0*/  STL [R1+0x6a0], R0 ;  /* 0x0006a00001007387 */ /* 0x0005e80000100800 */
[----:B------:R-:W-:Y:S01]  /*2ee00*/  STL [R1+0x190], R3 ;  /* 0x0001900301007387 */ /* 0x000fe20000100800 */
[----:B-1----:R-:W-:-:S03]  /*2ee10*/  F2FP.SATFINITE.E5M2.F32.PACK_AB_MERGE_C R2, R10, R11, RZ ;  /* 0x0000000b0a02723e */ /* 0x002fc600048060ff */
[----:B------:R-:W3:Y:S04]  /*2ee20*/  LDL.LU R59, [R1+0x688] ;  /* 0x00068800013b7983 */ /* 0x000ee80000300800 */
[----:B------:R1:W-:Y:S01]  /*2ee30*/  STL [R1+0x17c], R2 ;  /* 0x00017c0201007387 */ /* 0x0003e20000100800 */
[----:B--2---:R-:W-:-:S03]  /*2ee40*/  F2FP.SATFINITE.E5M2.F32.PACK_AB_MERGE_C R0, R8, R9, RZ ;  /* 0x000000090800723e */ /* 0x004fc600048060ff */
[----:B------:R-:W3:Y:S04]  /*2ee50*/  LDL.LU R56, [R1+0x68c] ;  /* 0x00068c0001387983 */ /* 0x000ee80000300800 */
        /* <DEDUP_REMOVED lines=53> */
[----:B----4-:R-:W-:-:S05]  /*2f1b0*/  F2FP.SATFINITE.E5M2.F32.PACK_AB_MERGE_C R12, R55, R54, RZ ;  /* 0x00000036370c723e */ /* 0x010fca00048060ff */
[----:B------:R3:W-:Y:S01]  /*2f1c0*/  STL [R1+0x208], R12 ;  /* 0x0002080c01007387 */ /* 0x0007e20000100800 */
[----:B------:R-:W-:Y:S02]  /*2f1d0*/  F2FP.SATFINITE.E5M2.F32.PACK_AB_MERGE_C R15, R53, R52, RZ ;  /* 0x00000034350f723e */ /* 0x000fe400048060ff */
[----:B-1----:R-:W-:-:S03]  /*2f1e0*/  F2FP.SATFINITE.E5M2.F32.PACK_AB_MERGE_C R14, R48, R51, RZ ;  /* 0x00000033300e723e */ /* 0x002fc600048060ff */
[----:B------:R-:W-:Y:S01]  /*2f1f0*/  STL [R1+0x204], R15 ;  /* 0x0002040f01007387 */ /* 0x000fe20000100800 */
[----:B---3--:R-:W-:-:S03]  /*2f200*/  F2FP.SATFINITE.E5M2.F32.PACK_AB_MERGE_C R12, R13, R49, RZ ;  /* 0x000000310d0c723e */ /* 0x008fc600048060ff */
[----:B------:R-:W-:Y:S01]  /*2f210*/  STL [R1+0x1330], R14 ;  /* 0x0013300e01007387 */ /* 0x000fe20000100800 */
[----:B------:R-:W-:-:S03]  /*2f220*/  F2FP.SATFINITE.E5M2.F32.PACK_AB_MERGE_C R7, R7, R6, RZ ;  /* 0x000000060707723e */ /* 0x000fc600048060ff */
[----:B------:R-:W-:Y:S04]  /*2f230*/  STL [R1+0x1324], R12 ;  /* 0x0013240c01007387 */ /* 0x000fe80000100800 */
[----:B------:R2:W-:Y:S01]  /*2f240*/  STL [R1+0x13d0], R7 ;  /* 0x0013d00701007387 */ /* 0x0005e20000100800 */
[----:B------:R-:W-:Y:S02]  /*2f250*/  F2FP.SATFINITE.E5M2.F32.PACK_AB_MERGE_C R6, R3, R2, RZ ;  /* 0x000000020306723e */ /* 0x000fe400048060ff */
[----:B------:R-:W-:-:S03]  /*2f260*/  F2FP.SATFINITE.E5M2.F32.PACK_AB_MERGE_C R3, R61, R40, RZ ;  /* 0x000000283d03723e */ /* 0x000fc600048060ff */
[----:B------:R-:W-:Y:S04]  /*2f270*/  STL [R1+0x13c8], R6 ;  /* 0x0013c80601007387 */ /* 0x000fe80000100800 */
[----:B------:R-:W-:Y:S01]  /*2f280*/  STL [R1+0x1368], R3 ;  /* 0x0013680301007387 */ /* 0x000fe20000100800 */
[----:B------:R-:W-:Y:S02]  /*2f290*/  F2FP.SATFINITE.E5M2.F32.PACK_AB_MERGE_C R2, R5, R4, RZ ;  /* 0x000000040502723e */ /* 0x000fe400048060ff */
[----:B--2---:R-:W-:-:S05]  /*2f2a0*/  F2FP.SATFINITE.E5M2.F32.PACK_AB_MERGE_C R7, R0, R60, RZ ;  /* 0x0000003c0007723e */ /* 0x004fca00048060ff */
[----:B------:R-:W-:Y:S01]  /*2f2b0*/  STL [R1+0x1630], R7 ;  /* 0x0016300701007387 */ /* 0x000fe20000100800 */
[----:B------:R-:W-:-:S03]  /*2f2c0*/  F2FP.SATFINITE.E5M2.F32.PACK_AB_MERGE_C R49, R46, R47, RZ ;  /* 0x0000002f2e31723e */ /* 0x000fc600048060ff */
[----:B------:R-:W-:Y:S01]  /*2f2d0*/  STL [R1+0x1378], R2 ;  /* 0x0013780201007387 */ /* 0x000fe20000100800 */
[----:B------:R-:W-:-:S03]  /*2f2e0*/  F2FP.SATFINITE.E5M2.F32.PACK_AB_MERGE_C R40, R44, R45, RZ ;  /* 0x0000002d2c28723e */ /* 0x000fc600048060ff */
[----:B------:R-:W-:Y:S04]  /*2f2f0*/  STL [R1+0x1634], R49 ;  /* 0x0016343101007387 */ /* 0x000fe80000100800 */
[----:B------:R1:W-:Y:S01]  /*2f300*/  STL [R1+0x1688], R40 ;  /* 0x0016882801007387 */ /* 0x0003e20000100800 */
[----:B------:R-:W-:-:S05]  /*2f310*/  F2FP.SATFINITE.E5M2.F32.PACK_AB_MERGE_C R15, R42, R43, RZ ;  /* 0x0000002b2a0f723e */ /* 0x000fca00048060ff */
[----:B------:R-:W-:Y:S01]  /*2f320*/  STL [R1+0x168c], R15 ;  /* 0x00168c0f01007387 */ /* 0x000fe20000100800 */
[----:B------:R-:W-:Y:S02]  /*2f330*/  F2FP.SATFINITE.E5M2.F32.PACK_AB_MERGE_C R0, R38, R41, RZ ;  /* 0x000000292600723e */ /* 0x000fe400048060ff */
[----:B-1----:R-:W-:-:S05]  /*2f340*/  F2FP.SATFINITE.E5M2.F32.PACK_AB_MERGE_C R40, R36, R37, RZ ;  /* 0x000000252428723e */ /* 0x002fca00048060ff */
[----:B------:R-:W-:Y:S01]  /*2f350*/  STL [R1+0x1690], R40 ;  /* 0x0016902801007387 */ /* 0x000fe20000100800 */
[----:B------:R-:W-:-:S03]  /*2f360*/  F2FP.SATFINITE.E5M2.F32.PACK_AB_MERGE_C R2, R33, R34, RZ ;  /* 0x000000222102723e */ /* 0x000fc600048060ff */
[----:B------:R1:W-:Y:S04]  /*2f370*/  STL [R1+0x1c0], R0 ;  /* 0x0001c00001007387 */ /* 0x0003e80000100800 */
[----:B------:R2:W-:Y:S01]  /*2f380*/  STL [R1+0x15c], R2 ;  /* 0x00015c0201007387 */ /* 0x0005e20000100800 */
[----:B-1----:R-:W-:Y:S02]  /*2f390*/  F2FP.SATFINITE.E5M2.F32.PACK_AB_MERGE_C R0, R31, R32, RZ ;  /* 0x000000201f00723e */ /* 0x002fe400048060ff */
[----:B------:R-:W-:-:S03]  /*2f3a0*/  F2FP.SATFINITE.E5M2.F32.PACK_AB_MERGE_C R3, R29, R30, RZ ;  /* 0x0000001e1d03723e */ /* 0x000fc600048060ff */
[----:B------:R1:W-:Y:S04]  /*2f3b0*/  STL [R1+0x158], R0 ;  /* 0x0001580001007387 */ /* 0x0003e80000100800 */
[----:B------:R3:W-:Y:S01]  /*2f3c0*/  STL [R1+0x11c], R3 ;  /* 0x00011c0301007387 */ /* 0x0007e20000100800 */
[----:B--2---:R-:W-:-:S05]  /*2f3d0*/  F2FP.SATFINITE.E5M2.F32.PACK_AB_MERGE_C R2, R27, R28, RZ ;  /* 0x0000001c1b02723e */ /* 0x004fca00048060ff */
[----:B------:R2:W-:Y:S01]  /*2f3e0*/  STL [R1+0x118], R2 ;  /* 0x0001180201007387 */ /* 0x0005e20000100800 */
[----:B-1----:R-:W-:-:S05]  /*2f3f0*/  F2FP.SATFINITE.E5M2.F32.PACK_AB_MERGE_C R0, R25, R26, RZ ;  /* 0x0000001a1900723e */ /* 0x002fca00048060ff */
[----:B------:R1:W-:Y:S01]  /*2f400*/  STL [R1+0xfc], R0 ;  /* 0x0000fc0001007387 */ /* 0x0003e20000100800 */
[----:B---3--:R-:W-:-:S05]  /*2f410*/  F2FP.SATFINITE.E5M2.F32.PACK_AB_MERGE_C R3, R23, R24, RZ ;  /* 0x000000181703723e */ /* 0x008fca00048060ff */
[----:B------:R3:W-:Y:S01]  /*2f420*/  STL [R1+0xf8], R3 ;  /* 0x0000f80301007387 */ /* 0x0007e20000100800 */
[----:B--2---:R-:W-:-:S05]  /*2f430*/  F2FP.SATFINITE.E5M2.F32.PACK_AB_MERGE_C R2, R20, R22, RZ ;  /* 0x000000161402723e */ /* 0x004fca00048060ff */
[----:B------:R2:W-:Y:S01]  /*2f440*/  STL [R1+0xdc], R2 ;  /* 0x0000dc0201007387 */ /* 0x0005e20000100800 */
[----:B-1----:R-:W-:-:S05]  /*2f450*/  F2FP.SATFINITE.E5M2.F32.PACK_AB_MERGE_C R0, R18, R19, RZ ;  /* 0x000000131200723e */ /* 0x002fca00048060ff */
[----:B------:R1:W-:Y:S01]  /*2f460*/  STL [R1+0xf4], R0 ;  /* 0x0000f40001007387 */ /* 0x0003e20000100800 */
[----:B---3--:R-:W-:-:S05]  /*2f470*/  F2FP.SATFINITE.E5M2.F32.PACK_AB_MERGE_C R3, R16, R17, RZ ;  /* 0x000000111003723e */ /* 0x008fca00048060ff */
[----:B------:R-:W-:Y:S01]  /*2f480*/  STL [R1+0x9c], R3 ;  /* 0x00009c0301007387 */ /* 0x000fe20000100800 */
[----:B--2---:R-:W-:-:S03]  /*2f490*/  F2FP.SATFINITE.E5M2.F32.PACK_AB_MERGE_C R2, R10, R11, RZ ;  /* 0x0000000b0a02723e */ /* 0x004fc600048060ff */
[----:B------:R-:W2:Y:S04]  /*2f4a0*/  LDL.LU R58, [R1+0x808] ;  /* 0x00080800013a7983 */ /* 0x000ea80000300800 */
[----:B------:R3:W-:Y:S01]  /*2f4b0*/  STL [R1+0x24], R2 ;  /* 0x0000240201007387 */ /* 0x0007e20000100800 */
[----:B-1----:R-:W-:-:S03]  /*2f4c0*/  F2FP.SATFINITE.E5M2.F32.PACK_AB_MERGE_C R0, R8, R9, RZ ;  /* 0x000000090800723e */ /* 0x002fc600048060ff */
[----:B------:R-:W2:Y:S04]  /*2f4d0*/  LDL.LU R59, [R1+0x80c] ;  /* 0x00080c00013b7983 */ /* 0x000ea80000300800 */
        /* <DEDUP_REMOVED lines=12> */
[----:B---3--:R-:W3:Y:S04]  /*2f5a0*/  LDL.LU R2, [R1+0x5ac] ;  /* 0x0005ac0001027983 */ /* 0x008ee80000300800 */
        /* <DEDUP_REMOVED lines=36> */
[----:B--2---:R-:W-:-:S05]  /*2f7f0*/  F2FP.SATFINITE.E5M2.F32.PACK_AB_MERGE_C R50, R59, R58, RZ ;  /* 0x0000003a3b32723e */ /* 0x004fca00048060ff */
[----:B------:R-:W-:Y:S01]  /*2f800*/  STL [R1+0x16b4], R50 ;  /* 0x0016b43201007387 */ /* 0x000fe20000100800 */
[----:B----4-:R-:W-:Y:S02]  /*2f810*/  F2FP.SATFINITE.E5M2.F32.PACK_AB_MERGE_C R37, R37, R56, RZ ;  /* 0x000000382525723e */ /* 0x010fe400048060ff */
[----:B------:R-:W-:-:S03]  /*2f820*/  F2FP.SATFINITE.E5M2.F32.PACK_AB_MERGE_C R20, R20, R54, RZ ;  /* 0x000000361414723e */ /* 0x000fc600048060ff */
[----:B------:R-:W-:Y:S01]  /*2f830*/  STL [R1+0x16b8], R37 ;  /* 0x0016b82501007387 */ /* 0x000fe20000100800 */
[----:B------:R-:W-:-:S03]  /*2f840*/  F2FP.SATFINITE.E5M2.F32.PACK_AB_MERGE_C R14, R52, R55, RZ ;  /* 0x00000037340e723e */ /* 0x000fc600048060ff */
[----:B------:R-:W-:Y:S01]  /*2f850*/  STL [R1+0x16bc], R20 ;  /* 0x0016bc1401007387 */ /* 0x000fe20000100800 */
[----:B------:R-:W-:-:S03]  /*2f860*/  F2FP.SATFINITE.E5M2.F32.PACK_AB_MERGE_C R12, R51, R53, RZ ;  /* 0x00000035330c723e */ /* 0x000fc600048060ff */
[----:B------:R-:W-:Y:S01]  /*2f870*/  STL [R1+0x114], R14 ;  /* 0x0001140e01007387 */ /* 0x000fe20000100800 */
[----:B------:R-:W-:-:S03]  /*2f880*/  F2FP.SATFINITE.E5M2.F32.PACK_AB_MERGE_C R7, R13, R48, RZ ;  /* 0x000000300d07723e */ /* 0x000fc600048060ff */
[----:B------:R-:W-:Y:S01]  /*2f890*/  STL [R1+0x110], R12 ;  /* 0x0001100c01007387 */ /* 0x000fe20000100800 */
[----:B---3--:R-:W-:-:S03]  /*2f8a0*/  F2FP.SATFINITE.E5M2.F32.PACK_AB_MERGE_C R6, R2, R6, RZ ;  /* 0x000000060206723e */ /* 0x008fc600048060ff */
[----:B------:R-:W-:Y:S01]  /*2f8b0*/  STL [R1+0x13c], R7 ;  /* 0x00013c0701007387 */ /* 0x000fe20000100800 */
[----:B------:R-:W-:-:S03]  /*2f8c0*/  F2FP.SATFINITE.E5M2.F32.PACK_AB_MERGE_C R2, R61, R3, RZ ;  /* 0x000000033d02723e */ /* 0x000fc600048060ff */
[----:B------:R-:W-:Y:S01]  /*2f8d0*/  STL [R1+0x138], R6 ;  /* 0x0001380601007387 */ /* 0x000fe20000100800 */
[----:B------:R-:W-:-:S03]  /*2f8e0*/  F2FP.SATFINITE.E5M2.F32.PACK_AB_MERGE_C R4, R5, R4, RZ ;  /* 0x000000040504723e */ /* 0x000fc600048060ff */
[----:B------:R1:W-:Y:S01]  /*2f8f0*/  STL [R1+0x178], R2 ;  /* 0x0001780201007387 */ /* 0x0003e20000100800 */
[----:B------:R-:W-:-:S03]  /*2f900*/  F2FP.SATFINITE.E5M2.F32.PACK_AB_MERGE_C R3, R0, R60, RZ ;  /* 0x0000003c0003723e */ /* 0x000fc600048060ff */
[----:B------:R-:W-:Y:S04]  /*2f910*/  STL [R1+0x174], R4 ;  /* 0x0001740401007387 */ /* 0x000fe80000100800 */
[----:B------:R2:W-:Y:S01]  /*2f920*/  STL [R1+0x12e0], R3 ;  /* 0x0012e00301007387 */ /* 0x0005e20000100800 */
[----:B-1----:R-:W-:Y:S02]  /*2f930*/  F2FP.SATFINITE.E5M2.F32.PACK_AB_MERGE_C R2, R46, R47, RZ ;  /* 0x0000002f2e02723e */ /* 0x002fe400048060ff */
[----:B------:R-:W-:-:S03]  /*2f940*/  F2FP.SATFINITE.E5M2.F32.PACK_AB_MERGE_C R0, R44, R45, RZ ;  /* 0x0000002d2c00723e */ /* 0x000fc600048060ff */
[----:B------:R1:W-:Y:S01]  /*2f950*/  STL [R1+0x12d8], R2 ;  /* 0x0012d80201007387 */ /* 0x0003e20000100800 */
[----:B--2---:R-:W-:-:S03]  /*2f960*/  F2FP.SATFINITE.E5M2.F32.PACK_AB_MERGE_C R3, R42, R43, RZ ;  /* 0x0000002b2a03723e */ /* 0x004fc600048060ff */
[----:B------:R2:W-:Y:S04]  /*2f970*/  STL [R1+0x13a8], R0 ;  /* 0x0013a80001007387 */ /* 0x0005e80000100800 */
[----:B------:R3:W-:Y:S01]  /*2f980*/  STL [R1+0x13a4], R3 ;  /* 0x0013a40301007387 */ /* 0x0007e20000100800 */
[----:B-1----:R-:W-:-:S05]  /*2f990*/  F2FP.SATFINITE.E5M2.F32.PACK_AB_MERGE_C R2, R38, R41, RZ ;  /* 0x000000292602723e */ /* 0x002fca00048060ff */
[----:B------:R-:W-:Y:S01]  /*2f9a0*/  STL [R1+0x1344], R2 ;  /* 0x0013440201007387 */ /* 0x000fe20000100800 */
[----:B--2---:R-:W-:Y:S02]  /*2f9b0*/  F2FP.SATFINITE.E5M2.F32.PACK_AB_MERGE_C R0, R34, R36, RZ ;  /* 0x000000242200723e */ /* 0x004fe400048060ff */
[----:B---3--:R-:W-:-:S05]  /*2f9c0*/  F2FP.SATFINITE.E5M2.F32.PACK_AB_MERGE_C R3, R32, R33, RZ ;  /* 0x000000212003723e */ /* 0x008fca00048060ff */
[----:B------:R1:W-:Y:S04]  /*2f9d0*/  STL [R1+0x1638], R3 ;  /* 0x0016380301007387 */ /* 0x0003e80000100800 */
[----:B------:R2:W-:Y:S01]  /*2f9e0*/  STL [R1+0x135c], R0 ;  /* 0x00135c0001007387 */ /* 0x0005e20000100800 */
[----:B-1----:R-:W-:Y:S02]  /*2f9f0*/  F2FP.SATFINITE.E5M2.F32.PACK_AB_MERGE_C R3, R30, R31, RZ ;  /* 0x0000001f1e03723e */ /* 0x002fe400048060ff */
[----:B------:R-:W-:-:S03]  /*2fa00*/  F2FP.SATFINITE.E5M2.F32.PACK_AB_MERGE_C R2, R28, R29, RZ ;  /* 0x0000001d1c02723e */ /* 0x000fc600048060ff */
[----:B------:R-:W-:Y:S01]  /*2fa10*/  STL [R1+0x12a8], R3 ;  /* 0x0012a80301007387 */ /* 0x000fe20000100800 */
[----:B--2---:R-:W-:-:S03]  /*2fa20*/  F2FP.SATFINITE.E5M2.F32.PACK_AB_MERGE_C R0, R26, R27, RZ ;  /* 0x0000001b1a00723e */ /* 0x004fc600048060ff */
[----:B------:R1:W-:Y:S01]  /*2fa30*/  STL [R1+0x170], R2 ;  /* 0x0001700201007387 */ /* 0x0003e20000100800 */
[----:B------:R-:W-:-:S05]  /*2fa40*/  F2FP.SATFINITE.E5M2.F32.PACK_AB_MERGE_C R39, R24, R25, RZ ;  /* 0x000000191827723e */ /* 0x000fca00048060ff */
[----:B------:R-:W-:Y:S01]  /*2fa50*/  STL [R1+0x1694], R39 ;  /* 0x0016942701007387 */ /* 0x000fe20000100800 */
[----:B-1----:R-:W-:-:S03]  /*2fa60*/  F2FP.SATFINITE.E5M2.F32.PACK_AB_MERGE_C R2, R22, R23, RZ ;  /* 0x000000171602723e */ /* 0x002fc600048060ff */
[----:B------:R1:W-:Y:S04]  /*2fa70*/  STL [R1+0x11ac], R0 ;  /* 0x0011ac0001007387 */ /* 0x0003e80000100800 */
[----:B------:R2:W-:Y:S01]  /*2fa80*/  STL [R1+0x530], R2 ;  /* 0x0005300201007387 */ /* 0x0005e20000100800 */
[----:B-1----:R-:W-:Y:S02]  /*2fa90*/  F2FP.SATFINITE.E5M2.F32.PACK_AB_MERGE_C R0, R18, R19, RZ ;  /* 0x000000131200723e */ /* 0x002fe400048060ff */
[----:B------:R-:W-:-:S05]  /*2faa0*/  F2FP.SATFINITE.E5M2.F32.PACK_AB_MERGE_C R57, R16, R17, RZ ;  /* 0x000000111039723e */ /* 0x000fca00048060ff */
[----:B------:R-:W-:Y:S01]  /*2fab0*/  STL [R1+0x163c], R57 ;  /* 0x00163c3901007387 */ /* 0x000fe20000100800 */
[----:B------:R-:W-:-:S03]  /*2fac0*/  F2FP.SATFINITE.E5M2.F32.PACK_AB_MERGE_C R3, R10, R11, RZ ;  /* 0x0000000b0a03723e */ /* 0x000fc600048060ff */
[----:B------:R1:W-:Y:S04]  /*2fad0*/  STL [R1+0xf0], R0 ;  /* 0x0000f00001007387 */ /* 0x0003e80000100800 */
[----:B--2---:R-:W2:Y:S01]  /*2fae0*/  LDL.LU R2, [R1+0x500] ;  /* 0x0005000001027983 */ /* 0x004ea20000300800 */
[----:B-1----:R-:W-:-:S03]  /*2faf0*/  F2FP.SATFINITE.E5M2.F32.PACK_AB_MERGE_C R0, R8, R9, RZ ;  /* 0x000000090800723e */ /* 0x002fc600048060ff */
[----:B------:R-:W-:Y:S04]  /*2fb00*/  STL [R1+0xb0], R3 ;  /* 0x0000b00301007387 */ /* 0x000fe80000100800 */
[----:B------:R-:W2:Y:S04]  /*2fb10*/  LDL.LU R61, [R1+0x504] ;  /* 0x00050400013d7983 */ /* 0x000ea80000300800 */
[----:B------:R1:W-:Y:S04]  /*2fb20*/  STL [R1+0x238], R0 ;  /* 0x0002380001007387 */ /* 0x0003e80000100800 */
[----:B------:R-:W3:Y:S04]  /*2fb30*/  LDL.LU R4, [R1+0x508] ;  /* 0x0005080001047983 */ /* 0x000ee80000300800 */
[----:B------:R-:W3:Y:S04]  /*2fb40*/  LDL.LU R5, [R1+0x50c] ;  /* 0x00050c0001057983 */ /* 0x000ee80000300800 */
        /* <DEDUP_REMOVED lines=36> */
[----:B------:R-:W-:Y:S04]  /*2fd90*/  STL [R1+0x1640], R59 ;  /* 0x0016403b01007387 */ /* 0x000fe80000100800 */
[----:B------:R-:W-:Y:S01]  /*2fda0*/  STL [R1+0x16c0], R3 ;  /* 0x0016c00301007387 */ /* 0x000fe20000100800 */
[----:B------:R-:W-:Y:S02]  /*2fdb0*/  F2FP.SATFINITE.E5M2.F32.PACK_AB_MERGE_C R0, R46, R47, RZ ;  /* 0x0000002f2e00723e */ /* 0x000fe400048060ff */
[----:B------:R-:W-:-:S05]  /*2fdc0*/  F2FP.SATFINITE.E5M2.F32.PACK_AB_MERGE_C R7, R44, R45, RZ ;  /* 0x0000002d2c07723e */ /* 0x000fca00048060ff */
[----:B------:R-:W-:Y:S01]  /*2fdd0*/  STL [R1+0x16c4], R7 ;  /* 0x0016c40701007387 */ /* 0x000fe20000100800 */
[----:B------:R-:W-:-:S03]  /*2fde0*/  F2FP.SATFINITE.E5M2.F32.PACK_AB_MERGE_C R12, R42, R43, RZ ;  /* 0x0000002b2a0c723e */ /* 0x000fc600048060ff */
[----:B------:R1:W-:Y:S01]  /*2fdf0*/  STL [R1+0x224], R0 ;  /* 0x0002240001007387 */ /* 0x0003e20000100800 */
[----:B------:R-:W-:-:S03]  /*2fe00*/  F2FP.SATFINITE.E5M2.F32.PACK_AB_MERGE_C R45, R38, R41, RZ ;  /* 0x00000029262d723e */ /* 0x000fc600048060ff */
[----:B------:R-:W-:Y:S04]  /*2fe10*/  STL [R1+0x1644], R12 ;  /* 0x0016440c01007387 */ /* 0x000fe80000100800 */
[----:B------:R-:W-:Y:S01]  /*2fe20*/  STL [R1+0x16c8], R45 ;  /* 0x0016c82d01007387 */ /* 0x000fe20000100800 */
[----:B-1----:R-:W-:Y:S02]  /*2fe30*/  F2FP.SATFINITE.E5M2.F32.PACK_AB_MERGE_C R0, R34, R36, RZ ;  /* 0x000000242200723e */ /* 0x002fe400048060ff */
[----:B------:R-:W-:-:S05]  /*2fe40*/  F2FP.SATFINITE.E5M2.F32.PACK_AB_MERGE_C R27, R27, R33, RZ ;  /* 0x000000211b1b723e */ /* 0x000fca00048060ff */
[----:B------:R-:W-:Y:S01]  /*2fe50*/  STL [R1+0x16cc], R27 ;  /* 0x0016cc1b01007387 */ /* 0x000fe20000100800 */
[----:B------:R-:W-:-:S03]  /*2fe60*/  F2FP.SATFINITE.E5M2.F32.PACK_AB_MERGE_C R49, R31, R32, RZ ;  /* 0x000000201f31723e */ /* 0x000fc600048060ff */
[----:B------:R-:W-:Y:S04]  /*2fe70*/  STL [R1+0x19c], R0 ;  /* 0x00019c0001007387 */ /* 0x000fe80000100800 */
[----:B------:R1:W-:Y:S02]  /*2fe80*/  STL [R1+0x1648], R49 ;  /* 0x0016483101007387 */ /* 0x0003e40000100800 */
[----:B-1----:R-:W-:Y:S02]  /*2fe90*/  F2FP.SATFINITE.E5M2.F32.PACK_AB_MERGE_C R49, R29, R30, RZ ;  /* 0x0000001e1d31723e */ /* 0x002fe400048060ff */
        /* <DEDUP_REMOVED lines=8> */
[----:B------:R-:W-:-:S03]  /*2ff20*/  F2FP.SATFINITE.E5M2.F32.PACK_AB_MERGE_C R54, R16, R17, RZ ;  /* 0x000000111036723e */ /* 0x000fc600048060ff */
[----:B------:R-:W-:Y:S04]  /*2ff30*/  STL [R1+0x16e0], R57 ;  /* 0x0016e03901007387 */ /* 0x000fe80000100800 */
[----:B------:R-:W-:Y:S01]  /*2ff40*/  STL [R1+0x16e4], R54 ;  /* 0x0016e43601007387 */ /* 0x000fe20000100800 */
[----:B------:R-:W-:-:S03]  /*2ff50*/  F2FP.SATFINITE.E5M2.F32.PACK_AB_MERGE_C R2, R10, R11, RZ ;  /* 0x0000000b0a02723e */ /* 0x000fc600048060ff */
[----:B------:R-:W2:Y:S04]  /*2ff60*/  LDL.LU R48, [R1+0x490] ;  /* 0x0004900001307983 */ /* 0x000ea80000300800 */
[----:B------:R1:W-:Y:S01]  /*2ff70*/  STL [R1+0x1274], R2 ;  /* 0x0012740201007387 */ /* 0x0003e20000100800 */
[----:B------:R-:W-:-:S03]  /*2ff80*/  F2FP.SATFINITE.E5M2.F32.PACK_AB_MERGE_C R0, R8, R9, RZ ;  /* 0x000000090800723e */ /* 0x000fc600048060ff */
[----:B------:R-:W2:Y:S04]  /*2ff90*/  LDL.LU R13, [R1+0x494] ;  /* 0x00049400010d7983 */ /* 0x000ea80000300800 */
[----:B------:R3:W-:Y:S04]  /*2ffa0*/  STL [R1+0x126c], R0 ;  /* 0x00126c0001007387 */ /* 0x0007e80000100800 */
[----:B------:R-:W4:Y:S04]  /*2ffb0*/  LDL.LU R6, [R1+0x498] ;  /* 0x0004980001067983 */ /* 0x000f280000300800 */
[----:B-1----:R-:W4:Y:S04]  /*2ffc0*/  LDL.LU R2, [R1+0x49c] ;  /* 0x00049c0001027983 */ /* 0x002f280000300800 */
        /* <DEDUP_REMOVED lines=33> */
[----:B------:R1:W-:Y:S01]  /*301e0*/  STL [R1+0x1320], R7 ;  /* 0x0013200701007387 */ /* 0x0003e20000100800 */
[----:B----4-:R-:W-:Y:S02]  /*301f0*/  F2FP.SATFINITE.E5M2.F32.PACK_AB_MERGE_C R3, R2, R6, RZ ;  /* 0x000000060203723e */ /* 0x010fe400048060ff */
[----:B------:R-:W-:-:S03]  /*30200*/  F2FP.SATFINITE.E5M2.F32.PACK_AB_MERGE_C R2, R5, R4, RZ ;  /* 0x000000040502723e */ /* 0x000fc600048060ff */
[----:B------:R2:W-:Y:S04]  /*30210*/  STL [R1+0x131c], R3 ;  /* 0x00131c0301007387 */ /* 0x0005e80000100800 */
[----:B------:R4:W-:Y:S01]  /*30220*/  STL [R1+0x12b8], R2 ;  /* 0x0012b80201007387 */ /* 0x0009e20000100800 */
[----:B---3--:R-:W-:Y:S02]  /*30230*/  F2FP.SATFINITE.E5M2.F32.PACK_AB_MERGE_C R0, R0, R60, RZ ;  /* 0x0000003c0000723e */ /* 0x008fe400048060ff */
[----:B------:R-:W-:-:S05]  /*30240*/  F2FP.SATFINITE.E5M2.F32.PACK_AB_MERGE_C R53, R46, R47, RZ ;  /* 0x0000002f2e35723e */ /* 0x000fca00048060ff */
[----:B------:R-:W-:Y:S01]  /*30250*/  STL [R1+0x164c], R53 ;  /* 0x00164c3501007387 */ /* 0x000fe20000100800 */
[----:B------:R-:W-:-:S03]  /*30260*/  F2FP.SATFINITE.E5M2.F32.PACK_AB_MERGE_C R14, R43, R44, RZ ;  /* 0x0000002c2b0e723e */ /* 0x000fc600048060ff */
[----:B------:R3:W-:Y:S01]  /*30270*/  STL [R1+0x12cc], R0 ;  /* 0x0012cc0001007387 */ /* 0x0007e20000100800 */
        /* <DEDUP_REMOVED lines=22> */
[----:B------:R-:W-:Y:S04]  /*303e0*/  STL [R1+0x1710], R25 ;  /* 0x0017101901007387 */ /* 0x000fe80000100800 */
        /* <DEDUP_REMOVED lines=29> */
[----:B----4-:R-:W4:Y:S04]  /*305c0*/  LDL.LU R2, [R1+0x3b4] ;  /* 0x0003b40001027983 */ /* 0x010f280000300800 */
[----:B------:R-:W4:Y:S04]  /*305d0*/  LDL.LU R4, [R1+0x3b8] ;  /* 0x0003b80001047983 */ /* 0x000f280000300800 */
[----:B------:R-:W4:Y:S04]  /*305e0*/  LDL.LU R5, [R1+0x3bc] ;  /* 0x0003bc0001057983 */ /* 0x000f280000300800 */
[----:B------:R-:W4:Y:S04]  /*305f0*/  LDL.LU R60, [R1+0x3a0] ;  /* 0x0003a000013c7983 */ /* 0x000f280000300800 */
[----:B---3--:R-:W3:Y:S04]  /*30600*/  LDL.LU R0, [R1+0x3a4] ;  /* 0x0003a40001007983 */ /* 0x008ee80000300800 */
[----:B------:R-:W3:Y:S04]  /*30610*/  LDL.LU R38, [R1+0x3a8] ;  /* 0x0003a80001267983 */ /* 0x000ee80000300800 */
[----:B------:R-:W3:Y:S04]  /*30620*/  LDL.LU R36, [R1+0x3ac] ;  /* 0x0003ac0001247983 */ /* 0x000ee80000300800 */
[----:B------:R-:W3:Y:S04]  /*30630*/  LDL.LU R29, [R1+0x390] ;  /* 0x00039000011d7983 */ /* 0x000ee80000300800 */
[----:B------:R-:W3:Y:S01]  /*30640*/  LDL.LU R22, [R1+0x394] ;  /* 0x0003940001167983 */ /* 0x000ee20000300800 */
[----:B------:R-:W-:-:S03]  /*30650*/  F2FP.SATFINITE.E5M2.F32.PACK_AB_MERGE_C R26, R8, R9, RZ ;  /* 0x00000009081a723e */ /* 0x000fc600048060ff */
[----:B------:R-:W3:Y:S04]  /*30660*/  LDL.LU R19, [R1+0x398] ;  /* 0x0003980001137983 */ /* 0x000ee80000300800 */
[----:B------:R-:W3:Y:S04]  /*30670*/  LDL.LU R18, [R1+0x39c] ;  /* 0x00039c0001127983 */ /* 0x000ee80000300800 */
[----:B------:R-:W3:Y:S04]  /*30680*/  LDL.LU R11, [R1+0x380] ;  /* 0x00038000010b7983 */ /* 0x000ee80000300800 */
[----:B------:R-:W3:Y:S04]  /*30690*/  LDL.LU R10, [R1+0x384] ;  /* 0x00038400010a7983 */ /* 0x000ee80000300800 */
[----:B------:R-:W3:Y:S04]  /*306a0*/  LDL.LU R9, [R1+0x388] ;  /* 0x0003880001097983 */ /* 0x000ee80000300800 */
[----:B------:R-:W3:Y:S04]  /*306b0*/  LDL.LU R8, [R1+0x38c] ;  /* 0x00038c0001087983 */ /* 0x000ee80000300800 */
[----:B------:R-:W-:Y:S01]  /*306c0*/  STL [R1+0x1714], R26 ;  /* 0x0017141a01007387 */ /* 0x000fe20000100800 */
[----:B------:R-:W-:-:S02]  /*306d0*/  F2FP.SATFINITE.E5M2.F32.PACK_AB_MERGE_C R24, R24, R39, RZ ;  /* 0x000000271818723e */ /* 0x000fc400048060ff */
        /* <DEDUP_REMOVED lines=12> */
[----:B--2---:R-:W-:-:S03]  /*307a0*/  F2FP.SATFINITE.E5M2.F32.PACK_AB_MERGE_C R28, R28, R3, RZ ;  /* 0x000000031c1c723e */ /* 0x004fc600048060ff */
        /* <DEDUP_REMOVED lines=13> */
[----:B----4-:R-:W-:-:S03]  /*30880*/  F2FP.SATFINITE.E5M2.F32.PACK_AB_MERGE_C R6, R2, R6, RZ ;  /* 0x000000060206723e */ /* 0x010fc600048060ff */
[----:B------:R-:W-:Y:S01]  /*30890*/  STL [R1+0x1240], R7 ;  /* 0x0012400701007387 */ /* 0x000fe20000100800 */
[----:B--2---:R-:W-:-:S03]  /*308a0*/  F2FP.SATFINITE.E5M2.F32.PACK_AB_MERGE_C R3, R5, R4, RZ ;  /* 0x000000040503723e */ /* 0x004fc600048060ff */
[----:B------:R-:W-:Y:S04]  /*308b0*/  STL [R1+0x12f8], R6 ;  /* 0x0012f80601007387 */ /* 0x000fe80000100800 */
[----:B------:R1:W-:Y:S01]  /*308c0*/  STL [R1+0x12f4], R3 ;  /* 0x0012f40301007387 */ /* 0x0003e20000100800 */
[----:B---3--:R-:W-:-:S05]  /*308d0*/  F2FP.SATFINITE.E5M2.F32.PACK_AB_MERGE_C R2, R0, R60, RZ ;  /* 0x0000003c0002723e */ /* 0x008fca00048060ff */
[----:B------:R2:W-:Y:S01]  /*308e0*/  STL [R1+0x1290], R2 ;  /* 0x0012900201007387 */ /* 0x0005e20000100800 */
[----:B------:R-:W-:Y:S02]  /*308f0*/  F2FP.SATFINITE.E5M2.F32.PACK_AB_MERGE_C R0, R36, R38, RZ ;  /* 0x000000262400723e */ /* 0x000fe400048060ff */
[----:B------:R-:W-:-:S05]  /*30900*/  F2FP.SATFINITE.E5M2.F32.PACK_AB_MERGE_C R58, R22, R29, RZ ;  /* 0x0000001d163a723e */ /* 0x000fca00048060ff */
[----:B------:R-:W-:Y:S01]  /*30910*/  STL [R1+0x1654], R58 ;  /* 0x0016543a01007387 */ /* 0x000fe20000100800 */
[----:B-1----:R-:W-:-:S03]  /*30920*/  F2FP.SATFINITE.E5M2.F32.PACK_AB_MERGE_C R3, R18, R19, RZ ;  /* 0x000000131203723e */ /* 0x002fc600048060ff */
[----:B------:R1:W-:Y:S04]  /*30930*/  STL [R1+0x12a4], R0 ;  /* 0x0012a40001007387 */ /* 0x0003e80000100800 */
[----:B------:R3:W-:Y:S01]  /*30940*/  STL [R1+0x1238], R3 ;  /* 0x0012380301007387 */ /* 0x0007e20000100800 */
[----:B--2---:R-:W-:-:S03]  /*30950*/  F2FP.SATFINITE.E5M2.F32.PACK_AB_MERGE_C R2, R10, R11, RZ ;  /* 0x0000000b0a02723e */ /* 0x004fc600048060ff */
[----:B------:R-:W2:Y:S04]  /*30960*/  LDL.LU R14, [R1+0x370] ;  /* 0x00037000010e7983 */ /* 0x000ea80000300800 */
[----:B------:R-:W-:Y:S01]  /*30970*/  STL [R1+0x40], R2 ;  /* 0x0000400201007387 */ /* 0x000fe20000100800 */
        /* <DEDUP_REMOVED lines=41> */
[----:B----4-:R-:W-:-:S05]  /*30c10*/  F2FP.SATFINITE.E5M2.F32.PACK_AB_MERGE_C R6, R6, R53, RZ ;  /* 0x000000350606723e */ /* 0x010fca00048060ff */
[----:B------:R1:W-:Y:S01]  /*30c20*/  STL [R1+0x1660], R6 ;  /* 0x0016600601007387 */ /* 0x0003e20000100800 */
[----:B------:R-:W-:-:S05]  /*30c30*/  F2FP.SATFINITE.E5M2.F32.PACK_AB_MERGE_C R29, R29, R54, RZ ;  /* 0x000000361d1d723e */ /* 0x000fca00048060ff */
[----:B------:R-:W-:Y:S01]  /*30c40*/  STL [R1+0x1744], R29 ;  /* 0x0017441d01007387 */ /* 0x000fe20000100800 */
[----:B-1----:R-:W-:Y:S02]  /*30c50*/  F2FP.SATFINITE.E5M2.F32.PACK_AB_MERGE_C R6, R40, R57, RZ ;  /* 0x000000392806723e */ /* 0x002fe400048060ff */
        /* <DEDUP_REMOVED lines=11> */
[----:B------:R-:W-:Y:S01]  /*30d10*/  STL [R1+0x1190], R6 ;  /* 0x0011900601007387 */ /* 0x000fe20000100800 */
[----:B---3--:R-:W-:-:S03]  /*30d20*/  F2FP.SATFINITE.E5M2.F32.PACK_AB_MERGE_C R8, R8, R3, RZ ;  /* 0x000000030808723e */ /* 0x008fc600048060ff */
        /* <DEDUP_REMOVED lines=8> */
[----:B------:R-:W-:Y:S01]  /*30db0*/  STL [R1+0x1678], R51 ;  /* 0x0016783301007387 */ /* 0x000fe20000100800 */
[----:B------:R-:W-:-:S03]  /*30dc0*/  F2FP.SATFINITE.E5M2.F32.PACK_AB_MERGE_C R2, R2, R55, RZ ;  /* 0x000000370202723e */ /* 0x000fc600048060ff */
[----:B------:R2:W-:Y:S01]  /*30dd0*/  STL [R1+0x175c], R36 ;  /* 0x00175c2401007387 */ /* 0x0005e20000100800 */
[----:B-1----:R-:W-:-:S03]  /*30de0*/  F2FP.SATFINITE.E5M2.F32.PACK_AB_MERGE_C R3, R5, R4, RZ ;  /* 0x000000040503723e */ /* 0x002fc600048060ff */
[----:B------:R-:W-:Y:S04]  /*30df0*/  STL [R1+0x11b4], R2 ;  /* 0x0011b40201007387 */ /* 0x000fe80000100800 */
[----:B------:R-:W-:Y:S01]  /*30e00*/  STL [R1+0x314], R3 ;  /* 0x0003140301007387 */ /* 0x000fe20000100800 */
[----:B------:R-:W-:-:S03]  /*30e10*/  F2FP.SATFINITE.E5M2.F32.PACK_AB_MERGE_C R0, R22, R60, RZ ;  /* 0x0000003c1600723e */ /* 0x000fc600048060ff */
[----:B--2---:R-:W2:Y:S04]  /*30e20*/  LDL.LU R36, [R1+0x30c] ;  /* 0x00030c0001247983 */ /* 0x004ea80000300800 */
[----:B------:R1:W-:Y:S04]  /*30e30*/  STL [R1+0x310], R0 ;  /* 0x0003100001007387 */ /* 0x0003e80000100800 */
[----:B-1----:R-:W3:Y:S01]  /*30e40*/  LDL.LU R0, [R1+0x2f0] ;  /* 0x0002f00001007983 */ /* 0x002ee20000300800 */
[----:B------:R-:W-:-:S05]  /*30e50*/  F2FP.SATFINITE.E5M2.F32.PACK_AB_MERGE_C R2, R18, R19, RZ ;  /* 0x000000131202723e */ /* 0x000fca00048060ff */
[----:B------:R-:W-:Y:S01]  /*30e60*/  STL [R1+0x304], R2 ;  /* 0x0003040201007387 */ /* 0x000fe20000100800 */
[----:B------:R-:W-:Y:S06]  /*30e70*/  BAR.SYNC.DEFER_BLOCKING 0x0 ;  /* 0x0000000000007b1d */ /* 0x000fec0000010000 */
[----:B---3--:R1:W-:Y:S04]  /*30e80*/  STL [R1+0x1760], R0 ;  /* 0x0017600001007387 */ /* 0x0083e80000100800 */
[----:B-1----:R-:W2:Y:S04]  /*30e90*/  LDL.LU R0, [R1+0x308] ;  /* 0x0003080001007983 */ /* 0x002ea80000300800 */
[----:B------:R-:W3:Y:S04]  /*30ea0*/  LDL.LU R51, [R1+0x2f4] ;  /* 0x0002f40001337983 */ /* 0x000ee80000300800 */
[----:B------:R-:W4:Y:S04]  /*30eb0*/  LDL.LU R8, [R1+0x2f8] ;  /* 0x0002f80001087983 */ /* 0x000f280000300800 */
[----:B------:R-:W4:Y:S04]  /*30ec0*/  LDL.LU R48, [R1+0x2fc] ;  /* 0x0002fc0001307983 */ /* 0x000f280000300800 */
        /* <DEDUP_REMOVED lines=56> */
[----:B--2---:R-:W-:-:S03]  /*31250*/  F2FP.SATFINITE.E5M2.F32.PACK_AB_MERGE_C R36, R36, R0, RZ ;  /* 0x000000002424723e */ /* 0x004fc600048060ff */
[----:B------:R-:W2:Y:S04]  /*31260*/  LDL.LU R0, [R1+0x1760] ;  /* 0x0017600001007983 */ /* 0x000ea80000300800 */
[----:B------:R1:W-:Y:S01]  /*31270*/  STL [R1+0x300], R36 ;  /* 0x0003002401007387 */ /* 0x0003e20000100800 */
[----:B----4-:R-:W-:-:S03]  /*31280*/  F2FP.SATFINITE.E5M2.F32.PACK_AB_MERGE_C R8, R48, R8, RZ ;  /* 0x000000083008723e */ /* 0x010fc600048060ff */
[----:B-1----:R-:W4:Y:S01]  /*31290*/  LDL.LU R36, [R1+0x175c] ;  /* 0x00175c0001247983 */ /* 0x002f220000300800 */
[----:B---3--:R-:W-:Y:S02]  /*312a0*/  F2FP.SATFINITE.E5M2.F32.PACK_AB_MERGE_C R9, R10, R9, RZ ;  /* 0x000000090a09723e */ /* 0x008fe400048060ff */
[----:B------:R-:W-:Y:S02]  /*312b0*/  F2FP.SATFINITE.E5M2.F32.PACK_AB_MERGE_C R10, R11, R56, RZ ;  /* 0x000000380b0a723e */ /* 0x000fe400048060ff */
[----:B------:R-:W-:Y:S02]  /*312c0*/  F2FP.SATFINITE.E5M2.F32.PACK_AB_MERGE_C R2, R2, R55, RZ ;  /* 0x000000370202723e */ /* 0x000fe400048060ff */
[----:B------:R-:W-:Y:S02]  /*312d0*/  F2FP.SATFINITE.E5M2.F32.PACK_AB_MERGE_C R4, R5, R4, RZ ;  /* 0x000000040504723e */ /* 0x000fe400048060ff */
[----:B--2---:R-:W-:Y:S02]  /*312e0*/  F2FP.SATFINITE.E5M2.F32.PACK_AB_MERGE_C R51, R51, R0, RZ ;  /* 0x000000003333723e */ /* 0x004fe400048060ff */
[----:B------:R-:W2:Y:S04]  /*312f0*/  LDL.LU R0, [R1+0x1758] ;  /* 0x0017580001007983 */ /* 0x000ea80000300800 */
[----:B------:R-:W-:Y:S04]  /*31300*/  STL [R1+0x2f4], R51 ;  /* 0x0002f43301007387 */ /* 0x000fe80000100800 */
[----:B------:R1:W-:Y:S04]  /*31310*/  STL [R1+0x2f0], R8 ;  /* 0x0002f00801007387 */ /* 0x0003e80000100800 */
[----:B------:R3:W-:Y:S01]  /*31320*/  STL [R1+0x130c], R9 ;  /* 0x00130c0901007387 */ /* 0x0007e20000100800 */
[----:B-1----:R-:W-:-:S02]  /*31330*/  F2FP.SATFINITE.E5M2.F32.PACK_AB_MERGE_C R8, R6, R29, RZ ;  /* 0x0000001d0608723e */ /* 0x002fc400048060ff */
[----:B------:R-:W-:Y:S02]  /*31340*/  F2FP.SATFINITE.E5M2.F32.PACK_AB_MERGE_C R6, R44, R43, RZ ;  /* 0x0000002b2c06723e */ /* 0x000fe400048060ff */
[----:B---3--:R-:W-:Y:S01]  /*31350*/  F2FP.SATFINITE.E5M2.F32.PACK_AB_MERGE_C R9, R58, R38, RZ ;  /* 0x000000263a09723e */ /* 0x008fe200048060ff */
[----:B------:R-:W-:Y:S04]  /*31360*/  STL [R1+0x1308], R10 ;  /* 0x0013080a01007387 */ /* 0x000fe80000100800 */
[----:B------:R1:W-:Y:S04]  /*31370*/  STL [R1+0x132c], R8 ;  /* 0x00132c0801007387 */ /* 0x0003e80000100800 */
[----:B------:R3:W-:Y:S04]  /*31380*/  STL [R1+0x1328], R9 ;  /* 0x0013280901007387 */ /* 0x0007e80000100800 */
[----:B------:R0:W-:Y:S01]  /*31390*/  STL [R1+0x1340], R6 ;  /* 0x0013400601007387 */ /* 0x0001e20000100800 */
[----:B-1----:R-:W-:-:S02]  /*313a0*/  F2FP.SATFINITE.E5M2.F32.PACK_AB_MERGE_C R8, R30, R28, RZ ;  /* 0x0000001c1e08723e */ /* 0x002fc400048060ff */
[----:B---3--:R-:W-:-:S03]  /*313b0*/  F2FP.SATFINITE.E5M2.F32.PACK_AB_MERGE_C R9, R32, R16, RZ ;  /* 0x000000102009723e */ /* 0x008fc600048060ff */
[----:B------:R1:W-:Y:S01]  /*313c0*/  STL [R1+0x133c], R8 ;  /* 0x00133c0801007387 */ /* 0x0003e20000100800 */
[----:B0-----:R-:W-:-:S03]  /*313d0*/  F2FP.SATFINITE.E5M2.F32.PACK_AB_MERGE_C R6, R17, R34, RZ ;  /* 0x000000221106723e */ /* 0x001fc600048060ff */
[----:B------:R0:W-:Y:S04]  /*313e0*/  STL [R1+0x1358], R9 ;  /* 0x0013580901007387 */ /* 0x0001e80000100800 */
[----:B------:R3:W-:Y:S01]  /*313f0*/  STL [R1+0x1354], R6 ;  /* 0x0013540601007387 */ /* 0x0007e20000100800 */
[----:B-1----:R-:W-:Y:S02]  /*31400*/  F2FP.SATFINITE.E5M2.F32.PACK_AB_MERGE_C R8, R24, R23, RZ ;  /* 0x000000171808723e */ /* 0x002fe400048060ff */
[----:B0-----:R-:W-:-:S03]  /*31410*/  F2FP.SATFINITE.E5M2.F32.PACK_AB_MERGE_C R9, R25, R26, RZ ;  /* 0x0000001a1909723e */ /* 0x001fc600048060ff */
[----:B------:R0:W-:Y:S01]  /*31420*/  STL [R1+0x12ec], R8 ;  /* 0x0012ec0801007387 */ /* 0x0001e20000100800 */
[----:B---3--:R-:W-:-:S03]  /*31430*/  F2FP.SATFINITE.E5M2.F32.PACK_AB_MERGE_C R6, R33, R31, RZ ;  /* 0x0000001f2106723e */ /* 0x008fc600048060ff */
[----:B------:R1:W-:Y:S04]  /*31440*/  STL [R1+0x12f0], R9 ;  /* 0x0012f00901007387 */ /* 0x0003e80000100800 */
[----:B------:R3:W-:Y:S01]  /*31450*/  STL [R1+0x12dc], R6 ;  /* 0x0012dc0601007387 */ /* 0x0007e20000100800 */
[----:B0-----:R-:W-:Y:S02]  /*31460*/  F2FP.SATFINITE.E5M2.F32.PACK_AB_MERGE_C R8, R42, R41, RZ ;  /* 0x000000292a08723e */ /* 0x001fe400048060ff */
[----:B-1----:R-:W-:-:S03]  /*31470*/  F2FP.SATFINITE.E5M2.F32.PACK_AB_MERGE_C R9, R47, R46, RZ ;  /* 0x0000002e2f09723e */ /* 0x002fc600048060ff */
        /* <DEDUP_REMOVED lines=14> */
[----:B------:R-:W-:Y:S04]  /*31560*/  STL [R1+0x13c4], R9 ;  /* 0x0013c40901007387 */ /* 0x000fe80000100800 */
[----:B------:R1:W-:Y:S01]  /*31570*/  STL [R1+0x13c0], R6 ;  /* 0x0013c00601007387 */ /* 0x0003e20000100800 */
[----:B0-----:R-:W-:Y:S02]  /*31580*/  F2FP.SATFINITE.E5M2.F32.PACK_AB_MERGE_C R8, R7, R12, RZ ;  /* 0x0000000c0708723e */ /* 0x001fe400048060ff */
[----:B------:R-:W-:Y:S02]  /*31590*/  F2FP.SATFINITE.E5M2.F32.PACK_AB_MERGE_C R7, R20, R3, RZ ;  /* 0x000000031407723e */ /* 0x000fe400048060ff */
[----:B------:R-:W-:Y:S01]  /*315a0*/  F2FP.SATFINITE.E5M2.F32.PACK_AB_MERGE_C R3, R35, R21, RZ ;  /* 0x000000152303723e */ /* 0x000fe200048060ff */
[----:B------:R-:W-:Y:S01]  /*315b0*/  STL [R1+0x13dc], R8 ;  /* 0x0013dc0801007387 */ /* 0x000fe20000100800 */
[----:B-1----:R-:W-:-:S03]  /*315c0*/  F2FP.SATFINITE.E5M2.F32.PACK_AB_MERGE_C R6, R50, R37, RZ ;  /* 0x000000253206723e */ /* 0x002fc600048060ff */
[----:B------:R-:W-:Y:S04]  /*315d0*/  STL [R1+0x13d8], R7 ;  /* 0x0013d80701007387 */ /* 0x000fe80000100800 */
[----:B------:R-:W-:Y:S04]  /*315e0*/  STL [R1+0x13e8], R6 ;  /* 0x0013e80601007387 */ /* 0x000fe80000100800 */
[----:B------:R0:W-:Y:S04]  /*315f0*/  STL [R1+0x13e4], R3 ;  /* 0x0013e40301007387 */ /* 0x0001e80000100800 */
[----:B------:R-:W-:Y:S01]  /*31600*/  STL [R1+0x13f4], R2 ;  /* 0x0013f40201007387 */ /* 0x000fe20000100800 */
[----:B0-----:R-:W-:-:S03]  /*31610*/  F2FP.SATFINITE.E5M2.F32.PACK_AB_MERGE_C R3, R22, R60, RZ ;  /* 0x0000003c1603723e */ /* 0x001fc600048060ff */
[----:B------:R-:W-:Y:S04]  /*31620*/  STL [R1+0x13f0], R4 ;  /* 0x0013f00401007387 */ /* 0x000fe80000100800 */
[----:B------:R-:W3:Y:S04]  /*31630*/  LDL.LU R8, [R1+0x1f0] ;  /* 0x0001f00001087983 */ /* 0x000ee80000300800 */
[----:B------:R0:W-:Y:S04]  /*31640*/  STL [R1+0x214], R3 ;  /* 0x0002140301007387 */ /* 0x0001e80000100800 */
[----:B------:R-:W3:Y:S04]  /*31650*/  LDL.LU R9, [R1+0x1f4] ;  /* 0x0001f40001097983 */ /* 0x000ee80000300800 */
        /* <DEDUP_REMOVED lines=48> */
[----:B------:R-:W-:-:S03]  /*31960*/  F2FP.SATFINITE.E5M2.F32.PACK_AB_MERGE_C R2, R18, R19, RZ ;  /* 0x000000131202723e */ /* 0x000fc600048060ff */
        /* <DEDUP_REMOVED lines=8> */
[----:B------:R0:W-:Y:S04]  /*319f0*/  STL [R1+0x1658], R2 ;  /* 0x0016580201007387 */ /* 0x0001e80000100800 */
[----:B0-----:R-:W2:Y:S01]  /*31a00*/  LDL.LU R2, [R1+0x60] ;  /* 0x0000600001027983 */ /* 0x001ea20000300800 */
[----:B---3--:R-:W-:-:S03]  /*31a10*/  F2FP.SATFINITE.E5M2.F32.PACK_AB_MERGE_C R9, R9, R8, RZ ;  /* 0x000000080909723e */ /* 0x008fc600048060ff */
[----:B------:R-:W3:Y:S04]  /*31a20*/  LDL.LU R8, [R1+0x1754] ;  /* 0x0017540001087983 */ /* 0x000ee80000300800 */
[----:B------:R0:W-:Y:S01]  /*31a30*/  STL [R1+0x1f4], R9 ;  /* 0x0001f40901007387 */ /* 0x0001e20000100800 */
[----:B----4-:R-:W-:-:S03]  /*31a40*/  F2FP.SATFINITE.E5M2.F32.PACK_AB_MERGE_C R11, R11, R10, RZ ;  /* 0x0000000a0b0b723e */ /* 0x010fc600048060ff */
[----:B0-----:R-:W4:Y:S01]  /*31a50*/  LDL.LU R9, [R1+0x1750] ;  /* 0x0017500001097983 */ /* 0x001f220000300800 */
[----:B--2---:R-:W-:-:S03]  /*31a60*/  F2FP.SATFINITE.E5M2.F32.PACK_AB_MERGE_C R38, R38, R29, RZ ;  /* 0x0000001d2626723e */ /* 0x004fc600048060ff */
[----:B------:R-:W2:Y:S04]  /*31a70*/  LDL.LU R10, [R1+0x174c] ;  /* 0x00174c00010a7983 */ /* 0x000ea80000300800 */
[----:B------:R0:W-:Y:S01]  /*31a80*/  STL [R1+0x1f0], R11 ;  /* 0x0001f00b01007387 */ /* 0x0001e20000100800 */
[----:B------:R-:W-:-:S03]  /*31a90*/  F2FP.SATFINITE.E5M2.F32.PACK_AB_MERGE_C R55, R55, R43, RZ ;  /* 0x0000002b3737723e */ /* 0x000fc600048060ff */
[----:B0-----:R-:W2:Y:S04]  /*31aa0*/  LDL.LU R11, [R1+0x1748] ;  /* 0x00174800010b7983 */ /* 0x001ea80000300800 */
[----:B------:R-:W2:Y:S04]  /*31ab0*/  LDL.LU R29, [R1+0x1744] ;  /* 0x00174400011d7983 */ /* 0x000ea80000300800 */
[----:B------:R0:W-:Y:S04]  /*31ac0*/  STL [R1+0x1b4], R38 ;  /* 0x0001b42601007387 */ /* 0x0001e80000100800 */
[----:B0-----:R-:W2:Y:S04]  /*31ad0*/  LDL.LU R38, [R1+0x1740] ;  /* 0x0017400001267983 */ /* 0x001ea80000300800 */
[----:B------:R-:W2:Y:S04]  /*31ae0*/  LDL.LU R43, [R1+0x173c] ;  /* 0x00173c00012b7983 */ /* 0x000ea80000300800 */
[----:B------:R0:W-:Y:S04]  /*31af0*/  STL [R1+0x161c], R55 ;  /* 0x00161c3701007387 */ /* 0x0001e80000100800 */
[----:B0-----:R-:W3:Y:S01]  /*31b00*/  LDL.LU R55, [R1+0x8c] ;  /* 0x00008c0001377983 */ /* 0x001ee20000300800 */
[----:B------:R-:W-:-:S02]  /*31b10*/  F2FP.SATFINITE.E5M2.F32.PACK_AB_MERGE_C R28, R28, R44, RZ ;  /* 0x0000002c1c1c723e */ /* 0x000fc400048060ff */
[----:B------:R-:W-:Y:S01]  /*31b20*/  F2FP.SATFINITE.E5M2.F32.PACK_AB_MERGE_C R16, R16, R30, RZ ;  /* 0x0000001e1010723e */ /* 0x000fe200048060ff */
[----:B------:R-:W2:Y:S01]  /*31b30*/  LDL.LU R44, [R1+0x1738] ;  /* 0x00173800012c7983 */ /* 0x000ea20000300800 */
[----:B------:R-:W-:-:S03]  /*31b40*/  F2FP.SATFINITE.E5M2.F32.PACK_AB_MERGE_C R34, R34, R32, RZ ;  /* 0x000000202222723e */ /* 0x000fc600048060ff */
[----:B------:R0:W-:Y:S01]  /*31b50*/  STL [R1+0x12c0], R28 ;  /* 0x0012c01c01007387 */ /* 0x0001e20000100800 */
[----:B------:R-:W-:Y:S02]  /*31b60*/  F2FP.SATFINITE.E5M2.F32.PACK_AB_MERGE_C R23, R23, R17, RZ ;  /* 0x000000111717723e */ /* 0x000fe400048060ff */
[----:B------:R-:W-:Y:S01]  /*31b70*/  F2FP.SATFINITE.E5M2.F32.PACK_AB_MERGE_C R26, R26, R24, RZ ;  /* 0x000000181a1a723e */ /* 0x000fe200048060ff */
[----:B0-----:R-:W2:Y:S04]  /*31b80*/  LDL.LU R28, [R1+0x1734] ;  /* 0x00173400011c7983 */ /* 0x001ea80000300800 */
[----:B------:R-:W2:Y:S04]  /*31b90*/  LDL.LU R30, [R1+0x1730] ;  /* 0x00173000011e7983 */ /* 0x000ea80000300800 */
[----:B------:R0:W-:Y:S01]  /*31ba0*/  STL [R1+0x12bc], R16 ;  /* 0x0012bc1001007387 */ /* 0x0001e20000100800 */
[----:B------:R-:W-:-:S03]  /*31bb0*/  F2FP.SATFINITE.E5M2.F32.PACK_AB_MERGE_C R31, R31, R25, RZ ;  /* 0x000000191f1f723e */ /* 0x000fc600048060ff */
[----:B0-----:R-:W4:Y:S04]  /*31bc0*/  LDL.LU R16, [R1+0x172c] ;  /* 0x00172c0001107983 */ /* 0x001f280000300800 */
[----:B------:R-:W2:Y:S04]  /*31bd0*/  LDL.LU R32, [R1+0x1728] ;  /* 0x0017280001207983 */ /* 0x000ea80000300800 */
[----:B------:R0:W-:Y:S01]  /*31be0*/  STL [R1+0x12d4], R34 ;  /* 0x0012d42201007387 */ /* 0x0001e20000100800 */
[----:B------:R-:W-:-:S03]  /*31bf0*/  F2FP.SATFINITE.E5M2.F32.PACK_AB_MERGE_C R41, R41, R33, RZ ;  /* 0x000000212929723e */ /* 0x000fc600048060ff */
[----:B0-----:R-:W4:Y:S04]  /*31c00*/  LDL.LU R34, [R1+0x1724] ;  /* 0x0017240001227983 */ /* 0x001f280000300800 */
[----:B------:R-:W4:Y:S04]  /*31c10*/  LDL.LU R17, [R1+0x1720] ;  /* 0x0017200001117983 */ /* 0x000f280000300800 */
        /* <DEDUP_REMOVED lines=48> */
[----:B------:R0:W-:Y:S04]  /*31f20*/  STL [R1+0x1348], R20 ;  /* 0x0013481401007387 */ /* 0x0001e80000100800 */
        /* <DEDUP_REMOVED lines=9> */
[----:B0-----:R-:W4:Y:S01]  /*31fc0*/  LDL.LU R5, [R1+0x16a4] ;  /* 0x0016a40001057983 */ /* 0x001f220000300800 */
[----:B---3--:R-:W-:-:S02]  /*31fd0*/  F2FP.SATFINITE.E5M2.F32.PACK_AB_MERGE_C R55, R55, R4, RZ ;  /* 0x000000043737723e */ /* 0x008fc400048060ff */
[----:B------:R-:W-:Y:S01]  /*31fe0*/  F2FP.SATFINITE.E5M2.F32.PACK_AB_MERGE_C R51, R51, R2, RZ ;  /* 0x000000023333723e */ /* 0x000fe200048060ff */
[----:B------:R-:W3:Y:S01]  /*31ff0*/  LDL.LU R4, [R1+0x16a0] ;  /* 0x0016a00001047983 */ /* 0x000ee20000300800 */
[----:B------:R-:W-:Y:S02]  /*32000*/  F2FP.SATFINITE.E5M2.F32.PACK_AB_MERGE_C R48, R56, R48, RZ ;  /* 0x000000303830723e */ /* 0x000fe400048060ff */
[----:B------:R-:W-:Y:S01]  /*32010*/  F2FP.SATFINITE.E5M2.F32.PACK_AB_MERGE_C R2, R58, R6, RZ ;  /* 0x000000063a02723e */ /* 0x000fe200048060ff */
[----:B------:R-:W-:Y:S01]  /*32020*/  STL [R1+0x1370], R55 ;  /* 0x0013703701007387 */ /* 0x000fe20000100800 */
[----:B------:R-:W-:Y:S02]  /*32030*/  F2FP.SATFINITE.E5M2.F32.PACK_AB_MERGE_C R14, R53, R14, RZ ;  /* 0x0000000e350e723e */ /* 0x000fe400048060ff */
[----:B------:R-:W-:Y:S01]  /*32040*/  F2FP.SATFINITE.E5M2.F32.PACK_AB_MERGE_C R6, R22, R12, RZ ;  /* 0x0000000c1606723e */ /* 0x000fe200048060ff */
[----:B------:R-:W-:Y:S04]  /*32050*/  STL [R1+0x138c], R51 ;  /* 0x00138c3301007387 */ /* 0x000fe80000100800 */
[----:B------:R-:W-:Y:S04]  /*32060*/  STL [R1+0x1384], R48 ;  /* 0x0013843001007387 */ /* 0x000fe80000100800 */
[----:B------:R0:W-:Y:S04]  /*32070*/  STL [R1+0x13a0], R2 ;  /* 0x0013a00201007387 */ /* 0x0001e80000100800 */
[----:B------:R-:W-:Y:S04]  /*32080*/  STL [R1+0x139c], R14 ;  /* 0x00139c0e01007387 */ /* 0x000fe80000100800 */
[----:B------:R-:W3:Y:S01]  /*32090*/  LDL.LU R56, [R1+0x20] ;  /* 0x0000200001387983 */ /* 0x000ee20000300800 */
[----:B0-----:R-:W-:-:S03]  /*320a0*/  F2FP.SATFINITE.E5M2.F32.PACK_AB_MERGE_C R2, R18, R19, RZ ;  /* 0x000000131202723e */ /* 0x001fc600048060ff */
[----:B------:R0:W-:Y:S04]  /*320b0*/  STL [R1+0x13b8], R6 ;  /* 0x0013b80601007387 */ /* 0x0001e80000100800 */
[----:B0-----:R-:W3:Y:S04]  /*320c0*/  LDL.LU R6, [R1+0x1c] ;  /* 0x00001c0001067983 */ /* 0x001ee80000300800 */
[----:B------:R0:W-:Y:S04]  /*320d0*/  STL [R1+0x13b4], R2 ;  /* 0x0013b40201007387 */ /* 0x0001e80000100800 */
[----:B------:R-:W3:Y:S04]  /*320e0*/  LDL.LU R58, [R1+0x28] ;  /* 0x00002800013a7983 */ /* 0x000ee80000300800 */
[----:B------:R-:W3:Y:S04]  /*320f0*/  LDL.LU R53, [R1] ;  /* 0x0000000001357983 */ /* 0x000ee80000300800 */
[----:B------:R-:W3:Y:S01]  /*32100*/  LDL.LU R12, [R1+0x18] ;  /* 0x00001800010c7983 */ /* 0x000ee20000300800 */
[----:B--2---:R-:W-:-:S02]  /*32110*/  LOP3.LUT R32, R32, 0xffff, RZ, 0xc0, !PT ;  /* 0x0000ffff20207812 */ /* 0x004fc400078ec0ff */
[----:B----4-:R-:W-:Y:S02]  /*32120*/  LOP3.LUT R22, R16, 0xffff, RZ, 0xc0, !PT ;  /* 0x0000ffff10167812 */ /* 0x010fe400078ec0ff */
[--C-:B------:R-:W-:Y:S02]  /*32130*/  PRMT R16, R32, 0x3340, R1.reuse ;  /* 0x0000334020107816 */ /* 0x100fe40000000001 */
[----:B------:R-:W-:Y:S02]  /*32140*/  LOP3.LUT R14, R20, 0xffff, RZ, 0xc0, !PT ;  /* 0x0000ffff140e7812 */ /* 0x000fe400078ec0ff */
[----:B------:R-:W-:Y:S02]  /*32150*/  LOP3.LUT R37, R37, 0xffff, RZ, 0xc0, !PT ;  /* 0x0000ffff25257812 */ /* 0x000fe400078ec0ff */
[----:B------:R-:W-:Y:S01]  /*32160*/  PRMT R20, R22, 0x3340, R1 ;  /* 0x0000334016147816 */ /* 0x000fe20000000001 */
[C---:B------:R-:W-:Y:S02]  /*32170*/  VIADD R19, R60.reuse, 0x75 ;  /* 0x000000753c137836 */ /* 0x040fe40000000000 */
[----:B------:R-:W-:-:S03]  /*32180*/  VIADD R18, R60, 0x7f ;  /* 0x0000007f3c127836 */ /* 0x000fc60000000000 */
[----:B------:R-:W-:Y:S02]  /*32190*/  ISETP.GE.AND P0, PT, R19, UR7, PT ;  /* 0x0000000713007c0c */ /* 0x000fe4000bf06270 */
[----:B------:R-:W-:Y:S01]  /*321a0*/  ISETP.GE.AND P1, PT, R18, UR9, PT ;  /* 0x0000000912007c0c */ /* 0x000fe2000bf26270 */
[C---:B------:R-:W-:Y:S01]  /*321b0*/  VIADD R18, R60.reuse, 0x76 ;  /* 0x000000763c127836 */ /* 0x040fe20000000000 */
[----:B------:R-:W-:Y:S01]  /*321c0*/  LOP3.LUT R35, R35, 0xffff, RZ, 0xc0, !PT ;  /* 0x0000ffff23237812 */ /* 0x000fe200078ec0ff */
[----:B------:R-:W-:Y:S01]  /*321d0*/  VIADD R19, R60, 0x77 ;  /* 0x000000773c137836 */ /* 0x000fe20000000000 */
[----:B------:R-:W-:Y:S02]  /*321e0*/  LOP3.LUT R5, R5, 0xfffff7ff, RZ, 0xc0, !PT ;  /* 0xfffff7ff05057812 */ /* 0x000fe400078ec0ff */
[----:B0-----:R-:W-:Y:S01]  /*321f0*/  LOP3.LUT R2, R21, 0xffff, RZ, 0xc0, !PT ;  /* 0x0000ffff15027812 */ /* 0x001fe200078ec0ff */
[----:B------:R-:W-:Y:S01]  /*32200*/  STL [R1+0x165c], R60 ;  /* 0x00165c3c01007387 */ /* 0x000fe20000100800 */
[----:B------:R-:W-:Y:S01]  /*32210*/  ISETP.GE.AND P2, PT, R18, UR11, PT ;  /* 0x0000000b12007c0c */ /* 0x000fe2000bf46270 */
[----:B------:R-:W-:-:S02]  /*32220*/  ULDC UR7, c[0x0][0x248] ;  /* 0x0000920000077ab9 */ /* 0x000fc40000000800 */
[----:B------:R-:W-:Y:S01]  /*32230*/  @P0 LOP3.LUT R5, R5, 0x800, RZ, 0xfc, !PT ;  /* 0x0000080005050812 */ /* 0x000fe200078efcff */
[----:B------:R-:W-:Y:S01]  /*32240*/  STL [R1+0x14], R2 ;  /* 0x0000140201007387 */ /* 0x000fe20000100800 */
[----:B------:R-:W-:Y:S01]  /*32250*/  ISETP.GE.AND P0, PT, R19, UR13, PT ;  /* 0x0000000d13007c0c */ /* 0x000fe2000bf06270 */
[----:B------:R-:W-:Y:S01]  /*32260*/  ULEA UR4, UR5, UR4, 0x18 ;  /* 0x0000000405047291 */ /* 0x000fe2000f8ec03f */
[----:B------:R-:W-:Y:S01]  /*32270*/  LOP3.LUT R5, R5, 0xffffefff, RZ, 0xc0, !PT ;  /* 0xffffefff05057812 */ /* 0x000fe200078ec0ff */
[----:B------:R-:W-:Y:S01]  /*32280*/  ULDC UR9, c[0x0][0x248] ;  /* 0x0000920000097ab9 */ /* 0x000fe20000000800 */
[----:B------:R-:W-:Y:S01]  /*32290*/  PRMT R21, R35, 0x3340, R37 ;  /* 0x0000334023157816 */ /* 0x000fe20000000025 */
[----:B------:R0:W-:Y:S01]  /*322a0*/  STL [R1+0x8], R22 ;  /* 0x0000081601007387 */ /* 0x0001e20000100800 */
[----:B---3--:R-:W-:Y:S01]  /*322b0*/  LOP3.LUT R55, R56, 0xffff, RZ, 0xc0, !PT ;  /* 0x0000ffff38377812 */ /* 0x008fe200078ec0ff */
[----:B------:R-:W-:Y:S01]  /*322c0*/  ULDC UR11, c[0x0][0x248] ;  /* 0x00009200000b7ab9 */ /* 0x000fe20000000800 */
[----:B0-----:R-:W-:Y:S01]  /*322d0*/  PRMT R22, R2, 0x3340, R14 ;  /* 0x0000334002167816 */ /* 0x001fe2000000000e */
[----:B------:R-:W-:Y:S01]  /*322e0*/  ULDC UR13, c[0x0][0x248] ;  /* 0x00009200000d7ab9 */ /* 0x000fe20000000800 */
[----:B------:R-:W-:Y:S01]  /*322f0*/  @P2 LOP3.LUT R5, R5, 0x1000, RZ, 0xfc, !PT ;  /* 0x0000100005052812 */ /* 0x000fe200078efcff */
[----:B------:R-:W-:Y:S01]  /*32300*/  ULDC UR5, c[0x0][0x248] ;  /* 0x0000920000057ab9 */ /* 0x000fe20000000800 */
[----:B------:R-:W-:Y:S01]  /*32310*/  PRMT R2, R21, 0x5410, R16 ;  /* 0x0000541015027816 */ /* 0x000fe20000000010 */
[----:B------:R0:W-:Y:S01]  /*32320*/  STL [R1+0x10], R14 ;  /* 0x0000100e01007387 */ /* 0x0001e20000100800 */
[----:B------:R-:W-:-:S03]  /*32330*/  LOP3.LUT R5, R5, 0xffffdfff, RZ, 0xc0, !PT ;  /* 0xffffdfff05057812 */ /* 0x000fc600078ec0ff */
[----:B------:R1:W-:Y:S01]  /*32340*/  STL [R1+0x1490], R2 ;  /* 0x0014900201007387 */ /* 0x0003e20000100800 */
[----:B------:R-:W-:-:S03]  /*32350*/  @P0 LOP3.LUT R5, R5, 0x2000, RZ, 0xfc, !PT ;  /* 0x0000200005050812 */ /* 0x000fc600078efcff */
[----:B------:R-:W2:Y:S04]  /*32360*/  LDL.LU R48, [R1+0x1d0] ;  /* 0x0001d00001307983 */ /* 0x000ea80000300800 */
[----:B0-----:R-:W3:Y:S01]  /*32370*/  LDL.LU R14, [R1+0x1c8] ;  /* 0x0001c800010e7983 */ /* 0x001ee20000300800 */
[----:B-1----:R-:W-:-:S05]  /*32380*/  PRMT R2, R22, 0x5410, R20 ;  /* 0x0000541016027816 */ /* 0x002fca0000000014 */
[----:B------:R0:W-:Y:S01]  /*32390*/  STL [R1+0x148c], R2 ;  /* 0x00148c0201007387 */ /* 0x0001e20000100800 */
[----:B------:R-:W-:-:S03]  /*323a0*/  LOP3.LUT R19, R53, 0xffff, RZ, 0xc0, !PT ;  /* 0x0000ffff35137812 */ /* 0x000fc600078ec0ff */
[----:B------:R1:W-:Y:S04]  /*323b0*/  STL.64 [R1+0x1518], R4 ;  /* 0x0015180401007387 */ /* 0x0003e80000100a00 */
[----:B------:R-:W-:Y:S01]  /*323c0*/  STL [R1+0x20], R55 ;  /* 0x0000203701007387 */ /* 0x000fe20000100800 */
[----:B0-----:R-:W-:-:S03]  /*323d0*/  LOP3.LUT R2, R58, 0xffff, RZ, 0xc0, !PT ;  /* 0x0000ffff3a027812 */ /* 0x001fc600078ec0ff */
[----:B------:R-:W4:Y:S01]  /*323e0*/  LDL.LU R56, [R1+0x1c4] ;  /* 0x0001c40001387983 */ /* 0x000f220000300800 */
[----:B-1----:R-:W-:-:S05]  /*323f0*/  LOP3.LUT R5, R6, 0xffff, RZ, 0xc0, !PT ;  /* 0x0000ffff06057812 */ /* 0x002fca00078ec0ff */
[----:B------:R-:W-:Y:S04]  /*32400*/  STL [R1+0x1c], R5 ;  /* 0x00001c0501007387 */ /* 0x000fe80000100800 */
[----:B------:R0:W-:Y:S04]  /*32410*/  STL [R1], R19 ;  /* 0x0000001301007387 */ /* 0x0001e80000100800 */
[----:B------:R-:W-:Y:S04]  /*32420*/  STL [R1+0x5c], R2 ;  /* 0x00005c0201007387 */ /* 0x000fe80000100800 */
[----:B------:R-:W4:Y:S04]  /*32430*/  LDL.LU R53, [R1+0x134] ;  /* 0x0001340001357983 */ /* 0x000f280000300800 */
[----:B------:R-:W4:Y:S04]  /*32440*/  LDL.LU R6, [R1+0xdc] ;  /* 0x0000dc0001067983 */ /* 0x000f280000300800 */
[----:B------:R-:W4:Y:S01]  /*32450*/  LDL.LU R58, [R1+0x9c] ;  /* 0x00009c00013a7983 */ /* 0x000f220000300800 */
[----:B------:R-:W-:-:S03]  /*32460*/  LOP3.LUT R51, R12, 0xffff, RZ, 0xc0, !PT ;  /* 0x0000ffff0c337812 */ /* 0x000fc600078ec0ff */
[----:B------:R-:W4:Y:S01]  /*32470*/  LDL.LU R12, [R1+0x24] ;  /* 0x00002400010c7983 */ /* 0x000f220000300800 */
[----:B------:R-:W-:Y:S02]  /*32480*/  LOP3.LUT R21, R50, 0xffff, RZ, 0xc0, !PT ;  /* 0x0000ffff32157812 */ /* 0x000fe400078ec0ff */
[----:B------:R-:W-:Y:S02]  /*32490*/  LOP3.LUT R4, R45, 0xffff, RZ, 0xc0, !PT ;  /* 0x0000ffff2d047812 */ /* 0x000fe400078ec0ff */
[----:B------:R-:W-:Y:S02]  /*324a0*/  LOP3.LUT R27, R27, 0xffff, RZ, 0xc0, !PT ;  /* 0x0000ffff1b1b7812 */ /* 0x000fe400078ec0ff */
[----:B------:R-:W-:Y:S02]  /*324b0*/  LOP3.LUT R36, R36, 0xffff, RZ, 0xc0, !PT ;  /* 0x0000ffff24247812 */ /* 0x000fe400078ec0ff */
[----:B------:R-:W-:Y:S01]  /*324c0*/  LOP3.LUT R16, R17, 0xffff, RZ, 0xc0, !PT ;  /* 0x0000ffff11107812 */ /* 0x000fe200078ec0ff */
[----:B------:R1:W-:Y:S01]  /*324d0*/  STL [R1+0x18], R21 ;  /* 0x0000181501007387 */ /* 0x0003e20000100800 */
[----:B------:R-:W-:-:S02]  /*324e0*/  LOP3.LUT R50, R0, 0xffff, RZ, 0xc0, !PT ;  /* 0x0000ffff00327812 */ /* 0x000fc400078ec0ff */
[----:B------:R-:W-:Y:S01]  /*324f0*/  PRMT R0, R36, 0x3340, R1 ;  /* 0x0000334024007816 */ /* 0x000fe20000000001 */
[----:B------:R-:W-:Y:S01]  /*32500*/  STL [R1+0x50], R4 ;  /* 0x0000500401007387 */ /* 0x000fe20000100800 */
[----:B0-----:R-:W-:Y:S02]  /*32510*/  PRMT R19, R19, 0x3340, R27 ;  /* 0x0000334013137816 */ /* 0x001fe4000000001b */
[----:B------:R-:W-:Y:S01]  /*32520*/  LOP3.LUT R34, R34, 0xffff, RZ, 0xc0, !PT ;  /* 0x0000ffff22227812 */ /* 0x000fe200078ec0ff */
[----:B------:R0:W-:Y:S01]  /*32530*/  STL [R1+0xc], R16 ;  /* 0x00000c1001007387 */ /* 0x0001e20000100800 */
[----:B------:R-:W-:Y:S02]  /*32540*/  PRMT R20, R55, 0x3340, R51 ;  /* 0x0000334037147816 */ /* 0x000fe40000000033 */
[----:B------:R-:W-:Y:S02]  /*32550*/  PRMT R0, R19, 0x5410, R0 ;  /* 0x0000541013007816 */ /* 0x000fe40000000000 */
[----:B------:R-:W-:-:S02]  /*32560*/  PRMT R17, R34, 0x3340, R1 ;  /* 0x0000334022117816 */ /* 0x000fc40000000001 */
[----:B-1----:R-:W-:Y:S02]  /*32570*/  PRMT R21, R5, 0x3340, R21 ;  /* 0x0000334005157816 */ /* 0x002fe40000000015 */
[--C-:B0-----:R-:W-:Y:S02]  /*32580*/  PRMT R16, R16, 0x3340, R1.reuse ;  /* 0x0000334010107816 */ /* 0x101fe40000000001 */
[----:B------:R-:W-:Y:S02]  /*32590*/  PRMT R18, R50, 0x3340, R1 ;  /* 0x0000334032127816 */ /* 0x000fe40000000001 */
[----:B------:R-:W-:Y:S02]  /*325a0*/  PRMT R22, R2, 0x3340, R4 ;  /* 0x0000334002167816 */ /* 0x000fe40000000004 */
[----:B------:R-:W-:Y:S01]  /*325b0*/  PRMT R4, R20, 0x5410, R16 ;  /* 0x0000541014047816 */ /* 0x000fe20000000010 */
[----:B------:R0:W-:Y:S01]  /*325c0*/  STL [R1+0x1488], R0 ;  /* 0x0014880001007387 */ /* 0x0001e20000100800 */
[----:B------:R-:W-:-:S03]  /*325d0*/  PRMT R2, R21, 0x5410, R17 ;  /* 0x0000541015027816 */ /* 0x000fc60000000011 */
[----:B------:R-:W-:Y:S01]  /*325e0*/  STL [R1+0x1484], R4 ;  /* 0x0014840401007387 */ /* 0x000fe20000100800 */
[----:B0-----:R-:W-:-:S03]  /*325f0*/  PRMT R0, R22, 0x5410, R18 ;  /* 0x0000541016007816 */ /* 0x001fc60000000012 */
[----:B------:R0:W-:Y:S04]  /*32600*/  STL [R1+0x1480], R2 ;  /* 0x0014800201007387 */ /* 0x0001e80000100800 */
[----:B------:R1:W-:Y:S04]  /*32610*/  STL [R1+0x147c], R0 ;  /* 0x00147c0001007387 */ /* 0x0003e80000100800 */
[----:B0-----:R-:W4:Y:S01]  /*32620*/  LDL.LU R2, [R1+0x1e4] ;  /* 0x0001e40001027983 */ /* 0x001f220000300800 */
[----:B--2---:R-:W-:Y:S02]  /*32630*/  LOP3.LUT R4, R48, 0xffff, RZ, 0xc0, !PT ;  /* 0x0000ffff30047812 */ /* 0x004fe400078ec0ff */
[----:B---3--:R-:W-:-:S02]  /*32640*/  LOP3.LUT R18, R14, 0xffff, RZ, 0xc0, !PT ;  /* 0x0000ffff0e127812 */ /* 0x008fc400078ec0ff */
[----:B------:R-:W2:Y:S04]  /*32650*/  LDL.LU R14, [R1+0x1e0] ;  /* 0x0001e000010e7983 */ /* 0x000ea80000300800 */
[----:B------:R-:W-:Y:S04]  /*32660*/  STL [R1+0xc0], R4 ;  /* 0x0000c00401007387 */ /* 0x000fe80000100800 */
[----:B------:R0:W-:Y:S01]  /*32670*/  STL [R1+0x38], R18 ;  /* 0x0000381201007387 */ /* 0x0001e20000100800 */
[----:B----4-:R-:W-:-:S03]  /*32680*/  LOP3.LUT R19, R56, 0xffff, RZ, 0xc0, !PT ;  /* 0x0000ffff38137812 */ /* 0x010fc600078ec0ff */
[----:B------:R-:W3:Y:S01]  /*32690*/  LDL.LU R56, [R1+0x1dc] ;  /* 0x0001dc0001387983 */ /* 0x000ee20000300800 */
[----:B------:R-:W-:-:S03]  /*326a0*/  LOP3.LUT R5, R53, 0xffff, RZ, 0xc0, !PT ;  /* 0x0000ffff35057812 */ /* 0x000fc600078ec0ff */
[----:B------:R-:W4:Y:S01]  /*326b0*/  LDL.LU R53, [R1+0x154] ;  /* 0x0001540001357983 */ /* 0x000f220000300800 */
[----:B------:R-:W-:-:S03]  /*326c0*/  LOP3.LUT R21, R58, 0xffff, RZ, 0xc0, !PT ;  /* 0x0000ffff3a157812 */ /* 0x000fc600078ec0ff */
[----:B------:R0:W-:Y:S01]  /*326d0*/  STL [R1+0x80], R19 ;  /* 0x0000801301007387 */ /* 0x0001e20000100800 */
[----:B------:R-:W-:-:S03]  /*326e0*/  LOP3.LUT R48, R6, 0xffff, RZ, 0xc0, !PT ;  /* 0x0000ffff06307812 */ /* 0x000fc600078ec0ff */
[----:B------:R-:W-:Y:S01]  /*326f0*/  STL [R1+0x6c], R5 ;  /* 0x00006c0501007387 */ /* 0x000fe20000100800 */
[----:B------:R-:W-:-:S03]  /*32700*/  LOP3.LUT R20, R12, 0xffff, RZ, 0xc0, !PT ;  /* 0x0000ffff0c147812 */ /* 0x000fc600078ec0ff */
[----:B------:R-:W-:Y:S04]  /*32710*/  STL [R1+0x3c], R21 ;  /* 0x00003c1501007387 */ /* 0x000fe80000100800 */
[----:B------:R-:W4:Y:S04]  /*32720*/  LDL.LU R6, [R1+0xfc] ;  /* 0x0000fc0001067983 */ /* 0x000f280000300800 */
[----:B------:R-:W4:Y:S01]  /*32730*/  LDL.LU R12, [R1+0xf8] ;  /* 0x0000f800010c7983 */ /* 0x000f220000300800 */
[----:B------:R-:W-:-:S03]  /*32740*/  LOP3.LUT R7, R7, 0xffff, RZ, 0xc0, !PT ;  /* 0x0000ffff07077812 */ /* 0x000fc600078ec0ff */
[----:B------:R0:W-:Y:S01]  /*32750*/  STL [R1+0x84], R20 ;  /* 0x0000841401007387 */ /* 0x0001e20000100800 */
[----:B-1----:R-:W-:-:S03]  /*32760*/  LOP3.LUT R0, R24, 0xffff, RZ, 0xc0, !PT ;  /* 0x0000ffff18007812 */ /* 0x002fc600078ec0ff */
[----:B------:R-:W4:Y:S01]  /*32770*/  LDL.LU R58, [R1+0xf4] ;  /* 0x0000f400013a7983 */ /* 0x000f220000300800 */
[----:B------:R-:W-:Y:S02]  /*32780*/  LOP3.LUT R22, R23, 0xffff, RZ, 0xc0, !PT ;  /* 0x0000ffff17167812 */ /* 0x000fe400078ec0ff */
[----:B------:R-:W-:Y:S01]  /*32790*/  LOP3.LUT R16, R8, 0xffff, RZ, 0xc0, !PT ;  /* 0x0000ffff08107812 */ /* 0x000fe200078ec0ff */
[----:B------:R-:W-:Y:S01]  /*327a0*/  STL [R1+0x64], R7 ;  /* 0x0000640701007387 */ /* 0x000fe20000100800 */
[----:B------:R-:W-:Y:S02]  /*327b0*/  LOP3.LUT R17, R25, 0xffff, RZ, 0xc0, !PT ;  /* 0x0000ffff19117812 */ /* 0x000fe400078ec0ff */
[----:B0-----:R-:W-:Y:S01]  /*327c0*/  PRMT R18, R18, 0x3340, R21 ;  /* 0x0000334012127816 */ /* 0x001fe20000000015 */
[----:B------:R0:W-:Y:S01]  /*327d0*/  STL [R1+0x24], R0 ;  /* 0x0000240001007387 */ /* 0x0001e20000100800 */
[----:B------:R-:W-:Y:S02]  /*327e0*/  PRMT R8, R22, 0x3340, R1 ;  /* 0x0000334016087816 */ /* 0x000fe40000000001 */
[----:B------:R-:W-:Y:S01]  /*327f0*/  PRMT R19, R19, 0x3340, R20 ;  /* 0x0000334013137816 */ /* 0x000fe20000000014 */
[----:B------:R-:W-:Y:S01]  /*32800*/  STL [R1+0x60], R22 ;  /* 0x0000601601007387 */ /* 0x000fe20000100800 */
[----:B------:R-:W-:-:S02]  /*32810*/  PRMT R20, R5, 0x3340, R7 ;  /* 0x0000334005147816 */ /* 0x000fc40000000007 */
[--C-:B0-----:R-:W-:Y:S01]  /*32820*/  PRMT R0, R0, 0x3340, R1.reuse ;  /* 0x0000334000007816 */ /* 0x101fe20000000001 */
[----:B------:R0:W-:Y:S01]  /*32830*/  STL [R1+0x34], R16 ;  /* 0x0000341001007387 */ /* 0x0001e20000100800 */
[----:B------:R-:W-:Y:S02]  /*32840*/  PRMT R21, R4, 0x3340, R48 ;  /* 0x0000334004157816 */ /* 0x000fe40000000030 */
[----:B------:R-:W-:Y:S01]  /*32850*/  PRMT R0, R18, 0x5410, R0 ;  /* 0x0000541012007816 */ /* 0x000fe20000000000 */
[----:B------:R1:W-:Y:S01]  /*32860*/  STL [R1+0x9c], R17 ;  /* 0x00009c1101007387 */ /* 0x0003e20000100800 */
[----:B------:R-:W-:Y:S02]  /*32870*/  PRMT R5, R19, 0x5410, R8 ;  /* 0x0000541013057816 */ /* 0x000fe40000000008 */
[--C-:B0-----:R-:W-:Y:S01]  /*32880*/  PRMT R16, R16, 0x3340, R1.reuse ;  /* 0x0000334010107816 */ /* 0x101fe20000000001 */
[----:B------:R-:W-:Y:S01]  /*32890*/  STL [R1+0x1670], R48 ;  /* 0x0016703001007387 */ /* 0x000fe20000100800 */
[----:B-1----:R-:W-:-:S03]  /*328a0*/  PRMT R17, R17, 0x3340, R1 ;  /* 0x0000334011117816 */ /* 0x002fc60000000001 */
[----:B------:R0:W-:Y:S01]  /*328b0*/  STL [R1+0x1478], R0 ;  /* 0x0014780001007387 */ /* 0x0001e20000100800 */
[----:B------:R-:W-:-:S03]  /*328c0*/  PRMT R4, R20, 0x5410, R16 ;  /* 0x0000541014047816 */ /* 0x000fc60000000010 */
[----:B------:R1:W-:Y:S04]  /*328d0*/  STL [R1+0x1474], R5 ;  /* 0x0014740501007387 */ /* 0x0003e80000100800 */
[----:B------:R-:W4:Y:S01]  /*328e0*/  LDL.LU R7, [R1+0x854] ;  /* 0x0008540001077983 */ /* 0x000f220000300800 */
[----:B0-----:R-:W-:-:S03]  /*328f0*/  PRMT R0, R21, 0x5410, R17 ;  /* 0x0000541015007816 */ /* 0x001fc60000000011 */
[----:B------:R0:W-:Y:S01]  /*32900*/  STL [R1+0x1470], R4 ;  /* 0x0014700401007387 */ /* 0x0001e20000100800 */
[----:B-1----:R-:W-:-:S03]  /*32910*/  LOP3.LUT R5, R2, 0xffff, RZ, 0xc0, !PT ;  /* 0x0000ffff02057812 */ /* 0x002fc600078ec0ff */
[----:B------:R1:W-:Y:S01]  /*32920*/  STL [R1+0x146c], R0 ;  /* 0x00146c0001007387 */ /* 0x0003e20000100800 */
[----:B------:R-:W-:Y:S02]  /*32930*/  LOP3.LUT R20, R3, 0xffff, RZ, 0xc0, !PT ;  /* 0x0000ffff03147812 */ /* 0x000fe400078ec0ff */
[----:B--2---:R-:W-:Y:S02]  /*32940*/  LOP3.LUT R2, R14, 0xffff, RZ, 0xc0, !PT ;  /* 0x0000ffff0e027812 */ /* 0x004fe400078ec0ff */
[----:B------:R-:W2:Y:S04]  /*32950*/  LDL.LU R14, [R1+0x840] ;  /* 0x00084000010e7983 */ /* 0x000ea80000300800 */
[----:B------:R-:W-:Y:S04]  /*32960*/  STL [R1+0xc8], R5 ;  /* 0x0000c80501007387 */ /* 0x000fe80000100800 */
[----:B------:R-:W-:Y:S01]  /*32970*/  STL [R1+0x104], R2 ;  /* 0x0001040201007387 */ /* 0x000fe20000100800 */
[----:B---3--:R-:W-:-:S05]  /*32980*/  LOP3.LUT R17, R56, 0xffff, RZ, 0xc0, !PT ;  /* 0x0000ffff38117812 */ /* 0x008fca00078ec0ff */
[----:B------:R3:W-:Y:S04]  /*32990*/  STL [R1+0x58], R17 ;  /* 0x0000581101007387 */ /* 0x0007e80000100800 */
[----:B------:R-:W2:Y:S01]  /*329a0*/  LDL.LU R56, [R1+0x198] ;  /* 0x0001980001387983 */ /* 0x000ea20000300800 */
[----:B----4-:R-:W-:-:S03]  /*329b0*/  LOP3.LUT R18, R53, 0xffff, RZ, 0xc0, !PT ;  /* 0x0000ffff35127812 */ /* 0x010fc600078ec0ff */
[----:B------:R-:W4:Y:S04]  /*329c0*/  LDL.LU R53, [R1+0x194] ;  /* 0x0001940001357983 */ /* 0x000f280000300800 */
[----:B------:R3:W-:Y:S01]  /*329d0*/  STL [R1+0x8c], R18 ;  /* 0x00008c1201007387 */ /* 0x0007e20000100800 */
[----:B------:R-:W-:Y:S02]  /*329e0*/  LOP3.LUT R19, R6, 0xffff, RZ, 0xc0, !PT ;  /* 0x0000ffff06137812 */ /* 0x000fe400078ec0ff */
[----:B0-----:R-:W-:Y:S02]  /*329f0*/  LOP3.LUT R4, R12, 0xffff, RZ, 0xc0, !PT ;  /* 0x0000ffff0c047812 */ /* 0x001fe400078ec0ff */
[----:B------:R-:W4:Y:S04]  /*32a00*/  LDL.LU R12, [R1+0x11c] ;  /* 0x00011c00010c7983 */ /* 0x000f280000300800 */
[----:B------:R0:W-:Y:S04]  /*32a10*/  STL [R1+0xcc], R19 ;  /* 0x0000cc1301007387 */ /* 0x0001e80000100800 */
[----:B------:R-:W4:Y:S01]  /*32a20*/  LDL.LU R3, [R1+0x169c] ;  /* 0x00169c0001037983 */ /* 0x000f220000300800 */
[----:B------:R-:W-:-:S03]  /*32a30*/  LOP3.LUT R21, R58, 0xffff, RZ, 0xc0, !PT ;  /* 0x0000ffff3a157812 */ /* 0x000fc600078ec0ff */
[----:B------:R-:W-:Y:S01]  /*32a40*/  STL [R1+0x100], R4 ;  /* 0x0001000401007387 */ /* 0x000fe20000100800 */
[----:B------:R-:W-:-:S03]  /*32a50*/  LOP3.LUT R48, R26, 0xffff, RZ, 0xc0, !PT ;  /* 0x0000ffff1a307812 */ /* 0x000fc600078ec0ff */
[----:B------:R-:W-:Y:S01]  /*32a60*/  STL [R1+0x54], R21 ;  /* 0x0000541501007387 */ /* 0x000fe20000100800 */
[----:B------:R-:W-:-:S03]  /*32a70*/  LOP3.LUT R8, R9, 0xffff, RZ, 0xc0, !PT ;  /* 0x0000ffff09087812 */ /* 0x000fc600078ec0ff */
[----:B------:R-:W4:Y:S01]  /*32a80*/  LDL.LU R6, [R1+0x118] ;  /* 0x0001180001067983 */ /* 0x000f220000300800 */
[----:B------:R-:W-:-:S03]  /*32a90*/  LOP3.LUT R22, R33, 0xffff, RZ, 0xc0, !PT ;  /* 0x0000ffff21167812 */ /* 0x000fc600078ec0ff */
[----:B------:R-:W4:Y:S01]  /*32aa0*/  LDL.LU R58, [R1+0xb0] ;  /* 0x0000b000013a7983 */ /* 0x000f220000300800 */
[----:B------:R-:W-:Y:S02]  /*32ab0*/  LOP3.LUT R16, R31, 0xffff, RZ, 0xc0, !PT ;  /* 0x0000ffff1f107812 */ /* 0x000fe400078ec0ff */
[----:B-1----:R-:W-:Y:S01]  /*32ac0*/  PRMT R0, R48, 0x3340, R1 ;  /* 0x0000334030007816 */ /* 0x002fe20000000001 */
[----:B------:R1:W-:Y:S01]  /*32ad0*/  STL [R1+0x88], R20 ;  /* 0x0000881401007387 */ /* 0x0003e20000100800 */
[----:B---3--:R-:W-:Y:S02]  /*32ae0*/  PRMT R17, R17, 0x3340, R21 ;  /* 0x0000334011117816 */ /* 0x008fe40000000015 */
[----:B------:R-:W-:Y:S01]  /*32af0*/  PRMT R18, R18, 0x3340, R20 ;  /* 0x0000334012127816 */ /* 0x000fe20000000014 */
[----:B------:R3:W-:Y:S01]  /*32b00*/  STL [R1+0x78], R8 ;  /* 0x0000780801007387 */ /* 0x0007e20000100800 */
[----:B------:R-:W-:Y:S02]  /*32b10*/  PRMT R9, R22, 0x3340, R1 ;  /* 0x0000334016097816 */ /* 0x000fe40000000001 */
[----:B0-----:R-:W-:Y:S01]  /*32b20*/  PRMT R19, R5, 0x3340, R19 ;  /* 0x0000334005137816 */ /* 0x001fe20000000013 */
[----:B------:R-:W-:Y:S01]  /*32b30*/  STL [R1+0xa8], R22 ;  /* 0x0000a81601007387 */ /* 0x000fe20000100800 */
[----:B------:R-:W-:-:S02]  /*32b40*/  PRMT R0, R17, 0x5410, R0 ;  /* 0x0000541011007816 */ /* 0x000fc40000000000 */
[----:B-1----:R-:W-:Y:S01]  /*32b50*/  PRMT R20, R2, 0x3340, R4 ;  /* 0x0000334002147816 */ /* 0x002fe20000000004 */
[----:B------:R0:W-:Y:S01]  /*32b60*/  STL [R1+0xec], R16 ;  /* 0x0000ec1001007387 */ /* 0x0001e20000100800 */
[----:B---3--:R-:W-:Y:S02]  /*32b70*/  PRMT R8, R8, 0x3340, R1 ;  /* 0x0000334008087816 */ /* 0x008fe40000000001 */
[----:B------:R-:W-:Y:S02]  /*32b80*/  PRMT R2, R19, 0x5410, R9 ;  /* 0x0000541013027816 */ /* 0x000fe40000000009 */
[----:B------:R-:W-:Y:S01]  /*32b90*/  PRMT R4, R18, 0x5410, R8 ;  /* 0x0000541012047816 */ /* 0x000fe20000000008 */
[----:B------:R1:W-:Y:S01]  /*32ba0*/  STL [R1+0x1468], R0 ;  /* 0x0014680001007387 */ /* 0x0003e20000100800 */
[----:B0-----:R-:W-:-:S03]  /*32bb0*/  PRMT R16, R16, 0x3340, R1 ;  /* 0x0000334010107816 */ /* 0x001fc60000000001 */
[----:B------:R-:W-:Y:S01]  /*32bc0*/  STL [R1+0x1464], R4 ;  /* 0x0014640401007387 */ /* 0x000fe20000100800 */
[----:B------:R-:W-:Y:S02]  /*32bd0*/  LOP3.LUT R19, R7, 0xffff, RZ, 0xc0, !PT ;  /* 0x0000ffff07137812 */ /* 0x000fe400078ec0ff */
[----:B-1----:R-:W-:Y:S01]  /*32be0*/  PRMT R0, R20, 0x5410, R16 ;  /* 0x0000541014007816 */ /* 0x002fe20000000010 */
[----:B------:R0:W-:Y:S04]  /*32bf0*/  STL [R1+0x1460], R2 ;  /* 0x0014600201007387 */ /* 0x0001e80000100800 */
[----:B0-----:R-:W3:Y:S04]  /*32c00*/  LDL.LU R2, [R1+0x864] ;  /* 0x0008640001027983 */ /* 0x001ee80000300800 */
[----:B------:R0:W-:Y:S04]  /*32c10*/  STL [R1+0x145c], R0 ;  /* 0x00145c0001007387 */ /* 0x0001e80000100800 */
[----:B------:R-:W3:Y:S04]  /*32c20*/  LDL.LU R7, [R1+0x860] ;  /* 0x0008600001077983 */ /* 0x000ee80000300800 */
[----:B------:R-:W-:Y:S01]  /*32c30*/  STL [R1+0xf4], R19 ;  /* 0x0000f41301007387 */ /* 0x000fe20000100800 */
[----:B--2---:R-:W-:-:S03]  /*32c40*/  LOP3.LUT R17, R14, 0xffff, RZ, 0xc0, !PT ;  /* 0x0000ffff0e117812 */ /* 0x004fc600078ec0ff */
[----:B------:R-:W2:Y:S04]  /*32c50*/  LDL.LU R14, [R1+0x220] ;  /* 0x00022000010e7983 */ /* 0x000ea80000300800 */
[----:B------:R-:W-:Y:S01]  /*32c60*/  STL [R1+0xe4], R17 ;  /* 0x0000e41101007387 */ /* 0x000fe20000100800 */
[----:B------:R-:W-:Y:S02]  /*32c70*/  LOP3.LUT R4, R56, 0xffff, RZ, 0xc0, !PT ;  /* 0x0000ffff38047812 */ /* 0x000fe400078ec0ff */
[----:B----4-:R-:W-:Y:S02]  /*32c80*/  LOP3.LUT R20, R53, 0xffff, RZ, 0xc0, !PT ;  /* 0x0000ffff35147812 */ /* 0x010fe400078ec0ff */
[----:B------:R-:W4:Y:S04]  /*32c90*/  LDL.LU R53, [R1+0x20c] ;  /* 0x00020c0001357983 */ /* 0x000f280000300800 */
[----:B------:R-:W-:Y:S04]  /*32ca0*/  STL [R1+0xa4], R20 ;  /* 0x0000a41401007387 */ /* 0x000fe80000100800 */
[----:B------:R-:W-:Y:S01]  /*32cb0*/  STL [R1+0x10c], R4 ;  /* 0x00010c0401007387 */ /* 0x000fe20000100800 */
[----:B------:R-:W-:-:S03]  /*32cc0*/  LOP3.LUT R16, R12, 0xffff, RZ, 0xc0, !PT ;  /* 0x0000ffff0c107812 */ /* 0x000fc600078ec0ff */
[----:B------:R-:W4:Y:S04]  /*32cd0*/  LDL.LU R12, [R1+0x190] ;  /* 0x00019000010c7983 */ /* 0x000f280000300800 */
[----:B------:R1:W-:Y:S01]  /*32ce0*/  STL [R1+0xf8], R16 ;  /* 0x0000f81001007387 */ /* 0x0003e20000100800 */
[----:B------:R-:W-:-:S03]  /*32cf0*/  LOP3.LUT R21, R3, 0xffff, RZ, 0xc0, !PT ;  /* 0x0000ffff03157812 */ /* 0x000fc600078ec0ff */
[----:B------:R-:W4:Y:S01]  /*32d00*/  LDL.LU R3, [R1+0x17c] ;  /* 0x00017c0001037983 */ /* 0x000f220000300800 */
[----:B0-----:R-:W-:Y:S02]  /*32d10*/  LOP3.LUT R0, R10, 0xffff, RZ, 0xc0, !PT ;  /* 0x0000ffff0a007812 */ /* 0x001fe400078ec0ff */
[----:B------:R-:W-:Y:S02]  /*32d20*/  LOP3.LUT R18, R6, 0xffff, RZ, 0xc0, !PT ;  /* 0x0000ffff06127812 */ /* 0x000fe400078ec0ff */
[----:B------:R-:W-:-:S03]  /*32d30*/  LOP3.LUT R5, R58, 0xffff, RZ, 0xc0, !PT ;  /* 0x0000ffff3a057812 */ /* 0x000fc600078ec0ff */
[----:B------:R-:W-:Y:S01]  /*32d40*/  STL [R1+0xe8], R18 ;  /* 0x0000e81201007387 */ /* 0x000fe20000100800 */
[----:B------:R-:W-:-:S03]  /*32d50*/  LOP3.LUT R8, R42, 0xffff, RZ, 0xc0, !PT ;  /* 0x0000ffff2a087812 */ /* 0x000fc600078ec0ff */
[----:B------:R-:W4:Y:S01]  /*32d60*/  LDL.LU R6, [R1+0x114] ;  /* 0x0001140001067983 */ /* 0x000f220000300800 */
[----:B------:R-:W-:-:S03]  /*32d70*/  LOP3.LUT R9, R41, 0xffff, RZ, 0xc0, !PT ;  /* 0x0000ffff29097812 */ /* 0x000fc600078ec0ff */
[----:B------:R-:W-:Y:S01]  /*32d80*/  STL [R1+0x98], R21 ;  /* 0x0000981501007387 */ /* 0x000fe20000100800 */
[----:B------:R-:W-:-:S03]  /*32d90*/  LOP3.LUT R56, R11, 0xffff, RZ, 0xc0, !PT ;  /* 0x0000ffff0b387812 */ /* 0x000fc600078ec0ff */
[----:B------:R-:W-:Y:S01]  /*32da0*/  STL [R1+0x108], R5 ;  /* 0x0001080501007387 */ /* 0x000fe20000100800 */
[----:B------:R-:W-:-:S03]  /*32db0*/  PRMT R11, R20, 0x3340, R21 ;  /* 0x00003340140b7816 */ /* 0x000fc60000000015 */
[----:B------:R-:W4:Y:S04]  /*32dc0*/  LDL.LU R58, [R1+0x110] ;  /* 0x00011000013a7983 */ /* 0x000f280000300800 */
[----:B------:R0:W-:Y:S01]  /*32dd0*/  STL [R1+0x4], R0 ;  /* 0x0000040001007387 */ /* 0x0001e20000100800 */
[----:B-1----:R-:W-:-:S03]  /*32de0*/  PRMT R16, R19, 0x3340, R16 ;  /* 0x0000334013107816 */ /* 0x002fc60000000010 */
[----:B------:R1:W-:Y:S01]  /*32df0*/  STL [R1+0xdc], R8 ;  /* 0x0000dc0801007387 */ /* 0x0003e20000100800 */
[----:B------:R-:W-:Y:S02]  /*32e00*/  PRMT R17, R17, 0x3340, R18 ;  /* 0x0000334011117816 */ /* 0x000fe40000000012 */
[--C-:B0-----:R-:W-:Y:S01]  /*32e10*/  PRMT R0, R0, 0x3340, R1.reuse ;  /* 0x0000334000007816 */ /* 0x101fe20000000001 */
[----:B------:R0:W-:Y:S01]  /*32e20*/  STL [R1+0xa0], R9 ;  /* 0x0000a00901007387 */ /* 0x0001e20000100800 */
[--C-:B------:R-:W-:Y:S02]  /*32e30*/  PRMT R10, R56, 0x3340, R1.reuse ;  /* 0x00003340380a7816 */ /* 0x100fe40000000001 */
[----:B-1----:R-:W-:Y:S02]  /*32e40*/  PRMT R8, R8, 0x3340, R1 ;  /* 0x0000334008087816 */ /* 0x002fe40000000001 */
[----:B------:R-:W-:Y:S02]  /*32e50*/  PRMT R0, R11, 0x5410, R0 ;  /* 0x000054100b007816 */ /* 0x000fe40000000000 */
[----:B------:R-:W-:-:S02]  /*32e60*/  PRMT R18, R4, 0x3340, R5 ;  /* 0x0000334004127816 */ /* 0x000fc40000000005 */
[----:B0-----:R-:W-:Y:S01]  /*32e70*/  PRMT R9, R9, 0x3340, R1 ;  /* 0x0000334009097816 */ /* 0x001fe20000000001 */
[----:B------:R0:W-:Y:S01]  /*32e80*/  STL [R1+0x1458], R0 ;  /* 0x0014580001007387 */ /* 0x0001e20000100800 */
[----:B------:R-:W-:Y:S02]  /*32e90*/  PRMT R5, R16, 0x5410, R8 ;  /* 0x0000541010057816 */ /* 0x000fe40000000008 */
[----:B------:R-:W-:Y:S02]  /*32ea0*/  PRMT R4, R17, 0x5410, R9 ;  /* 0x0000541011047816 */ /* 0x000fe40000000009 */
[----:B---3--:R-:W-:Y:S01]  /*32eb0*/  LOP3.LUT R11, R2, 0xffff, RZ, 0xc0, !PT ;  /* 0x0000ffff020b7812 */ /* 0x008fe200078ec0ff */
[----:B------:R-:W-:Y:S01]  /*32ec0*/  STL [R1+0x1454], R5 ;  /* 0x0014540501007387 */ /* 0x000fe20000100800 */
[----:B0-----:R-:W-:-:S03]  /*32ed0*/  PRMT R0, R18, 0x5410, R10 ;  /* 0x0000541012007816 */ /* 0x001fc6000000000a */
[----:B------:R-:W-:Y:S01]  /*32ee0*/  STL [R1+0x1450], R4 ;  /* 0x0014500401007387 */ /* 0x000fe20000100800 */
[----:B------:R-:W-:-:S03]  /*32ef0*/  LOP3.LUT R10, R7, 0xffff, RZ, 0xc0, !PT ;  /* 0x0000ffff070a7812 */ /* 0x000fc600078ec0ff */
[----:B------:R0:W-:Y:S04]  /*32f00*/  STL [R1+0x144c], R0 ;  /* 0x00144c0001007387 */ /* 0x0001e80000100800 */
[----:B------:R-:W3:Y:S04]  /*32f10*/  LDL.LU R7, [R1+0x86c] ;  /* 0x00086c0001077983 */ /* 0x000ee80000300800 */
[----:B------:R-:W-:Y:S04]  /*32f20*/  STL [R1+0x124], R11 ;  /* 0x0001240b01007387 */ /* 0x000fe80000100800 */
[----:B------:R1:W-:Y:S01]  /*32f30*/  STL [R1+0x120], R10 ;  /* 0x0001200a01007387 */ /* 0x0003e20000100800 */
[----:B0-----:R-:W-:-:S02]  /*32f40*/  LOP3.LUT R0, R61, 0xffff, RZ, 0xc0, !PT ;  /* 0x0000ffff3d007812 */ /* 0x001fc400078ec0ff */
[----:B--2---:R-:W-:Y:S02]  /*32f50*/  LOP3.LUT R2, R14, 0xffff, RZ, 0xc0, !PT ;  /* 0x0000ffff0e027812 */ /* 0x004fe400078ec0ff */
[----:B------:R-:W2:Y:S04]  /*32f60*/  LDL.LU R14, [R1+0x85c] ;  /* 0x00085c00010e7983 */ /* 0x000ea80000300800 */
[----:B------:R-:W-:Y:S01]  /*32f70*/  STL [R1+0x14c], R2 ;  /* 0x00014c0201007387 */ /* 0x000fe20000100800 */
[----:B----4-:R-:W-:-:S05]  /*32f80*/  LOP3.LUT R5, R53, 0xffff, RZ, 0xc0, !PT ;  /* 0x0000ffff35057812 */ /* 0x010fca00078ec0ff */
[----:B------:R-:W-:Y:S04]  /*32f90*/  STL [R1+0x140], R5 ;  /* 0x0001400501007387 */ /* 0x000fe80000100800 */
[----:B------:R-:W4:Y:S01]  /*32fa0*/  LDL.LU R53, [R1+0x858] ;  /* 0x0008580001357983 */ /* 0x000f220000300800 */
[----:B------:R-:W-:-:S05]  /*32fb0*/  LOP3.LUT R17, R12, 0xffff, RZ, 0xc0, !PT ;  /* 0x0000ffff0c117812 */ /* 0x000fca00078ec0ff */
[----:B------:R0:W-:Y:S01]  /*32fc0*/  STL [R1+0x11c], R17 ;  /* 0x00011c1101007387 */ /* 0x0001e20000100800 */
[----:B------:R-:W-:-:S03]  /*32fd0*/  LOP3.LUT R18, R3, 0xffff, RZ, 0xc0, !PT ;  /* 0x0000ffff03127812 */ /* 0x000fc600078ec0ff */
[----:B------:R-:W4:Y:S04]  /*32fe0*/  LDL.LU R12, [R1+0x200] ;  /* 0x00020000010c7983 */ /* 0x000f280000300800 */
[----:B------:R-:W4:Y:S04]  /*32ff0*/  LDL.LU R3, [R1+0x1cc] ;  /* 0x0001cc0001037983 */ /* 0x000f280000300800 */
[----:B------:R-:W-:Y:S04]  /*33000*/  STL [R1+0x118], R18 ;  /* 0x0001181201007387 */ /* 0x000fe80000100800 */
[----:B------:R-:W4:Y:S01]  /*33010*/  LDL.LU R61, [R1+0x1698] ;  /* 0x00169800013d7983 */ /* 0x000f220000300800 */
[----:B------:R-:W-:-:S02]  /*33020*/  LOP3.LUT R8, R49, 0xffff, RZ, 0xc0, !PT ;  /* 0x0000ffff31087812 */ /* 0x000fc400078ec0ff */
[----:B------:R-:W-:Y:S02]  /*33030*/  LOP3.LUT R4, R6, 0xffff, RZ, 0xc0, !PT ;  /* 0x0000ffff06047812 */ /* 0x000fe400078ec0ff */
[----:B------:R-:W-:-:S03]  /*33040*/  LOP3.LUT R9, R28, 0xffff, RZ, 0xc0, !PT ;  /* 0x0000ffff1c097812 */ /* 0x000fc600078ec0ff */
[----:B------:R-:W-:Y:S01]  /*33050*/  STL [R1+0x144], R4 ;  /* 0x0001440401007387 */ /* 0x000fe20000100800 */
[----:B------:R-:W-:Y:S02]  /*33060*/  LOP3.LUT R19, R30, 0xffff, RZ, 0xc0, !PT ;  /* 0x0000ffff1e137812 */ /* 0x000fe400078ec0ff */
[----:B------:R-:W-:Y:S02]  /*33070*/  LOP3.LUT R16, R58, 0xffff, RZ, 0xc0, !PT ;  /* 0x0000ffff3a107812 */ /* 0x000fe400078ec0ff */
[----:B-1----:R-:W-:-:S03]  /*33080*/  PRMT R10, R10, 0x3340, R18 ;  /* 0x000033400a0a7816 */ /* 0x002fc60000000012 */
[----:B------:R-:W-:Y:S01]  /*33090*/  STL [R1+0x12c], R16 ;  /* 0x00012c1001007387 */ /* 0x000fe20000100800 */
[----:B------:R-:W-:-:S03]  /*330a0*/  PRMT R11, R11, 0x3340, R17 ;  /* 0x000033400b0b7816 */ /* 0x000fc60000000011 */
[----:B------:R1:W-:Y:S01]  /*330b0*/  STL [R1+0x110], R0 ;  /* 0x0001100001007387 */ /* 0x0003e20000100800 */
[----:B0-----:R-:W-:-:S03]  /*330c0*/  PRMT R17, R2, 0x3340, R4 ;  /* 0x0000334002117816 */ /* 0x001fc60000000004 */
[----:B------:R0:W-:Y:S04]  /*330d0*/  STL [R1+0xfc], R8 ;  /* 0x0000fc0801007387 */ /* 0x0001e80000100800 */
[----:B------:R-:W4:Y:S01]  /*330e0*/  LDL.LU R55, [R1+0x15c] ;  /* 0x00015c0001377983 */ /* 0x000f220000300800 */
[----:B-1----:R-:W-:-:S03]  /*330f0*/  PRMT R0, R0, 0x3340, R1 ;  /* 0x0000334000007816 */ /* 0x002fc60000000001 */
[----:B------:R1:W-:Y:S01]  /*33100*/  STL [R1+0x160], R9 ;  /* 0x0001600901007387 */ /* 0x0003e20000100800 */
[----:B0-----:R-:W-:-:S03]  /*33110*/  PRMT R8, R8, 0x3340, R1 ;  /* 0x0000334008087816 */ /* 0x001fc60000000001 */
[----:B------:R-:W4:Y:S01]  /*33120*/  LDL.LU R6, [R1+0x158] ;  /* 0x0001580001067983 */ /* 0x000f220000300800 */
[----:B------:R-:W-:Y:S02]  /*33130*/  PRMT R16, R5, 0x3340, R16 ;  /* 0x0000334005107816 */ /* 0x000fe40000000010 */
[----:B------:R-:W-:Y:S01]  /*33140*/  PRMT R4, R10, 0x5410, R0 ;  /* 0x000054100a047816 */ /* 0x000fe20000000000 */
[----:B------:R-:W-:Y:S01]  /*33150*/  STL [R1+0x114], R19 ;  /* 0x0001141301007387 */ /* 0x000fe20000100800 */
[----:B-1----:R-:W-:-:S03]  /*33160*/  PRMT R9, R9, 0x3340, R1 ;  /* 0x0000334009097816 */ /* 0x002fc60000000001 */
[----:B------:R-:W4:Y:S01]  /*33170*/  LDL.LU R58, [R1+0xf0] ;  /* 0x0000f000013a7983 */ /* 0x000f220000300800 */
[----:B------:R-:W-:Y:S02]  /*33180*/  PRMT R2, R11, 0x5410, R8 ;  /* 0x000054100b027816 */ /* 0x000fe40000000008 */
[----:B------:R-:W-:Y:S01]  /*33190*/  PRMT R0, R16, 0x5410, R9 ;  /* 0x0000541010007816 */ /* 0x000fe20000000009 */
[----:B------:R3:W-:Y:S04]  /*331a0*/  STL [R1+0x188], R4 ;  /* 0x0001880401007387 */ /* 0x0007e80000100800 */
[----:B------:R0:W-:Y:S01]  /*331b0*/  STL [R1+0x180], R2 ;  /* 0x0001800201007387 */ /* 0x0001e20000100800 */
[----:B---3--:R-:W-:Y:S02]  /*331c0*/  LOP3.LUT R4, R7, 0xffff, RZ, 0xc0, !PT ;  /* 0x0000ffff07047812 */ /* 0x008fe400078ec0ff */
[----:B--2---:R-:W-:-:S02]  /*331d0*/  LOP3.LUT R11, R14, 0xffff, RZ, 0xc0, !PT ;  /* 0x0000ffff0e0b7812 */ /* 0x004fc400078ec0ff */
[----:B----4-:R-:W-:Y:S02]  /*331e0*/  LOP3.LUT R16, R53, 0xffff, RZ, 0xc0, !PT ;  /* 0x0000ffff35107812 */ /* 0x010fe400078ec0ff */
[----:B------:R-:W-:-:S04]  /*331f0*/  PRMT R61, R19, 0x3340, R61 ;  /* 0x00003340133d7816 */ /* 0x000fc8000000003d */
[----:B------:R-:W-:-:S05]  /*33200*/  PRMT R61, R17, 0x5410, R61 ;  /* 0x00005410113d7816 */ /* 0x000fca000000003d */
[----:B------:R-:W-:Y:S01]  /*33210*/  STL [R1+0x1664], R61 ;  /* 0x0016643d01007387 */ /* 0x000fe20000100800 */
[----:B------:R-:W-:-:S03]  /*33220*/  LOP3.LUT R14, R12, 0xffff, RZ, 0xc0, !PT ;  /* 0x0000ffff0c0e7812 */ /* 0x000fc600078ec0ff */
[----:B------:R1:W-:Y:S01]  /*33230*/  STL [R1+0x184], R0 ;  /* 0x0001840001007387 */ /* 0x0003e20000100800 */
[----:B------:R-:W-:-:S03]  /*33240*/  LOP3.LUT R5, R3, 0xffff, RZ, 0xc0, !PT ;  /* 0x0000ffff03057812 */ /* 0x000fc600078ec0ff */
[----:B------:R-:W2:Y:S04]  /*33250*/  LDL.LU R7, [R1+0x874] ;  /* 0x0008740001077983 */ /* 0x000ea80000300800 */
[----:B------:R-:W3:Y:S04]  /*33260*/  LDL.LU R49, [R1+0x868] ;  /* 0x0008680001317983 */ /* 0x000ee80000300800 */
[----:B------:R-:W-:Y:S04]  /*33270*/  STL [R1+0x128], R4 ;  /* 0x0001280401007387 */ /* 0x000fe80000100800 */
[----:B------:R4:W-:Y:S04]  /*33280*/  STL [R1+0xac], R11 ;  /* 0x0000ac0b01007387 */ /* 0x0009e80000100800 */
[----:B------:R-:W3:Y:S04]  /*33290*/  LDL.LU R3, [R1+0x230] ;  /* 0x0002300001037983 */ /* 0x000ee80000300800 */
[----:B------:R4:W-:Y:S04]  /*332a0*/  STL [R1+0x7c], R16 ;  /* 0x00007c1001007387 */ /* 0x0009e80000100800 */
[----:B0-----:R-:W3:Y:S04]  /*332b0*/  LDL.LU R2, [R1+0x22c] ;  /* 0x00022c0001027983 */ /* 0x001ee80000300800 */
[----:B------:R-:W-:Y:S04]  /*332c0*/  STL [R1+0x74], R14 ;  /* 0x0000740e01007387 */ /* 0x000fe80000100800 */
[----:B------:R-:W3:Y:S04]  /*332d0*/  LDL.LU R53, [R1+0x1d8] ;  /* 0x0001d80001357983 */ /* 0x000ee80000300800 */
[----:B------:R-:W-:Y:S04]  /*332e0*/  STL [R1+0x134], R5 ;  /* 0x0001340501007387 */ /* 0x000fe80000100800 */
[----:B------:R-:W3:Y:S01]  /*332f0*/  LDL.LU R12, [R1+0x1c0] ;  /* 0x0001c000010c7983 */ /* 0x000ee20000300800 */
[----:B------:R-:W-:-:S02]  /*33300*/  LOP3.LUT R17, R55, 0xffff, RZ, 0xc0, !PT ;  /* 0x0000ffff37117812 */ /* 0x000fc400078ec0ff */
[----:B------:R-:W-:Y:S02]  /*33310*/  LOP3.LUT R33, R47, 0xffff, RZ, 0xc0, !PT ;  /* 0x0000ffff2f217812 */ /* 0x000fe400078ec0ff */
[----:B------:R-:W-:Y:S02]  /*33320*/  LOP3.LUT R30, R6, 0xffff, RZ, 0xc0, !PT ;  /* 0x0000ffff061e7812 */ /* 0x000fe400078ec0ff */
[----:B------:R-:W-:Y:S01]  /*33330*/  LOP3.LUT R31, R46, 0xffff, RZ, 0xc0, !PT ;  /* 0x0000ffff2e1f7812 */ /* 0x000fe200078ec0ff */
[----:B------:R-:W3:Y:S01]  /*33340*/  LDL.LU R6, [R1+0x13c] ;  /* 0x00013c0001067983 */ /* 0x000ee20000300800 */
[----:B------:R-:W-:Y:S02]  /*33350*/  LOP3.LUT R10, R39, 0xffff, RZ, 0xc0, !PT ;  /* 0x0000ffff270a7812 */ /* 0x000fe400078ec0ff */
[----:B-1----:R-:W-:Y:S02]  /*33360*/  PRMT R0, R33, 0x3340, R1 ;  /* 0x0000334021007816 */ /* 0x002fe40000000001 */
[----:B----4-:R-:W-:Y:S01]  /*33370*/  PRMT R11, R11, 0x3340, R17 ;  /* 0x000033400b0b7816 */ /* 0x010fe20000000011 */
[----:B------:R0:W-:Y:S01]  /*33380*/  STL [R1+0x68], R17 ;  /* 0x0000681101007387 */ /* 0x0001e20000100800 */
[----:B------:R-:W-:-:S02]  /*33390*/  LOP3.LUT R28, R58, 0xffff, RZ, 0xc0, !PT ;  /* 0x0000ffff3a1c7812 */ /* 0x000fc400078ec0ff */
[----:B------:R-:W-:Y:S01]  /*333a0*/  LOP3.LUT R29, R29, 0xffff, RZ, 0xc0, !PT ;  /* 0x0000ffff1d1d7812 */ /* 0x000fe200078ec0ff */
[----:B------:R-:W4:Y:S01]  /*333b0*/  LDL.LU R58, [R1+0x138] ;  /* 0x00013800013a7983 */ /* 0x000f220000300800 */
[--C-:B------:R-:W-:Y:S02]  /*333c0*/  PRMT R8, R31, 0x3340, R1.reuse ;  /* 0x000033401f087816 */ /* 0x100fe40000000001 */
[----:B------:R-:W-:Y:S01]  /*333d0*/  PRMT R16, R16, 0x3340, R30 ;  /* 0x0000334010107816 */ /* 0x000fe2000000001e */
[----:B------:R-:W4:Y:S01]  /*333e0*/  LDL.LU R39, [R1+0x1694] ;  /* 0x0016940001277983 */ /* 0x000f220000300800 */
[----:B------:R-:W-:Y:S02]  /*333f0*/  PRMT R0, R11, 0x5410, R0 ;  /* 0x000054100b007816 */ /* 0x000fe40000000000 */
[----:B------:R-:W-:Y:S01]  /*33400*/  PRMT R9, R29, 0x3340, R1 ;  /* 0x000033401d097816 */ /* 0x000fe20000000001 */
[----:B------:R1:W-:Y:S01]  /*33410*/  STL [R1+0x148], R10 ;  /* 0x0001480a01007387 */ /* 0x0003e20000100800 */
[----:B0-----:R-:W-:-:S02]  /*33420*/  PRMT R17, R14, 0x3340, R28 ;  /* 0x000033400e117816 */ /* 0x001fc4000000001c */
[----:B------:R-:W-:Y:S01]  /*33430*/  PRMT R18, R4, 0x3340, R5 ;  /* 0x0000334004127816 */ /* 0x000fe20000000005 */
[----:B------:R0:W-:Y:S01]  /*33440*/  STL [R1+0x1444], R0 ;  /* 0x0014440001007387 */ /* 0x0001e20000100800 */
[----:B------:R-:W-:Y:S02]  /*33450*/  PRMT R5, R16, 0x5410, R8 ;  /* 0x0000541010057816 */ /* 0x000fe40000000008 */
[----:B------:R-:W-:Y:S02]  /*33460*/  PRMT R4, R17, 0x5410, R9 ;  /* 0x0000541011047816 */ /* 0x000fe40000000009 */
[----:B-1----:R-:W-:Y:S01]  /*33470*/  PRMT R10, R10, 0x3340, R1 ;  /* 0x000033400a0a7816 */ /* 0x002fe20000000001 */
[----:B------:R1:W-:Y:S03]  /*33480*/  STL [R1+0x1440], R5 ;  /* 0x0014400501007387 */ /* 0x0003e60000100800 */
[----:B0-----:R-:W-:Y:S01]  /*33490*/  PRMT R0, R18, 0x5410, R10 ;  /* 0x0000541012007816 */ /* 0x001fe2000000000a */
[----:B------:R-:W-:Y:S04]  /*334a0*/  STL [R1+0x143c], R4 ;  /* 0x00143c0401007387 */ /* 0x000fe80000100800 */
[----:B------:R0:W-:Y:S01]  /*334b0*/  STL [R1+0x1a4], R0 ;  /* 0x0001a40001007387 */ /* 0x0001e20000100800 */
[----:B------:R-:W-:-:S02]  /*334c0*/  LOP3.LUT R61, R40, 0xffff, RZ, 0xc0, !PT ;  /* 0x0000ffff283d7812 */ /* 0x000fc400078ec0ff */
[----:B--2---:R-:W-:Y:S02]  /*334d0*/  LOP3.LUT R7, R7, 0xffff, RZ, 0xc0, !PT ;  /* 0x0000ffff07077812 */ /* 0x004fe400078ec0ff */
[----:B---3--:R-:W-:Y:S02]  /*334e0*/  LOP3.LUT R21, R49, 0xffff, RZ, 0xc0, !PT ;  /* 0x0000ffff31157812 */ /* 0x008fe400078ec0ff */
[----:B------:R-:W2:Y:S04]  /*334f0*/  LDL.LU R49, [R1+0x87c] ;  /* 0x00087c0001317983 */ /* 0x000ea80000300800 */
[----:B------:R-:W3:Y:S01]  /*33500*/  LDL.LU R14, [R1+0x878] ;  /* 0x00087800010e7983 */ /* 0x000ee20000300800 */
[----:B------:R-:W-:-:S03]  /*33510*/  LOP3.LUT R3, R3, 0xffff, RZ, 0xc0, !PT ;  /* 0x0000ffff03037812 */ /* 0x000fc600078ec0ff */
[----:B------:R-:W-:Y:S04]  /*33520*/  STL [R1+0x154], R7 ;  /* 0x0001540701007387 */ /* 0x000fe80000100800 */
[----:B------:R-:W2:Y:S04]  /*33530*/  LDL.LU R45, [R1+0x870] ;  /* 0x00087000012d7983 */ /* 0x000ea80000300800 */
[----:B------:R-:W-:Y:S04]  /*33540*/  STL [R1+0xf0], R3 ;  /* 0x0000f00301007387 */ /* 0x000fe80000100800 */
[----:B-1----:R-:W3:Y:S01]  /*33550*/  LDL.LU R5, [R1+0x228] ;  /* 0x0002280001057983 */ /* 0x002ee20000300800 */
[----:B------:R-:W-:-:S05]  /*33560*/  LOP3.LUT R11, R53, 0xffff, RZ, 0xc0, !PT ;  /* 0x0000ffff350b7812 */ /* 0x000fca00078ec0ff */
[----:B------:R1:W-:Y:S01]  /*33570*/  STL [R1+0x158], R11 ;  /* 0x0001580b01007387 */ /* 0x0003e20000100800 */
[----:B------:R-:W-:-:S03]  /*33580*/  LOP3.LUT R25, R12, 0xffff, RZ, 0xc0, !PT ;  /* 0x0000ffff0c197812 */ /* 0x000fc600078ec0ff */
[----:B------:R-:W3:Y:S04]  /*33590*/  LDL.LU R12, [R1+0x208] ;  /* 0x00020800010c7983 */ /* 0x000ee80000300800 */
[----:B------:R-:W3:Y:S04]  /*335a0*/  LDL.LU R53, [R1+0x204] ;  /* 0x0002040001357983 */ /* 0x000ee80000300800 */
[----:B------:R-:W3:Y:S01]  /*335b0*/  LDL.LU R40, [R1+0x1690] ;  /* 0x0016900001287983 */ /* 0x000ee20000300800 */
[----:B0-----:R-:W-:Y:S02]  /*335c0*/  PRMT R0, R61, 0x3340, R1 ;  /* 0x000033403d007816 */ /* 0x001fe40000000001 */
[----:B-1----:R-:W-:-:S02]  /*335d0*/  PRMT R11, R7, 0x3340, R11 ;  /* 0x00003340070b7816 */ /* 0x002fc4000000000b */
[----:B------:R-:W-:Y:S02]  /*335e0*/  LOP3.LUT R4, R6, 0xffff, RZ, 0xc0, !PT ;  /* 0x0000ffff06047812 */ /* 0x000fe400078ec0ff */
[----:B------:R-:W-:Y:S02]  /*335f0*/  LOP3.LUT R26, R15, 0xffff, RZ, 0xc0, !PT ;  /* 0x0000ffff0f1a7812 */ /* 0x000fe400078ec0ff */
[----:B------:R-:W-:Y:S01]  /*33600*/  PRMT R0, R11, 0x5410, R0 ;  /* 0x000054100b007816 */ /* 0x000fe20000000000 */
[----:B------:R-:W-:Y:S01]  /*33610*/  STL [R1+0xb0], R4 ;  /* 0x0000b00401007387 */ /* 0x000fe20000100800 */
[----:B------:R-:W-:Y:S02]  /*33620*/  PRMT R10, R26, 0x3340, R1 ;  /* 0x000033401a0a7816 */ /* 0x000fe40000000001 */
[----:B------:R-:W-:Y:S01]  /*33630*/  PRMT R18, R21, 0x3340, R25 ;  /* 0x0000334015127816 */ /* 0x000fe20000000019 */
[----:B------:R-:W3:Y:S04]  /*33640*/  LDL.LU R15, [R1+0x168c] ;  /* 0x00168c00010f7983 */ /* 0x000ee80000300800 */
[----:B------:R0:W-:Y:S01]  /*33650*/  STL [R1+0x194], R0 ;  /* 0x0001940001007387 */ /* 0x0001e20000100800 */
[----:B------:R-:W-:-:S03]  /*33660*/  PRMT R16, R3, 0x3340, R4 ;  /* 0x0000334003107816 */ /* 0x000fc60000000004 */
[----:B------:R-:W3:Y:S04]  /*33670*/  LDL.LU R46, [R1+0x884] ;  /* 0x00088400012e7983 */ /* 0x000ee80000300800 */
[----:B------:R-:W3:Y:S01]  /*33680*/  LDL.LU R7, [R1+0x880] ;  /* 0x0008800001077983 */ /* 0x000ee20000300800 */
[----:B0-----:R-:W-:-:S05]  /*33690*/  PRMT R0, R18, 0x5410, R10 ;  /* 0x0000541012007816 */ /* 0x001fca000000000a */
[----:B------:R0:W-:Y:S04]  /*336a0*/  STL [R1+0x1424], R0 ;  /* 0x0014240001007387 */ /* 0x0001e80000100800 */
[----:B------:R-:W3:Y:S04]  /*336b0*/  LDL.LU R3, [R1+0x750] ;  /* 0x0007500001037983 */ /* 0x000ee80000300800 */
[----:B------:R-:W3:Y:S01]  /*336c0*/  LDL.LU R47, [R1+0x178] ;  /* 0x00017800012f7983 */ /* 0x000ee20000300800 */
[----:B----4-:R-:W-:-:S03]  /*336d0*/  LOP3.LUT R19, R39, 0xffff, RZ, 0xc0, !PT ;  /* 0x0000ffff27137812 */ /* 0x010fc600078ec0ff */
[----:B------:R-:W4:Y:S01]  /*336e0*/  LDL.LU R41, [R1+0x174] ;  /* 0x0001740001297983 */ /* 0x000f220000300800 */
[----:B--2---:R-:W-:-:S03]  /*336f0*/  LOP3.LUT R22, R45, 0xffff, RZ, 0xc0, !PT ;  /* 0x0000ffff2d167812 */ /* 0x004fc600078ec0ff */
[----:B------:R-:W2:Y:S04]  /*33700*/  LDL.LU R45, [R1+0x4c] ;  /* 0x00004c00012d7983 */ /* 0x000ea80000300800 */
[----:B------:R-:W2:Y:S01]  /*33710*/  LDL.LU R42, [R1+0x48] ;  /* 0x00004800012a7983 */ /* 0x000ea20000300800 */
[----:B---3--:R-:W-:-:S03]  /*33720*/  LOP3.LUT R23, R40, 0xffff, RZ, 0xc0, !PT ;  /* 0x0000ffff28177812 */ /* 0x008fc600078ec0ff */
[----:B------:R-:W3:Y:S04]  /*33730*/  LDL.LU R40, [R1+0x1688] ;  /* 0x0016880001287983 */ /* 0x000ee80000300800 */
[----:B------:R-:W3:Y:S01]  /*33740*/  LDL.LU R39, [R1+0x1684] ;  /* 0x0016840001277983 */ /* 0x000ee20000300800 */
[----:B------:R-:W-:Y:S02]  /*33750*/  LOP3.LUT R6, R44, 0xffff, RZ, 0xc0, !PT ;  /* 0x0000ffff2c067812 */ /* 0x000fe400078ec0ff */
[----:B------:R-:W-:Y:S02]  /*33760*/  LOP3.LUT R60, R2, 0xffff, RZ, 0xc0, !PT ;  /* 0x0000ffff023c7812 */ /* 0x000fe400078ec0ff */
[----:B------:R-:W-:Y:S02]  /*33770*/  LOP3.LUT R2, R58, 0xffff, RZ, 0xc0, !PT ;  /* 0x0000ffff3a027812 */ /* 0x000fe400078ec0ff */
[----:B------:R-:W-:-:S02]  /*33780*/  LOP3.LUT R58, R43, 0xffff, RZ, 0xc0, !PT ;  /* 0x0000ffff2b3a7812 */ /* 0x000fc400078ec0ff */
[--C-:B------:R-:W-:Y:S02]  /*33790*/  PRMT R8, R6, 0x3340, R1.reuse ;  /* 0x0000334006087816 */ /* 0x100fe40000000001 */
[----:B------:R-:W-:Y:S02]  /*337a0*/  LOP3.LUT R24, R59, 0xffff, RZ, 0xc0, !PT ;  /* 0x0000ffff3b187812 */ /* 0x000fe400078ec0ff */
[----:B------:R-:W-:Y:S02]  /*337b0*/  LOP3.LUT R18, R5, 0xffff, RZ, 0xc0, !PT ;  /* 0x0000ffff05127812 */ /* 0x000fe400078ec0ff */
[----:B------:R-:W-:Y:S02]  /*337c0*/  LOP3.LUT R20, R38, 0xffff, RZ, 0xc0, !PT ;  /* 0x0000ffff26147812 */ /* 0x000fe400078ec0ff */
[----:B------:R-:W-:Y:S02]  /*337d0*/  PRMT R9, R58, 0x3340, R1 ;  /* 0x000033403a097816 */ /* 0x000fe40000000001 */
[----:B------:R-:W-:-:S02]  /*337e0*/  PRMT R17, R60, 0x3340, R2 ;  /* 0x000033403c117816 */ /* 0x000fc40000000002 */
[----:B------:R-:W-:Y:S02]  /*337f0*/  PRMT R55, R16, 0x5410, R8 ;  /* 0x0000541010377816 */ /* 0x000fe40000000008 */
[----:B------:R-:W-:Y:S02]  /*33800*/  LOP3.LUT R59, R57, 0xffff, RZ, 0xc0, !PT ;  /* 0x0000ffff393b7812 */ /* 0x000fe400078ec0ff */
[----:B0-----:R-:W-:Y:S02]  /*33810*/  PRMT R0, R24, 0x3340, R1 ;  /* 0x0000334018007816 */ /* 0x001fe40000000001 */
[----:B------:R-:W-:Y:S02]  /*33820*/  PRMT R11, R22, 0x3340, R23 ;  /* 0x00003340160b7816 */ /* 0x000fe40000000017 */
[----:B------:R-:W-:Y:S02]  /*33830*/  LOP3.LUT R49, R49, 0xffff, RZ, 0xc0, !PT ;  /* 0x0000ffff31317812 */ /* 0x000fe400078ec0ff */
[----:B------:R-:W-:-:S02]  /*33840*/  LOP3.LUT R14, R14, 0xffff, RZ, 0xc0, !PT ;  /* 0x0000ffff0e0e7812 */ /* 0x000fc400078ec0ff */
[----:B------:R-:W-:Y:S02]  /*33850*/  LOP3.LUT R12, R12, 0xffff, RZ, 0xc0, !PT ;  /* 0x0000ffff0c0c7812 */ /* 0x000fe400078ec0ff */
[----:B------:R-:W-:Y:S02]  /*33860*/  LOP3.LUT R53, R53, 0xffff, RZ, 0xc0, !PT ;  /* 0x0000ffff35357812 */ /* 0x000fe400078ec0ff */
[----:B------:R-:W-:Y:S02]  /*33870*/  LOP3.LUT R57, R54, 0xffff, RZ, 0xc0, !PT ;  /* 0x0000ffff36397812 */ /* 0x000fe400078ec0ff */
[----:B------:R-:W-:Y:S02]  /*33880*/  PRMT R8, R20, 0x3340, R1 ;  /* 0x0000334014087816 */ /* 0x000fe40000000001 */
[----:B------:R-:W-:Y:S02]  /*33890*/  PRMT R16, R18, 0x3340, R19 ;  /* 0x0000334012107816 */ /* 0x000fe40000000013 */
[----:B------:R-:W-:-:S02]  /*338a0*/  PRMT R4, R17, 0x5410, R9 ;  /* 0x0000541011047816 */ /* 0x000fc40000000009 */
[----:B------:R-:W-:Y:S02]  /*338b0*/  PRMT R11, R11, 0x5410, R0 ;  /* 0x000054100b0b7816 */ /* 0x000fe40000000000 */
[--C-:B------:R-:W-:Y:S02]  /*338c0*/  PRMT R9, R59, 0x3340, R1.reuse ;  /* 0x000033403b097816 */ /* 0x100fe40000000001 */
[----:B------:R-:W-:Y:S02]  /*338d0*/  PRMT R10, R57, 0x3340, R1 ;  /* 0x00003340390a7816 */ /* 0x000fe40000000001 */
[----:B------:R-:W-:Y:S02]  /*338e0*/  PRMT R17, R49, 0x3340, R12 ;  /* 0x0000334031117816 */ /* 0x000fe4000000000c */
[----:B------:R-:W-:Y:S02]  /*338f0*/  PRMT R38, R14, 0x3340, R53 ;  /* 0x000033400e267816 */ /* 0x000fe40000000035 */
[----:B------:R-:W-:-:S02]  /*33900*/  PRMT R0, R16, 0x5410, R8 ;  /* 0x0000541010007816 */ /* 0x000fc40000000008 */
[----:B------:R-:W-:Y:S02]  /*33910*/  LOP3.LUT R3, R3, 0xffff, RZ, 0xc0, !PT ;  /* 0x0000ffff03037812 */ /* 0x000fe400078ec0ff */
[----:B------:R-:W-:Y:S01]  /*33920*/  LOP3.LUT R47, R47, 0xffff, RZ, 0xc0, !PT ;  /* 0x0000ffff2f2f7812 */ /* 0x000fe200078ec0ff */
[----:B------:R0:W-:Y:S01]  /*33930*/  STL [R1+0x1434], R11 ;  /* 0x0014340b01007387 */ /* 0x0001e20000100800 */
[----:B------:R-:W-:Y:S02]  /*33940*/  PRMT R5, R17, 0x5410, R9 ;  /* 0x0000541011057816 */ /* 0x000fe40000000009 */
[----:B------:R-:W-:Y:S01]  /*33950*/  PRMT R54, R38, 0x5410, R10 ;  /* 0x0000541026367816 */ /* 0x000fe2000000000a */
[----:B------:R1:W-:Y:S01]  /*33960*/  STL [R1+0x1430], R0 ;  /* 0x0014300001007387 */ /* 0x0003e20000100800 */
[----:B----4-:R-:W-:Y:S02]  /*33970*/  LOP3.LUT R10, R41, 0xffff, RZ, 0xc0, !PT ;  /* 0x0000ffff290a7812 */ /* 0x010fe400078ec0ff */
[----:B------:R-:W-:-:S02]  /*33980*/  PRMT R41, R3, 0x3340, R47 ;  /* 0x0000334003297816 */ /* 0x000fc4000000002f */
[----:B------:R-:W-:Y:S02]  /*33990*/  LOP3.LUT R17, R52, 0xffff, RZ, 0xc0, !PT ;  /* 0x0000ffff34117812 */ /* 0x000fe400078ec0ff */
[----:B0-----:R-:W-:Y:S02]  /*339a0*/  LOP3.LUT R11, R46, 0xffff, RZ, 0xc0, !PT ;  /* 0x0000ffff2e0b7812 */ /* 0x001fe400078ec0ff */
[----:B------:R-:W-:Y:S02]  /*339b0*/  LOP3.LUT R46, R13, 0xffff, RZ, 0xc0, !PT ;  /* 0x0000ffff0d2e7812 */ /* 0x000fe400078ec0ff */
[----:B--2---:R-:W-:Y:S02]  /*339c0*/  LOP3.LUT R45, R45, 0xffff, RZ, 0xc0, !PT ;  /* 0x0000ffff2d2d7812 */ /* 0x004fe400078ec0ff */
[----:B------:R-:W-:Y:S02]  /*339d0*/  LOP3.LUT R8, R42, 0xffff, RZ, 0xc0, !PT ;  /* 0x0000ffff2a087812 */ /* 0x000fe400078ec0ff */
[----:B-1----:R-:W-:-:S02]  /*339e0*/  PRMT R0, R45, 0x3340, R1 ;  /* 0x000033402d007816 */ /* 0x002fc40000000001 */
[----:B------:R-:W-:Y:S02]  /*339f0*/  PRMT R38, R8, 0x3340, R1 ;  /* 0x0000334008267816 */ /* 0x000fe40000000001 */
[----:B------:R-:W-:Y:S02]  /*33a00*/  PRMT R52, R41, 0x5410, R0 ;  /* 0x0000541029347816 */ /* 0x000fe40000000000 */
[----:B---3--:R-:W-:Y:S02]  /*33a10*/  LOP3.LUT R16, R40, 0xffff, RZ, 0xc0, !PT ;  /* 0x0000ffff28107812 */ /* 0x008fe400078ec0ff */
[----:B------:R-:W-:Y:S02]  /*33a20*/  LOP3.LUT R9, R39, 0xffff, RZ, 0xc0, !PT ;  /* 0x0000ffff27097812 */ /* 0x000fe400078ec0ff */
[----:B------:R-:W2:Y:S02]  /*33a30*/  LDL.LU R39, [R1+0x1680] ;  /* 0x0016800001277983 */ /* 0x000ea40000300800 */
[----:B------:R-:W-:-:S02]  /*33a40*/  PRMT R42, R9, 0x3340, R10 ;  /* 0x00003340092a7816 */ /* 0x000fc4000000000a */
[----:B------:R-:W3:Y:S02]  /*33a50*/  LDL.LU R40, [R1+0x167c] ;  /* 0x00167c0001287983 */ /* 0x000ee40000300800 */
[----:B------:R-:W-:Y:S02]  /*33a60*/  PRMT R13, R42, 0x5410, R38 ;  /* 0x000054102a0d7816 */ /* 0x000fe40000000026 */
[----:B------:R-:W4:Y:S04]  /*33a70*/  LDL.LU R41, [R1+0x170] ;  /* 0x0001700001297983 */ /* 0x000f280000300800 */
[----:B------:R-:W4:Y:S04]  /*33a80*/  LDL.LU R0, [R1+0x40] ;  /* 0x0000400001007983 */ /* 0x000f280000300800 */
[----:B------:R-:W4:Y:S01]  /*33a90*/  LDL.LU R38, [R1+0x700] ;  /* 0x0007000001267983 */ /* 0x000f220000300800 */
[----:B------:R-:W-:-:S02]  /*33aa0*/  LOP3.LUT R7, R7, 0xffff, RZ, 0xc0, !PT ;  /* 0x0000ffff07077812 */ /* 0x000fc400078ec0ff */
[----:B------:R-:W-:Y:S02]  /*33ab0*/  LOP3.LUT R15, R15, 0xffff, RZ, 0xc0, !PT ;  /* 0x0000ffff0f0f7812 */ /* 0x000fe400078ec0ff */
[----:B------:R-:W-:Y:S02]  /*33ac0*/  PRMT R43, R11, 0x3340, R16 ;  /* 0x000033400b2b7816 */ /* 0x000fe40000000010 */
[----:B------:R-:W-:Y:S02]  /*33ad0*/  PRMT R44, R7, 0x3340, R15 ;  /* 0x00003340072c7816 */ /* 0x000fe4000000000f */
[----:B------:R-:W-:Y:S02]  /*33ae0*/  SHF.R.U32.HI R37, RZ, 0x8, R37 ;  /* 0x00000008ff257819 */ /* 0x000fe40000011625 */
[----:B------:R-:W-:Y:S02]  /*33af0*/  SHF.R.U32.HI R35, RZ, 0x8, R35 ;  /* 0x00000008ff237819 */ /* 0x000fe40000011623 */
[----:B------:R-:W-:-:S02]  /*33b00*/  LOP3.LUT R37, R37, 0xffff, RZ, 0xc0, !PT ;  /* 0x0000ffff25257812 */ /* 0x000fc400078ec0ff */
[----:B------:R-:W-:Y:S02]  /*33b10*/  LOP3.LUT R35, R35, 0xffff, RZ, 0xc0, !PT ;  /* 0x0000ffff23237812 */ /* 0x000fe400078ec0ff */
[----:B--2---:R-:W-:Y:S02]  /*33b20*/  PRMT R39, R17, 0x3340, R39 ;  /* 0x0000334011277816 */ /* 0x004fe40000000027 */
[----:B---3--:R-:W-:Y:S02]  /*33b30*/  PRMT R40, R46, 0x3340, R40 ;  /* 0x000033402e287816 */ /* 0x008fe40000000028 */
[----:B------:R-:W-:Y:S02]  /*33b40*/  PRMT R42, R43, 0x5410, R39 ;  /* 0x000054102b2a7816 */ /* 0x000fe40000000027 */
[----:B------:R-:W-:Y:S02]  /*33b50*/  PRMT R39, R44, 0x5410, R40 ;  /* 0x000054102c277816 */ /* 0x000fe40000000028 */
[----:B------:R-:W2:Y:S01]  /*33b60*/  LDL.LU R40, [R1+0x10] ;  /* 0x0000100001287983 */ /* 0x000ea20000300800 */
[----:B----4-:R-:W-:-:S02]  /*33b70*/  LOP3.LUT R43, R41, 0xffff, RZ, 0xc0, !PT ;  /* 0x0000ffff292b7812 */ /* 0x010fc400078ec0ff */
[----:B------:R-:W-:Y:S01]  /*33b80*/  LOP3.LUT R0, R0, 0xffff, RZ, 0xc0, !PT ;  /* 0x0000ffff00007812 */ /* 0x000fe200078ec0ff */
[----:B------:R0:W-:Y:S01]  /*33b90*/  STL [R1+0x141c], R42 ;  /* 0x00141c2a01007387 */ /* 0x0001e20000100800 */
[----:B------:R-:W-:-:S03]  /*33ba0*/  LOP3.LUT R44, R38, 0xffff, RZ, 0xc0, !PT ;  /* 0x0000ffff262c7812 */ /* 0x000fc600078ec0ff */
[----:B------:R1:W-:Y:S01]  /*33bb0*/  STL [R1+0x1418], R39 ;  /* 0x0014182701007387 */ /* 0x0003e20000100800 */
[----:B------:R-:W-:-:S03]  /*33bc0*/  PRMT R38, R44, 0x3340, R43 ;  /* 0x000033402c267816 */ /* 0x000fc6000000002b */
[----:B0-----:R-:W3:Y:S01]  /*33bd0*/  LDL.LU R42, [R1+0x20] ;  /* 0x00002000012a7983 */ /* 0x001ee20000300800 */
[----:B-1----:R-:W-:Y:S02]  /*33be0*/  SHF.R.U32.HI R39, RZ, 0x8, R36 ;  /* 0x00000008ff277819 */ /* 0x002fe40000011624 */
[----:B------:R-:W-:-:S04]  /*33bf0*/  PRMT R36, R0, 0x3340, R1 ;  /* 0x0000334000247816 */ /* 0x000fc80000000001 */
[----:B------:R-:W-:Y:S02]  /*33c00*/  PRMT R41, R38, 0x5410, R36 ;  /* 0x0000541026297816 */ /* 0x000fe40000000024 */
[----:B------:R-:W4:Y:S04]  /*33c10*/  LDL.LU R38, [R1] ;  /* 0x0000000001267983 */ /* 0x000f280000300800 */
[----:B------:R-:W2:Y:S04]  /*33c20*/  LDL.LU R36, [R1+0x14] ;  /* 0x0000140001247983 */ /* 0x000ea80000300800 */
[----:B------:R0:W-:Y:S02]  /*33c30*/  STL [R1+0x1414], R41 ;  /* 0x0014142901007387 */ /* 0x0001e40000100800 */
[----:B0-----:R-:W-:-:S02]  /*33c40*/  PRMT R41, R35, 0x3340, R37 ;  /* 0x0000334023297816 */ /* 0x001fc40000000025 */
[----:B------:R-:W3:Y:S01]  /*33c50*/  LDL.LU R37, [R1+0x8] ;  /* 0x0000080001257983 */ /* 0x000ee20000300800 */
[----:B------:R-:W-:-:S04]  /*33c60*/  LOP3.LUT R39, R39, 0xffff, RZ, 0xc0, !PT ;  /* 0x0000ffff27277812 */ /* 0x000fc800078ec0ff */
[----:B------:R-:W-:-:S05]  /*33c70*/  PRMT R39, R39, 0x3340, R1 ;  /* 0x0000334027277816 */ /* 0x000fca0000000001 */
[----:B------:R0:W-:Y:S04]  /*33c80*/  STL [R1+0x1184], R39 ;  /* 0x0011842701007387 */ /* 0x0001e80000100800 */
[----:B0-----:R-:W2:Y:S01]  /*33c90*/  LDL.LU R39, [R1+0x5c] ;  /* 0x00005c0001277983 */ /* 0x001ea20000300800 */
[----:B----4-:R-:W-:Y:S02]  /*33ca0*/  SHF.R.U32.HI R35, RZ, 0x8, R38 ;  /* 0x00000008ff237819 */ /* 0x010fe40000011626 */
[----:B------:R-:W-:Y:S02]  /*33cb0*/  SHF.R.U32.HI R38, RZ, 0x8, R27 ;  /* 0x00000008ff267819 */ /* 0x000fe4000001161b */
[----:B------:R-:W-:Y:S02]  /*33cc0*/  LOP3.LUT R35, R35, 0xffff, RZ, 0xc0, !PT ;  /* 0x0000ffff23237812 */ /* 0x000fe400078ec0ff */
[----:B------:R-:W-:-:S04]  /*33cd0*/  LOP3.LUT R38, R38, 0xffff, RZ, 0xc0, !PT ;  /* 0x0000ffff26267812 */ /* 0x000fc800078ec0ff */
[----:B------:R-:W-:Y:S02]  /*33ce0*/  PRMT R38, R35, 0x3340, R38 ;  /* 0x0000334023267816 */ /* 0x000fe40000000026 */
[----:B---3--:R-:W-:-:S04]  /*33cf0*/  SHF.R.U32.HI R27, RZ, 0x8, R37 ;  /* 0x00000008ff1b7819 */ /* 0x008fc80000011625 */
[----:B------:R-:W-:Y:S02]  /*33d00*/  LOP3.LUT R27, R27, 0xffff, RZ, 0xc0, !PT ;  /* 0x0000ffff1b1b7812 */ /* 0x000fe400078ec0ff */
[----:B--2---:R-:W-:Y:S02]  /*33d10*/  SHF.R.U32.HI R37, RZ, 0x8, R36 ;  /* 0x00000008ff257819 */ /* 0x004fe40000011624 */
[----:B------:R-:W-:Y:S02]  /*33d20*/  SHF.R.U32.HI R36, RZ, 0x8, R40 ;  /* 0x00000008ff247819 */ /* 0x000fe40000011628 */
[----:B------:R-:W-:Y:S01]  /*33d30*/  PRMT R27, R27, 0x3340, R1 ;  /* 0x000033401b1b7816 */ /* 0x000fe20000000001 */
[----:B------:R-:W2:Y:S04]  /*33d40*/  LDL.LU R40, [R1+0x50] ;  /* 0x0000500001287983 */ /* 0x000ea80000300800 */
[----:B------:R-:W3:Y:S04]  /*33d50*/  LDL.LU R35, [R1+0x18] ;  /* 0x0000180001237983 */ /* 0x000ee80000300800 */
[----:B------:R0:W-:Y:S04]  /*33d60*/  STL [R1+0x1288], R38 ;  /* 0x0012882601007387 */ /* 0x0001e80000100800 */
[----:B0-----:R-:W4:Y:S04]  /*33d70*/  LDL.LU R38, [R1+0xc] ;  /* 0x00000c0001267983 */ /* 0x001f280000300800 */
[----:B------:R0:W-:Y:S04]  /*33d80*/  STL [R1+0x117c], R27 ;  /* 0x00117c1b01007387 */ /* 0x0001e80000100800 */
[----:B0-----:R-:W2:Y:S01]  /*33d90*/  LDL.LU R27, [R1+0x1c] ;  /* 0x00001c00011b7983 */ /* 0x001ea20000300800 */
[----:B------:R-:W-:-:S02]  /*33da0*/  SHF.R.U32.HI R34, RZ, 0x8, R34 ;  /* 0x00000008ff227819 */ /* 0x000fc40000011622 */
[----:B------:R-:W-:Y:S02]  /*33db0*/  LOP3.LUT R37, R37, 0xffff, RZ, 0xc0, !PT ;  /* 0x0000ffff25257812 */ /* 0x000fe400078ec0ff */
[----:B------:R-:W-:Y:S02]  /*33dc0*/  LOP3.LUT R36, R36, 0xffff, RZ, 0xc0, !PT ;  /* 0x0000ffff24247812 */ /* 0x000fe400078ec0ff */
[----:B------:R-:W-:Y:S02]  /*33dd0*/  LOP3.LUT R34, R34, 0xffff, RZ, 0xc0, !PT ;  /* 0x0000ffff22227812 */ /* 0x000fe400078ec0ff */
[----:B------:R-:W-:Y:S02]  /*33de0*/  PRMT R37, R37, 0x3340, R36 ;  /* 0x0000334025257816 */ /* 0x000fe40000000024 */
[----:B------:R-:W-:-:S03]  /*33df0*/  PRMT R36, R34, 0x3340, R1 ;  /* 0x0000334022247816 */ /* 0x000fc60000000001 */
[----:B------:R0:W-:Y:S04]  /*33e00*/  STL [R1+0x1280], R37 ;  /* 0x0012802501007387 */ /* 0x0001e80000100800 */
[----:B------:R1:W-:Y:S01]  /*33e10*/  STL [R1+0x854], R36 ;  /* 0x0008542401007387 */ /* 0x0003e20000100800 */
[----:B0-----:R-:W-:Y:S02]  /*33e20*/  SHF.R.U32.HI R37, RZ, 0x8, R42 ;  /* 0x00000008ff257819 */ /* 0x001fe4000001162a */
[----:B-1----:R-:W-:Y:S02]  /*33e30*/  SHF.R.U32.HI R36, RZ, 0x8, R51 ;  /* 0x00000008ff247819 */ /* 0x002fe40000011633 */
[----:B------:R-:W2:Y:S01]  /*33e40*/  LDL.LU R51, [R1+0x1678] ;  /* 0x0016780001337983 */ /* 0x000ea20000300800 */
[----:B---3--:R-:W-:-:S04]  /*33e50*/  SHF.R.U32.HI R34, RZ, 0x8, R35 ;  /* 0x00000008ff227819 */ /* 0x008fc80000011623 */
[----:B------:R-:W-:Y:S02]  /*33e60*/  LOP3.LUT R34, R34, 0xffff, RZ, 0xc0, !PT ;  /* 0x0000ffff22227812 */ /* 0x000fe400078ec0ff */
[----:B----4-:R-:W-:Y:S02]  /*33e70*/  SHF.R.U32.HI R35, RZ, 0x8, R38 ;  /* 0x00000008ff237819 */ /* 0x010fe40000011626 */
[----:B------:R-:W3:Y:S04]  /*33e80*/  LDL.LU R38, [R1+0x24] ;  /* 0x0000240001267983 */ /* 0x000ee80000300800 */
[----:B------:R-:W4:Y:S01]  /*33e90*/  LDL.LU R42, [R1+0x34] ;  /* 0x00003400012a7983 */ /* 0x000f220000300800 */
[----:B--2---:R-:W-:-:S04]  /*33ea0*/  SHF.R.U32.HI R27, RZ, 0x8, R27 ;  /* 0x00000008ff1b7819 */ /* 0x004fc8000001161b */
[----:B------:R-:W-:-:S04]  /*33eb0*/  LOP3.LUT R27, R27, 0xffff, RZ, 0xc0, !PT ;  /* 0x0000ffff1b1b7812 */ /* 0x000fc800078ec0ff */
[----:B------:R-:W-:Y:S02]  /*33ec0*/  PRMT R34, R27, 0x3340, R34 ;  /* 0x000033401b227816 */ /* 0x000fe40000000022 */
[----:B------:R-:W-:Y:S02]  /*33ed0*/  SHF.R.U32.HI R27, RZ, 0x8, R50 ;  /* 0x00000008ff1b7819 */ /* 0x000fe40000011632 */
[----:B------:R-:W2:Y:S01]  /*33ee0*/  LDL.LU R50, [R1+0x1674] ;  /* 0x0016740001327983 */ /* 0x000ea20000300800 */
[----:B------:R-:W-:Y:S02]  /*33ef0*/  LOP3.LUT R35, R35, 0xffff, RZ, 0xc0, !PT ;  /* 0x0000ffff23237812 */ /* 0x000fe400078ec0ff */
[----:B------:R-:W-:Y:S02]  /*33f00*/  LOP3.LUT R37, R37, 0xffff, RZ, 0xc0, !PT ;  /* 0x0000ffff25257812 */ /* 0x000fe400078ec0ff */
[----:B------:R-:W-:Y:S01]  /*33f10*/  LOP3.LUT R36, R36, 0xffff, RZ, 0xc0, !PT ;  /* 0x0000ffff24247812 */ /* 0x000fe200078ec0ff */
[----:B------:R0:W-:Y:S01]  /*33f20*/  STL [R1+0x1268], R34 ;  /* 0x0012682201007387 */ /* 0x0001e20000100800 */
[----:B------:R-:W-:-:S02]  /*33f30*/  PRMT R35, R35, 0x3340, R1 ;  /* 0x0000334023237816 */ /* 0x000fc40000000001 */
[----:B------:R-:W-:Y:S02]  /*33f40*/  LOP3.LUT R27, R27, 0xffff, RZ, 0xc0, !PT ;  /* 0x0000ffff1b1b7812 */ /* 0x000fe400078ec0ff */
[----:B0-----:R-:W-:Y:S02]  /*33f50*/  PRMT R34, R37, 0x3340, R36 ;  /* 0x0000334025227816 */ /* 0x001fe40000000024 */
[----:B------:R-:W-:Y:S01]  /*33f60*/  LOP3.LUT R51, R51, 0xffff, RZ, 0xc0, !PT ;  /* 0x0000ffff33337812 */ /* 0x000fe200078ec0ff */
[----:B------:R-:W3:Y:S04]  /*33f70*/  LDL.LU R37, [R1+0x19c] ;  /* 0x00019c0001257983 */ /* 0x000ee80000300800 */
[----:B------:R-:W-:Y:S01]  /*33f80*/  STL [R1+0x1178], R35 ;  /* 0x0011782301007387 */ /* 0x000fe20000100800 */
[----:B------:R-:W-:-:S03]  /*33f90*/  SHF.R.U32.HI R36, RZ, 0x8, R51 ;  /* 0x00000008ff247819 */ /* 0x000fc60000011633 */
[----:B------:R0:W-:Y:S02]  /*33fa0*/  STL [R1+0x1278], R34 ;  /* 0x0012782201007387 */ /* 0x0001e40000100800 */
[----:B0-----:R-:W-:Y:S02]  /*33fb0*/  SHF.R.U32.HI R34, RZ, 0x8, R39 ;  /* 0x00000008ff227819 */ /* 0x001fe40000011627 */
[----:B------:R-:W-:Y:S02]  /*33fc0*/  PRMT R39, R27, 0x3340, R1 ;  /* 0x000033401b277816 */ /* 0x000fe40000000001 */
[----:B------:R-:W-:Y:S02]  /*33fd0*/  SHF.R.U32.HI R35, RZ, 0x8, R40 ;  /* 0x00000008ff237819 */ /* 0x000fe40000011628 */
[----:B------:R-:W-:Y:S02]  /*33fe0*/  LOP3.LUT R34, R34, 0xffff, RZ, 0xc0, !PT ;  /* 0x0000ffff22227812 */ /* 0x000fe400078ec0ff */
[----:B------:R-:W-:-:S04]  /*33ff0*/  LOP3.LUT R35, R35, 0xffff, RZ, 0xc0, !PT ;  /* 0x0000ffff23237812 */ /* 0x000fc800078ec0ff */
[----:B------:R-:W-:Y:S01]  /*34000*/  PRMT R34, R34, 0x3340, R35 ;  /* 0x0000334022227816 */ /* 0x000fe20000000023 */
[----:B--2---:R0:W-:Y:S04]  /*34010*/  STL.64 [R1+0x1520], R50 ;  /* 0x0015203201007387 */ /* 0x0041e80000100a00 */
[----:B0-----:R-:W2:Y:S04]  /*34020*/  LDL.LU R51, [R1+0x3c] ;  /* 0x00003c0001337983 */ /* 0x001ea80000300800 */
[----:B------:R-:W4:Y:S04]  /*34030*/  LDL.LU R27, [R1+0x6b0] ;  /* 0x0006b000011b7983 */ /* 0x000f280000300800 */
[----:B------:R-:W2:Y:S04]  /*34040*/  LDL.LU R50, [R1+0x64] ;  /* 0x0000640001327983 */ /* 0x000ea80000300800 */
[----:B------:R0:W-:Y:S04]  /*34050*/  STL [R1+0x1200], R39 ;  /* 0x0012002701007387 */ /* 0x0001e80000100800 */
[----:B0-----:R-:W2:Y:S04]  /*34060*/  LDL.LU R39, [R1+0x80] ;  /* 0x0000800001277983 */ /* 0x001ea80000300800 */
[----:B------:R-:W2:Y:S04]  /*34070*/  LDL.LU R40, [R1+0x84] ;  /* 0x0000840001287983 */ /* 0x000ea80000300800 */
[----:B------:R-:W2:Y:S01]  /*34080*/  LDL.LU R35, [R1+0x38] ;  /* 0x0000380001237983 */ /* 0x000ea20000300800 */
[----:B------:R-:W-:-:S02]  /*34090*/  LOP3.LUT R36, R36, 0xffff, RZ, 0xc0, !PT ;  /* 0x0000ffff24247812 */ /* 0x000fc400078ec0ff */
[----:B---3--:R-:W-:Y:S01]  /*340a0*/  LOP3.LUT R37, R37, 0xffff, RZ, 0xc0, !PT ;  /* 0x0000ffff25257812 */ /* 0x008fe200078ec0ff */
[----:B------:R0:W-:Y:S02]  /*340b0*/  STL [R1+0x12c8], R34 ;  /* 0x0012c82201007387 */ /* 0x0001e40000100800 */
[----:B0-----:R-:W-:-:S05]  /*340c0*/  PRMT R34, R36, 0x3340, R1 ;  /* 0x0000334024227816 */ /* 0x001fca0000000001 */
[----:B------:R2:W-:Y:S01]  /*340d0*/  STL [R1+0x1188], R34 ;  /* 0x0011882201007387 */ /* 0x0005e20000100800 */
[----:B----4-:R-:W-:-:S04]  /*340e0*/  LOP3.LUT R27, R27, 0xffff, RZ, 0xc0, !PT ;  /* 0x0000ffff1b1b7812 */ /* 0x010fc800078ec0ff */
[----:B------:R-:W-:Y:S02]  /*340f0*/  SHF.R.U32.HI R36, RZ, 0x8, R27 ;  /* 0x00000008ff247819 */ /* 0x000fe4000001161b */
[--C-:B------:R-:W-:Y:S02]  /*34100*/  PRMT R27, R27, 0x3340, R37.reuse ;  /* 0x000033401b1b7816 */ /* 0x100fe40000000025 */
[----:B------:R-:W-:Y:S02]  /*34110*/  SHF.R.U32.HI R37, RZ, 0x8, R37 ;  /* 0x00000008ff257819 */ /* 0x000fe40000011625 */
[----:B------:R-:W-:Y:S02]  /*34120*/  LOP3.LUT R36, R36, 0xffff, RZ, 0xc0, !PT ;  /* 0x0000ffff24247812 */ /* 0x000fe400078ec0ff */
[----:B------:R-:W-:Y:S01]  /*34130*/  LOP3.LUT R37, R37, 0xffff, RZ, 0xc0, !PT ;  /* 0x0000ffff25257812 */ /* 0x000fe200078ec0ff */
[----:B------:R0:W-:Y:S01]  /*34140*/  STL [R1+0x142c], R27 ;  /* 0x00142c1b01007387 */ /* 0x0001e20000100800 */
[----:B--2---:R-:W-:-:S02]  /*34150*/  SHF.R.U32.HI R34, RZ, 0x8, R51 ;  /* 0x00000008ff227819 */ /* 0x004fc40000011633 */
[----:B------:R-:W-:Y:S01]  /*34160*/  PRMT R36, R36, 0x3340, R37 ;  /* 0x0000334024247816 */ /* 0x000fe20000000025 */
[----:B------:R-:W2:Y:S01]  /*34170*/  LDL.LU R51, [R1+0x9c] ;  /* 0x00009c0001337983 */ /* 0x000ea20000300800 */
[----:B0-----:R-:W-:Y:S02]  /*34180*/  SHF.R.U32.HI R27, RZ, 0x8, R35 ;  /* 0x00000008ff1b7819 */ /* 0x001fe40000011623 */
[----:B------:R-:W-:Y:S02]  /*34190*/  SHF.R.U32.HI R35, RZ, 0x8, R42 ;  /* 0x00000008ff237819 */ /* 0x000fe4000001162a */
[----:B------:R-:W3:Y:S04]  /*341a0*/  LDL.LU R42, [R1+0xc0] ;  /* 0x0000c000012a7983 */ /* 0x000ee80000300800 */
[----:B------:R-:W4:Y:S01]  /*341b0*/  LDL.LU R37, [R1+0x6c] ;  /* 0x00006c0001257983 */ /* 0x000f220000300800 */
[----:B------:R-:W-:-:S04]  /*341c0*/  SHF.R.U32.HI R38, RZ, 0x8, R38 ;  /* 0x00000008ff267819 */ /* 0x000fc80000011626 */
[----:B------:R-:W-:Y:S01]  /*341d0*/  LOP3.LUT R38, R38, 0xffff, RZ, 0xc0, !PT ;  /* 0x0000ffff26267812 */ /* 0x000fe200078ec0ff */
[----:B------:R0:W-:Y:S01]  /*341e0*/  STL [R1+0x12b4], R36 ;  /* 0x0012b42401007387 */ /* 0x0001e20000100800 */
[----:B------:R-:W-:Y:S02]  /*341f0*/  LOP3.LUT R27, R27, 0xffff, RZ, 0xc0, !PT ;  /* 0x0000ffff1b1b7812 */ /* 0x000fe400078ec0ff */
[----:B------:R-:W-:Y:S02]  /*34200*/  LOP3.LUT R34, R34, 0xffff, RZ, 0xc0, !PT ;  /* 0x0000ffff22227812 */ /* 0x000fe400078ec0ff */
[----:B------:R-:W-:Y:S02]  /*34210*/  LOP3.LUT R35, R35, 0xffff, RZ, 0xc0, !PT ;  /* 0x0000ffff23237812 */ /* 0x000fe400078ec0ff */
[----:B0-----:R-:W-:Y:S02]  /*34220*/  PRMT R36, R38, 0x3340, R1 ;  /* 0x0000334026247816 */ /* 0x001fe40000000001 */
[----:B------:R-:W2:Y:S01]  /*34230*/  LDL.LU R38, [R1+0x60] ;  /* 0x0000600001267983 */ /* 0x000ea20000300800 */
[----:B------:R-:W-:-:S03]  /*34240*/  PRMT R34, R27, 0x3340, R34 ;  /* 0x000033401b227816 */ /* 0x000fc60000000022 */
[----:B------:R-:W-:Y:S01]  /*34250*/  STL [R1+0x11fc], R36 ;  /* 0x0011fc2401007387 */ /* 0x000fe20000100800 */
[----:B------:R-:W-:-:S03]  /*34260*/  PRMT R27, R35, 0x3340, R1 ;  /* 0x00003340231b7816 */ /* 0x000fc60000000001 */
[----:B------:R0:W-:Y:S01]  /*34270*/  STL [R1+0x12c4], R34 ;  /* 0x0012c42201007387 */ /* 0x0001e20000100800 */
[----:B------:R-:W-:-:S03]  /*34280*/  SHF.R.U32.HI R35, RZ, 0x8, R48 ;  /* 0x00000008ff237819 */ /* 0x000fc60000011630 */
[----:B------:R1:W-:Y:S01]  /*34290*/  STL [R1+0x11f8], R27 ;  /* 0x0011f81b01007387 */ /* 0x0003e20000100800 */
[----:B0-----:R-:W-:Y:S02]  /*342a0*/  SHF.R.U32.HI R34, RZ, 0x8, R40 ;  /* 0x00000008ff227819 */ /* 0x001fe40000011628 */
[----:B-1----:R-:W-:Y:S02]  /*342b0*/  SHF.R.U32.HI R27, RZ, 0x8, R39 ;  /* 0x00000008ff1b7819 */ /* 0x002fe40000011627 */
[----:B----4-:R-:W-:Y:S02]  /*342c0*/  SHF.R.U32.HI R36, RZ, 0x8, R37 ;  /* 0x00000008ff247819 */ /* 0x010fe40000011625 */
[----:B------:R-:W-:Y:S02]  /*342d0*/  SHF.R.U32.HI R37, RZ, 0x8, R50 ;  /* 0x00000008ff257819 */ /* 0x000fe40000011632 */
[----:B------:R-:W-:Y:S01]  /*342e0*/  LOP3.LUT R36, R36, 0xffff, RZ, 0xc0, !PT ;  /* 0x0000ffff24247812 */ /* 0x000fe200078ec0ff */
[----:B------:R-:W4:Y:S01]  /*342f0*/  LDL.LU R50, [R1+0x78] ;  /* 0x0000780001327983 */ /* 0x000f220000300800 */
[----:B------:R-:W-:-:S03]  /*34300*/  LOP3.LUT R37, R37, 0xffff, RZ, 0xc0, !PT ;  /* 0x0000ffff25257812 */ /* 0x000fc600078ec0ff */
[----:B------:R-:W3:Y:S01]  /*34310*/  LDL.LU R48, [R1+0x1670] ;  /* 0x0016700001307983 */ /* 0x000ee20000300800 */
[----:B------:R-:W-:-:S03]  /*34320*/  PRMT R37, R36, 0x3340, R37 ;  /* 0x0000334024257816 */ /* 0x000fc60000000025 */
[----:B------:R-:W4:Y:S04]  /*34330*/  LDL.LU R39, [R1+0x8c] ;  /* 0x00008c0001277983 */ /* 0x000f280000300800 */
[----:B------:R-:W4:Y:S04]  /*34340*/  LDL.LU R40, [R1+0x88] ;  /* 0x0000880001287983 */ /* 0x000f280000300800 */
[----:B------:R-:W4:Y:S04]  /*34350*/  LDL.LU R36, [R1+0x58] ;  /* 0x0000580001247983 */ /* 0x000f280000300800 */
[----:B------:R0:W-:Y:S04]  /*34360*/  STL [R1+0x12b0], R37 ;  /* 0x0012b02501007387 */ /* 0x0001e80000100800 */
[----:B0-----:R-:W4:Y:S01]  /*34370*/  LDL.LU R37, [R1+0x54] ;  /* 0x0000540001257983 */ /* 0x001f220000300800 */
[----:B--2---:R-:W-:-:S04]  /*34380*/  SHF.R.U32.HI R38, RZ, 0x8, R38 ;  /* 0x00000008ff267819 */ /* 0x004fc80000011626 */
[----:B------:R-:W-:Y:S02]  /*34390*/  LOP3.LUT R38, R38, 0xffff, RZ, 0xc0, !PT ;  /* 0x0000ffff26267812 */ /* 0x000fe400078ec0ff */
[----:B------:R-:W-:Y:S02]  /*343a0*/  LOP3.LUT R27, R27, 0xffff, RZ, 0xc0, !PT ;  /* 0x0000ffff1b1b7812 */ /* 0x000fe400078ec0ff */
[----:B------:R-:W-:Y:S02]  /*343b0*/  PRMT R38, R38, 0x3340, R1 ;  /* 0x0000334026267816 */ /* 0x000fe40000000001 */
[----:B------:R-:W-:Y:S02]  /*343c0*/  LOP3.LUT R34, R34, 0xffff, RZ, 0xc0, !PT ;  /* 0x0000ffff22227812 */ /* 0x000fe400078ec0ff */
[----:B------:R-:W-:Y:S01]  /*343d0*/  LOP3.LUT R35, R35, 0xffff, RZ, 0xc0, !PT ;  /* 0x0000ffff23237812 */ /* 0x000fe200078ec0ff */
[----:B------:R0:W-:Y:S02]  /*343e0*/  STL [R1+0x11f0], R38 ;  /* 0x0011f02601007387 */ /* 0x0001e40000100800 */
[----:B0-----:R-:W-:-:S02]  /*343f0*/  PRMT R38, R27, 0x3340, R34 ;  /* 0x000033401b267816 */ /* 0x001fc40000000022 */
[----:B------:R-:W-:-:S03]  /*34400*/  PRMT R34, R35, 0x3340, R1 ;  /* 0x0000334023227816 */ /* 0x000fc60000000001 */
[----:B------:R-:W-:Y:S04]  /*34410*/  STL [R1+0x129c], R38 ;  /* 0x00129c2601007387 */ /* 0x000fe80000100800 */
[----:B------:R0:W-:Y:S02]  /*34420*/  STL [R1+0x11f4], R34 ;  /* 0x0011f42201007387 */ /* 0x0001e40000100800 */
[----:B0-----:R-:W-:-:S04]  /*34430*/  SHF.R.U32.HI R34, RZ, 0x8, R51 ;  /* 0x00000008ff227819 */ /* 0x001fc80000011633 */
[----:B------:R-:W-:Y:S02]  /*34440*/  LOP3.LUT R34, R34, 0xffff, RZ, 0xc0, !PT ;  /* 0x0000ffff22227812 */ /* 0x000fe400078ec0ff */
[----:B---3--:R-:W-:Y:S02]  /*34450*/  SHF.R.U32.HI R35, RZ, 0x8, R48 ;  /* 0x00000008ff237819 */ /* 0x008fe40000011630 */
[----:B------:R-:W2:Y:S01]  /*34460*/  LDL.LU R48, [R1+0x166c] ;  /* 0x00166c0001307983 */ /* 0x000ea20000300800 */
[----:B----4-:R-:W-:-:S03]  /*34470*/  SHF.R.U32.HI R27, RZ, 0x8, R36 ;  /* 0x00000008ff1b7819 */ /* 0x010fc60000011624 */
[----:B------:R-:W3:Y:S01]  /*34480*/  LDL.LU R38, [R1+0xc8] ;  /* 0x0000c80001267983 */ /* 0x000ee20000300800 */
[----:B------:R-:W-:-:S03]  /*34490*/  LOP3.LUT R27, R27, 0xffff, RZ, 0xc0, !PT ;  /* 0x0000ffff1b1b7812 */ /* 0x000fc600078ec0ff */
[----:B------:R-:W4:Y:S01]  /*344a0*/  LDL.LU R51, [R1+0xcc] ;  /* 0x0000cc0001337983 */ /* 0x000f220000300800 */
[----:B------:R-:W-:Y:S02]  /*344b0*/  SHF.R.U32.HI R36, RZ, 0x8, R42 ;  /* 0x00000008ff247819 */ /* 0x000fe4000001162a */
[----:B------:R-:W-:Y:S01]  /*344c0*/  SHF.R.U32.HI R37, RZ, 0x8, R37 ;  /* 0x00000008ff257819 */ /* 0x000fe20000011625 */
[----:B------:R-:W3:Y:S03]  /*344d0*/  LDL.LU R42, [R1+0x4] ;  /* 0x00000400012a7983 */ /* 0x000ee60000300800 */
[----:B------:R-:W-:-:S04]  /*344e0*/  LOP3.LUT R37, R37, 0xffff, RZ, 0xc0, !PT ;  /* 0x0000ffff25257812 */ /* 0x000fc800078ec0ff */
[----:B------:R-:W-:Y:S02]  /*344f0*/  PRMT R37, R27, 0x3340, R37 ;  /* 0x000033401b257816 */ /* 0x000fe40000000025 */
[----:B------:R-:W-:Y:S02]  /*34500*/  LOP3.LUT R36, R36, 0xffff, RZ, 0xc0, !PT ;  /* 0x0000ffff24247812 */ /* 0x000fe400078ec0ff */
[----:B------:R-:W-:Y:S01]  /*34510*/  LOP3.LUT R35, R35, 0xffff, RZ, 0xc0, !PT ;  /* 0x0000ffff23237812 */ /* 0x000fe200078ec0ff */
[----:B------:R0:W-:Y:S01]  /*34520*/  STL [R1+0x12a0], R37 ;  /* 0x0012a02501007387 */ /* 0x0001e20000100800 */
[----:B------:R-:W-:-:S04]  /*34530*/  SHF.R.U32.HI R27, RZ, 0x8, R50 ;  /* 0x00000008ff1b7819 */ /* 0x000fc80000011632 */
[----:B------:R-:W-:Y:S02]  /*34540*/  LOP3.LUT R27, R27, 0xffff, RZ, 0xc0, !PT ;  /* 0x0000ffff1b1b7812 */ /* 0x000fe400078ec0ff */
[----:B0-----:R-:W-:Y:S02]  /*34550*/  PRMT R37, R34, 0x3340, R1 ;  /* 0x0000334022257816 */ /* 0x001fe40000000001 */
[----:B------:R-:W-:Y:S02]  /*34560*/  PRMT R34, R36, 0x3340, R35 ;  /* 0x0000334024227816 */ /* 0x000fe40000000023 */
[----:B------:R-:W4:Y:S04]  /*34570*/  LDL.LU R36, [R1+0x224] ;  /* 0x0002240001247983 */ /* 0x000f280000300800 */
[----:B------:R-:W-:Y:S04]  /*34580*/  STL [R1+0x11e8], R37 ;  /* 0x0011e82501007387 */ /* 0x000fe80000100800 */
[----:B------:R0:W-:Y:S01]  /*34590*/  STL [R1+0x1298], R34 ;  /* 0x0012982201007387 */ /* 0x0001e20000100800 */
[----:B------:R-:W-:-:S02]  /*345a0*/  SHF.R.U32.HI R35, RZ, 0x8, R40 ;  /* 0x00000008ff237819 */ /* 0x000fc40000011628 */
[----:B0-----:R-:W-:Y:S02]  /*345b0*/  SHF.R.U32.HI R34, RZ, 0x8, R39 ;  /* 0x00000008ff227819 */ /* 0x001fe40000011627 */
[----:B------:R-:W-:Y:S02]  /*345c0*/  PRMT R39, R27, 0x3340, R1 ;  /* 0x000033401b277816 */ /* 0x000fe40000000001 */
[----:B------:R-:W3:Y:S01]  /*345d0*/  LDL.LU R27, [R1+0x6b4] ;  /* 0x0006b400011b7983 */ /* 0x000ee20000300800 */
[----:B------:R-:W-:Y:S02]  /*345e0*/  LOP3.LUT R35, R35, 0xffff, RZ, 0xc0, !PT ;  /* 0x0000ffff23237812 */ /* 0x000fe400078ec0ff */
[----:B------:R-:W-:Y:S01]  /*345f0*/  LOP3.LUT R34, R34, 0xffff, RZ, 0xc0, !PT ;  /* 0x0000ffff22227812 */ /* 0x000fe200078ec0ff */
[----:B------:R-:W3:Y:S04]  /*34600*/  LDL.LU R50, [R1+0x104] ;  /* 0x0001040001327983 */ /* 0x000ee80000300800 */
[----:B------:R0:W-:Y:S01]  /*34610*/  STL [R1+0x11e0], R39 ;  /* 0x0011e02701007387 */ /* 0x0001e20000100800 */
[----:B------:R-:W-:-:S03]  /*34620*/  PRMT R34, R34, 0x3340, R35 ;  /* 0x0000334022227816 */ /* 0x000fc60000000023 */
[----:B0-----:R-:W3:Y:S04]  /*34630*/  LDL.LU R39, [R1+0x100] ;  /* 0x0001000001277983 */ /* 0x001ee80000300800 */
[----:B------:R-:W3:Y:S04]  /*34640*/  LDL.LU R40, [R1+0xa0] ;  /* 0x0000a00001287983 */ /* 0x000ee80000300800 */
[----:B------:R-:W3:Y:S04]  /*34650*/  LDL.LU R35, [R1+0xa8] ;  /* 0x0000a80001237983 */ /* 0x000ee80000300800 */
[----:B------:R0:W-:Y:S01]  /*34660*/  STL [R1+0x128c], R34 ;  /* 0x00128c2201007387 */ /* 0x0001e20000100800 */
[----:B--2---:R-:W-:-:S04]  /*34670*/  LOP3.LUT R48, R48, 0xffff, RZ, 0xc0, !PT ;  /* 0x0000ffff30307812 */ /* 0x004fc800078ec0ff */
[----:B------:R-:W-:-:S04]  /*34680*/  SHF.R.U32.HI R37, RZ, 0x8, R48 ;  /* 0x00000008ff257819 */ /* 0x000fc80000011630 */
[----:B------:R-:W-:-:S04]  /*34690*/  LOP3.LUT R37, R37, 0xffff, RZ, 0xc0, !PT ;  /* 0x0000ffff25257812 */ /* 0x000fc800078ec0ff */
[----:B0-----:R-:W-:-:S05]  /*346a0*/  PRMT R34, R37, 0x3340, R1 ;  /* 0x0000334025227816 */ /* 0x001fca0000000001 */
[----:B------:R0:W-:Y:S01]  /*346b0*/  STL [R1+0x11e4], R34 ;  /* 0x0011e42201007387 */ /* 0x0001e20000100800 */
[----:B----4-:R-:W-:Y:S02]  /*346c0*/  LOP3.LUT R36, R36, 0xffff, RZ, 0xc0, !PT ;  /* 0x0000ffff24247812 */ /* 0x010fe400078ec0ff */
[----:B---3--:R-:W-:-:S04]  /*346d0*/  LOP3.LUT R27, R27, 0xffff, RZ, 0xc0, !PT ;  /* 0x0000ffff1b1b7812 */ /* 0x008fc800078ec0ff */
[--C-:B0-----:R-:W-:Y:S02]  /*346e0*/  PRMT R34, R27, 0x3340, R36.reuse ;  /* 0x000033401b227816 */ /* 0x101fe40000000024 */
[----:B------:R-:W-:Y:S02]  /*346f0*/  SHF.R.U32.HI R37, RZ, 0x8, R27 ;  /* 0x00000008ff257819 */ /* 0x000fe4000001161b */
[----:B------:R-:W-:Y:S02]  /*34700*/  SHF.R.U32.HI R36, RZ, 0x8, R36 ;  /* 0x00000008ff247819 */ /* 0x000fe40000011624 */
[----:B------:R-:W-:Y:S02]  /*34710*/  LOP3.LUT R37, R37, 0xffff, RZ, 0xc0, !PT ;  /* 0x0000ffff25257812 */ /* 0x000fe400078ec0ff */
[----:B------:R-:W-:Y:S01]  /*34720*/  LOP3.LUT R36, R36, 0xffff, RZ, 0xc0, !PT ;  /* 0x0000ffff24247812 */ /* 0x000fe200078ec0ff */
[----:B------:R0:W-:Y:S03]  /*34730*/  STL [R1+0x1420], R34 ;  /* 0x0014202201007387 */ /* 0x0001e60000100800 */
[----:B------:R-:W-:-:S02]  /*34740*/  PRMT R37, R37, 0x3340, R36 ;  /* 0x0000334025257816 */ /* 0x000fc40000000024 */
[----:B0-----:R-:W-:Y:S02]  /*34750*/  SHF.R.U32.HI R34, RZ, 0x8, R51 ;  /* 0x00000008ff227819 */ /* 0x001fe40000011633 */
[----:B------:R-:W2:Y:S01]  /*34760*/  LDL.LU R51, [R1+0xf4] ;  /* 0x0000f40001337983 */ /* 0x000ea20000300800 */
[----:B------:R-:W-:Y:S02]  /*34770*/  SHF.R.U32.HI R27, RZ, 0x8, R35 ;  /* 0x00000008ff1b7819 */ /* 0x000fe40000011623 */
[----:B------:R-:W-:Y:S02]  /*34780*/  SHF.R.U32.HI R35, RZ, 0x8, R38 ;  /* 0x00000008ff237819 */ /* 0x000fe40000011626 */
[----:B------:R-:W-:Y:S02]  /*34790*/  SHF.R.U32.HI R38, RZ, 0x8, R42 ;  /* 0x00000008ff267819 */ /* 0x000fe4000001162a */
[----:B------:R-:W3:Y:S01]  /*347a0*/  LDL.LU R42, [R1+0xf8] ;  /* 0x0000f800012a7983 */ /* 0x000ee20000300800 */
[----:B------:R-:W-:-:S03]  /*347b0*/  LOP3.LUT R27, R27, 0xffff, RZ, 0xc0, !PT ;  /* 0x0000ffff1b1b7812 */ /* 0x000fc600078ec0ff */
[----:B------:R-:W4:Y:S01]  /*347c0*/  LDL.LU R36, [R1+0xa4] ;  /* 0x0000a40001247983 */ /* 0x000f220000300800 */
[----:B------:R-:W-:-:S03]  /*347d0*/  PRMT R27, R27, 0x3340, R1 ;  /* 0x000033401b1b7816 */ /* 0x000fc60000000001 */
[----:B------:R0:W-:Y:S04]  /*347e0*/  STL [R1+0x1284], R37 ;  /* 0x0012842501007387 */ /* 0x0001e80000100800 */
[----:B0-----:R-:W2:Y:S04]  /*347f0*/  LDL.LU R37, [R1+0x98] ;  /* 0x0000980001257983 */ /* 0x001ea80000300800 */
[----:B------:R0:W-:Y:S04]  /*34800*/  STL [R1+0x11dc], R27 ;  /* 0x0011dc1b01007387 */ /* 0x0001e80000100800 */
[----:B0-----:R-:W3:Y:S01]  /*34810*/  LDL.LU R27, [R1+0xec] ;  /* 0x0000ec00011b7983 */ /* 0x001ee20000300800 */
[----:B------:R-:W-:-:S02]  /*34820*/  LOP3.LUT R35, R35, 0xffff, RZ, 0xc0, !PT ;  /* 0x0000ffff23237812 */ /* 0x000fc400078ec0ff */
        /* <DEDUP_REMOVED lines=8> */
[----:B----4-:R-:W-:-:S04]  /*348b0*/  SHF.R.U32.HI R36, RZ, 0x8, R36 ;  /* 0x00000008ff247819 */ /* 0x010fc80000011624 */
[----:B------:R-:W-:Y:S02]  /*348c0*/  LOP3.LUT R36, R36, 0xffff, RZ, 0xc0, !PT ;  /* 0x0000ffff24247812 */ /* 0x000fe400078ec0ff */
[----:B--2---:R-:W-:-:S04]  /*348d0*/  SHF.R.U32.HI R37, RZ, 0x8, R37 ;  /* 0x00000008ff257819 */ /* 0x004fc80000011625 */
[----:B------:R-:W-:-:S04]  /*348e0*/  LOP3.LUT R37, R37, 0xffff, RZ, 0xc0, !PT ;  /* 0x0000ffff25257812 */ /* 0x000fc800078ec0ff */
[----:B------:R-:W-:Y:S02]  /*348f0*/  PRMT R37, R36, 0x3340, R37 ;  /* 0x0000334024257816 */ /* 0x000fe40000000025 */
[----:B---3--:R-:W-:Y:S02]  /*34900*/  SHF.R.U32.HI R38, RZ, 0x8, R27 ;  /* 0x00000008ff267819 */ /* 0x008fe4000001161b */
[----:B------:R-:W-:Y:S02]  /*34910*/  SHF.R.U32.HI R27, RZ, 0x8, R50 ;  /* 0x00000008ff1b7819 */ /* 0x000fe40000011632 */
[----:B------:R-:W2:Y:S04]  /*34920*/  LDL.LU R50, [R1+0x238] ;  /* 0x0002380001327983 */ /* 0x000ea80000300800 */
[----:B------:R-:W3:Y:S04]  /*34930*/  LDL.LU R39, [R1+0x10c] ;  /* 0x00010c0001277983 */ /* 0x000ee80000300800 */
[----:B------:R-:W4:Y:S04]  /*34940*/  LDL.LU R40, [R1+0x108] ;  /* 0x0001080001287983 */ /* 0x000f280000300800 */
[----:B------:R-:W2:Y:S04]  /*34950*/  LDL.LU R36, [R1+0xe4] ;  /* 0x0000e40001247983 */ /* 0x000ea80000300800 */
[----:B------:R0:W-:Y:S04]  /*34960*/  STL [R1+0x1264], R37 ;  /* 0x0012642501007387 */ /* 0x0001e80000100800 */
[----:B0-----:R-:W3:Y:S01]  /*34970*/  LDL.LU R37, [R1+0xe8] ;  /* 0x0000e80001257983 */ /* 0x001ee20000300800 */
[----:B------:R-:W-:-:S04]  /*34980*/  LOP3.LUT R38, R38, 0xffff, RZ, 0xc0, !PT ;  /* 0x0000ffff26267812 */ /* 0x000fc800078ec0ff */
[----:B------:R-:W-:-:S05]  /*34990*/  PRMT R38, R38, 0x3340, R1 ;  /* 0x0000334026267816 */ /* 0x000fca0000000001 */
[----:B------:R0:W-:Y:S04]  /*349a0*/  STL [R1+0x11d4], R38 ;  /* 0x0011d42601007387 */ /* 0x0001e80000100800 */
[----:B0-----:R-:W4:Y:S01]  /*349b0*/  LDL.LU R38, [R1+0xdc] ;  /* 0x0000dc0001267983 */ /* 0x001f220000300800 */
[----:B------:R-:W-:Y:S02]  /*349c0*/  LOP3.LUT R27, R27, 0xffff, RZ, 0xc0, !PT ;  /* 0x0000ffff1b1b7812 */ /* 0x000fe400078ec0ff */
[----:B------:R-:W-:Y:S02]  /*349d0*/  LOP3.LUT R34, R34, 0xffff, RZ, 0xc0, !PT ;  /* 0x0000ffff22227812 */ /* 0x000fe400078ec0ff */
[----:B------:R-:W-:Y:S02]  /*349e0*/  LOP3.LUT R35, R35, 0xffff, RZ, 0xc0, !PT ;  /* 0x0000ffff23237812 */ /* 0x000fe400078ec0ff */
[----:B------:R-:W-:-:S02]  /*349f0*/  PRMT R34, R27, 0x3340, R34 ;  /* 0x000033401b227816 */ /* 0x000fc40000000022 */
[----:B------:R-:W-:Y:S02]  /*34a00*/  PRMT R27, R35, 0x3340, R1 ;  /* 0x00003340231b7816 */ /* 0x000fe40000000001 */
[----:B------:R-:W-:Y:S01]  /*34a10*/  SHF.R.U32.HI R35, RZ, 0x8, R56 ;  /* 0x00000008ff237819 */ /* 0x000fe20000011638 */
[----:B------:R-:W-:Y:S04]  /*34a20*/  STL [R1+0x1270], R34 ;  /* 0x0012702201007387 */ /* 0x000fe80000100800 */
[----:B------:R0:W-:Y:S04]  /*34a30*/  STL [R1+0x11d0], R27 ;  /* 0x0011d01b01007387 */ /* 0x0001e80000100800 */
[----:B------:R-:W4:Y:S01]  /*34a40*/  LDL.LU R56, [R1+0x1668] ;  /* 0x0016680001387983 */ /* 0x000f220000300800 */
[----:B0-----:R-:W-:-:S03]  /*34a50*/  SHF.R.U32.HI R27, RZ, 0x8, R51 ;  /* 0x00000008ff1b7819 */ /* 0x001fc60000011633 */
[----:B------:R-:W4:Y:S01]  /*34a60*/  LDL.LU R51, [R1+0x68] ;  /* 0x0000680001337983 */ /* 0x000f220000300800 */
[----:B------:R-:W-:Y:S02]  /*34a70*/  SHF.R.U32.HI R34, RZ, 0x8, R42 ;  /* 0x00000008ff227819 */ /* 0x000fe4000001162a */
[----:B--2---:R-:W-:-:S04]  /*34a80*/  SHF.R.U32.HI R36, RZ, 0x8, R36 ;  /* 0x00000008ff247819 */ /* 0x004fc80000011624 */
[----:B------:R-:W-:Y:S02]  /*34a90*/  LOP3.LUT R36, R36, 0xffff, RZ, 0xc0, !PT ;  /* 0x0000ffff24247812 */ /* 0x000fe400078ec0ff */
[----:B---3--:R-:W-:-:S04]  /*34aa0*/  SHF.R.U32.HI R37, RZ, 0x8, R37 ;  /* 0x00000008ff257819 */ /* 0x008fc80000011625 */
[----:B------:R-:W-:-:S04]  /*34ab0*/  LOP3.LUT R37, R37, 0xffff, RZ, 0xc0, !PT ;  /* 0x0000ffff25257812 */ /* 0x000fc800078ec0ff */
[----:B------:R-:W-:Y:S02]  /*34ac0*/  PRMT R36, R36, 0x3340, R37 ;  /* 0x0000334024247816 */ /* 0x000fe40000000025 */
[----:B------:R-:W2:Y:S04]  /*34ad0*/  LDL.LU R37, [R1+0x6d0] ;  /* 0x0006d00001257983 */ /* 0x000ea80000300800 */
[----:B------:R-:W3:Y:S01]  /*34ae0*/  LDL.LU R42, [R1+0x7c] ;  /* 0x00007c00012a7983 */ /* 0x000ee20000300800 */
[----:B----4-:R-:W-:-:S04]  /*34af0*/  SHF.R.U32.HI R38, RZ, 0x8, R38 ;  /* 0x00000008ff267819 */ /* 0x010fc80000011626 */
[----:B------:R-:W-:Y:S01]  /*34b00*/  LOP3.LUT R38, R38, 0xffff, RZ, 0xc0, !PT ;  /* 0x0000ffff26267812 */ /* 0x000fe200078ec0ff */
[----:B------:R0:W-:Y:S03]  /*34b10*/  STL [R1+0x1260], R36 ;  /* 0x0012602401007387 */ /* 0x0001e60000100800 */
[----:B0-----:R-:W-:Y:S02]  /*34b20*/  PRMT R36, R38, 0x3340, R1 ;  /* 0x0000334026247816 */ /* 0x001fe40000000001 */
[----:B------:R-:W4:Y:S01]  /*34b30*/  LDL.LU R38, [R1+0xac] ;  /* 0x0000ac0001267983 */ /* 0x000f220000300800 */
[----:B------:R-:W-:Y:S02]  /*34b40*/  LOP3.LUT R27, R27, 0xffff, RZ, 0xc0, !PT ;  /* 0x0000ffff1b1b7812 */ /* 0x000fe400078ec0ff */
[----:B------:R-:W-:Y:S02]  /*34b50*/  LOP3.LUT R34, R34, 0xffff, RZ, 0xc0, !PT ;  /* 0x0000ffff22227812 */ /* 0x000fe400078ec0ff */
[----:B------:R-:W-:-:S02]  /*34b60*/  LOP3.LUT R35, R35, 0xffff, RZ, 0xc0, !PT ;  /* 0x0000ffff23237812 */ /* 0x000fc400078ec0ff */
[----:B------:R-:W-:Y:S01]  /*34b70*/  PRMT R34, R27, 0x3340, R34 ;  /* 0x000033401b227816 */ /* 0x000fe20000000022 */
[----:B------:R-:W-:Y:S01]  /*34b80*/  STL [R1+0x11c8], R36 ;  /* 0x0011c82401007387 */ /* 0x000fe20000100800 */
[----:B------:R-:W-:-:S03]  /*34b90*/  PRMT R35, R35, 0x3340, R1 ;  /* 0x0000334023237816 */ /* 0x000fc60000000001 */
[----:B------:R0:W-:Y:S04]  /*34ba0*/  STL [R1+0x1258], R34 ;  /* 0x0012582201007387 */ /* 0x0001e80000100800 */
[----:B------:R1:W-:Y:S01]  /*34bb0*/  STL [R1+0x11c0], R35 ;  /* 0x0011c02301007387 */ /* 0x0003e20000100800 */
[----:B0-----:R-:W-:Y:S02]  /*34bc0*/  LOP3.LUT R34, R50, 0xffff, RZ, 0xc0, !PT ;  /* 0x0000ffff32227812 */ /* 0x001fe400078ec0ff */
[----:B------:R-:W-:Y:S01]  /*34bd0*/  LOP3.LUT R56, R56, 0xffff, RZ, 0xc0, !PT ;  /* 0x0000ffff38387812 */ /* 0x000fe200078ec0ff */
[----:B------:R-:W3:Y:S01]  /*34be0*/  LDL.LU R50, [R1+0x74] ;  /* 0x0000740001327983 */ /* 0x000ee20000300800 */
[----:B------:R-:W-:-:S04]  /*34bf0*/  SHF.R.U32.HI R36, RZ, 0x8, R40 ;  /* 0x00000008ff247819 */ /* 0x000fc80000011628 */
[----:B------:R-:W-:Y:S02]  /*34c00*/  LOP3.LUT R36, R36, 0xffff, RZ, 0xc0, !PT ;  /* 0x0000ffff24247812 */ /* 0x000fe400078ec0ff */
[----:B------:R-:W-:-:S04]  /*34c10*/  SHF.R.U32.HI R33, RZ, 0x8, R33 ;  /* 0x00000008ff217819 */ /* 0x000fc80000011621 */
[----:B------:R-:W-:Y:S02]  /*34c20*/  LOP3.LUT R33, R33, 0xffff, RZ, 0xc0, !PT ;  /* 0x0000ffff21217812 */ /* 0x000fe400078ec0ff */
[----:B--2---:R-:W-:-:S04]  /*34c30*/  LOP3.LUT R27, R37, 0xffff, RZ, 0xc0, !PT ;  /* 0x0000ffff251b7812 */ /* 0x004fc800078ec0ff */
[----:B-1----:R-:W-:Y:S02]  /*34c40*/  SHF.R.U32.HI R35, RZ, 0x8, R27 ;  /* 0x00000008ff237819 */ /* 0x002fe4000001161b */
[----:B------:R-:W-:Y:S02]  /*34c50*/  PRMT R27, R27, 0x3340, R34 ;  /* 0x000033401b1b7816 */ /* 0x000fe40000000022 */
[----:B------:R-:W-:-:S03]  /*34c60*/  SHF.R.U32.HI R37, RZ, 0x8, R39 ;  /* 0x00000008ff257819 */ /* 0x000fc60000011627 */
[----:B------:R0:W-:Y:S01]  /*34c70*/  STL [R1+0x1400], R27 ;  /* 0x0014001b01007387 */ /* 0x0001e20000100800 */
[----:B------:R-:W-:Y:S02]  /*34c80*/  LOP3.LUT R37, R37, 0xffff, RZ, 0xc0, !PT ;  /* 0x0000ffff25257812 */ /* 0x000fe400078ec0ff */
[----:B------:R-:W-:Y:S02]  /*34c90*/  SHF.R.U32.HI R34, RZ, 0x8, R34 ;  /* 0x00000008ff227819 */ /* 0x000fe40000011622 */
[----:B0-----:R-:W-:Y:S02]  /*34ca0*/  SHF.R.U32.HI R27, RZ, 0x8, R56 ;  /* 0x00000008ff1b7819 */ /* 0x001fe40000011638 */
[----:B------:R-:W-:Y:S02]  /*34cb0*/  PRMT R37, R37, 0x3340, R36 ;  /* 0x0000334025257816 */ /* 0x000fe40000000024 */
[----:B------:R-:W-:Y:S01]  /*34cc0*/  LOP3.LUT R27, R27, 0xffff, RZ, 0xc0, !PT ;  /* 0x0000ffff1b1b7812 */ /* 0x000fe200078ec0ff */
[----:B------:R-:W2:Y:S01]  /*34cd0*/  LDL.LU R36, [R1+0x124] ;  /* 0x0001240001247983 */ /* 0x000ea20000300800 */
[----:B------:R-:W-:-:S02]  /*34ce0*/  LOP3.LUT R35, R35, 0xffff, RZ, 0xc0, !PT ;  /* 0x0000ffff23237812 */ /* 0x000fc400078ec0ff */
[----:B------:R-:W-:Y:S01]  /*34cf0*/  LOP3.LUT R34, R34, 0xffff, RZ, 0xc0, !PT ;  /* 0x0000ffff22227812 */ /* 0x000fe200078ec0ff */
[----:B------:R-:W2:Y:S01]  /*34d00*/  LDL.LU R39, [R1+0x11c] ;  /* 0x00011c0001277983 */ /* 0x000ea20000300800 */
[--C-:B------:R-:W-:Y:S02]  /*34d10*/  PRMT R27, R27, 0x3340, R1.reuse ;  /* 0x000033401b1b7816 */ /* 0x100fe40000000001 */
[----:B------:R-:W-:Y:S01]  /*34d20*/  PRMT R35, R35, 0x3340, R34 ;  /* 0x0000334023237816 */ /* 0x000fe20000000022 */
[----:B------:R-:W-:Y:S01]  /*34d30*/  STL [R1+0x1248], R37 ;  /* 0x0012482501007387 */ /* 0x000fe20000100800 */
[----:B------:R-:W-:-:S03]  /*34d40*/  PRMT R34, R33, 0x3340, R1 ;  /* 0x0000334021227816 */ /* 0x000fc60000000001 */
[----:B------:R-:W2:Y:S01]  /*34d50*/  LDL.LU R40, [R1+0xfc] ;  /* 0x0000fc0001287983 */ /* 0x000ea20000300800 */
[----:B------:R-:W-:-:S03]  /*34d60*/  SHF.R.U32.HI R33, RZ, 0x8, R51 ;  /* 0x00000008ff217819 */ /* 0x000fc60000011633 */
[----:B------:R4:W-:Y:S01]  /*34d70*/  STL [R1+0x11cc], R27 ;  /* 0x0011cc1b01007387 */ /* 0x0009e20000100800 */
[----:B------:R-:W-:-:S03]  /*34d80*/  LOP3.LUT R33, R33, 0xffff, RZ, 0xc0, !PT ;  /* 0x0000ffff21217812 */ /* 0x000fc600078ec0ff */
[----:B------:R0:W-:Y:S01]  /*34d90*/  STL [R1+0x125c], R35 ;  /* 0x00125c2301007387 */ /* 0x0001e20000100800 */
[----:B----4-:R-:W-:-:S03]  /*34da0*/  SHF.R.U32.HI R27, RZ, 0x8, R38 ;  /* 0x00000008ff1b7819 */ /* 0x010fc60000011626 */
[----:B------:R3:W-:Y:S01]  /*34db0*/  STL [R1+0x11c4], R34 ;  /* 0x0011c42201007387 */ /* 0x0007e20000100800 */
[----:B------:R-:W-:-:S03]  /*34dc0*/  LOP3.LUT R27, R27, 0xffff, RZ, 0xc0, !PT ;  /* 0x0000ffff1b1b7812 */ /* 0x000fc600078ec0ff */
[----:B------:R-:W4:Y:S01]  /*34dd0*/  LDL.LU R38, [R1+0x110] ;  /* 0x0001100001267983 */ /* 0x000f220000300800 */
[----:B------:R-:W-:-:S03]  /*34de0*/  PRMT R33, R27, 0x3340, R33 ;  /* 0x000033401b217816 */ /* 0x000fc60000000021 */
[----:B0-----:R-:W4:Y:S01]  /*34df0*/  LDL.LU R35, [R1+0x12c] ;  /* 0x00012c0001237983 */ /* 0x001f220000300800 */
[----:B---3--:R-:W-:-:S03]  /*34e00*/  SHF.R.U32.HI R34, RZ, 0x8, R42 ;  /* 0x00000008ff227819 */ /* 0x008fc6000001162a */
[----:B------:R-:W3:Y:S04]  /*34e10*/  LDL.LU R37, [R1+0x14c] ;  /* 0x00014c0001257983 */ /* 0x000ee80000300800 */
[----:B------:R-:W4:Y:S04]  /*34e20*/  LDL.LU R51, [R1+0x144] ;  /* 0x0001440001337983 */ /* 0x000f280000300800 */
[----:B------:R-:W3:Y:S04]  /*34e30*/  LDL.LU R42, [R1+0x114] ;  /* 0x00011400012a7983 */ /* 0x000ee80000300800 */
[----:B------:R-:W4:Y:S04]  /*34e40*/  LDL.LU R27, [R1+0x120] ;  /* 0x00012000011b7983 */ /* 0x000f280000300800 */
[----:B------:R0:W-:Y:S04]  /*34e50*/  STL [R1+0x124c], R33 ;  /* 0x00124c2101007387 */ /* 0x0001e80000100800 */
[----:B0-----:R-:W3:Y:S01]  /*34e60*/  LDL.LU R33, [R1+0x118] ;  /* 0x0001180001217983 */ /* 0x001ee20000300800 */
[----:B------:R-:W-:-:S02]  /*34e70*/  SHF.R.U32.HI R31, RZ, 0x8, R31 ;  /* 0x00000008ff1f7819 */ /* 0x000fc4000001161f */
[----:B------:R-:W-:Y:S02]  /*34e80*/  SHF.R.U32.HI R30, RZ, 0x8, R30 ;  /* 0x00000008ff1e7819 */ /* 0x000fe4000001161e */
[----:B------:R-:W-:Y:S02]  /*34e90*/  LOP3.LUT R31, R31, 0xffff, RZ, 0xc0, !PT ;  /* 0x0000ffff1f1f7812 */ /* 0x000fe400078ec0ff */
[----:B------:R-:W-:Y:S02]  /*34ea0*/  LOP3.LUT R34, R34, 0xffff, RZ, 0xc0, !PT ;  /* 0x0000ffff22227812 */ /* 0x000fe400078ec0ff */
[----:B------:R-:W-:Y:S02]  /*34eb0*/  PRMT R31, R31, 0x3340, R1 ;  /* 0x000033401f1f7816 */ /* 0x000fe40000000001 */
[----:B------:R-:W-:Y:S02]  /*34ec0*/  LOP3.LUT R30, R30, 0xffff, RZ, 0xc0, !PT ;  /* 0x0000ffff1e1e7812 */ /* 0x000fe400078ec0ff */
[----:B------:R-:W-:Y:S01]  /*34ed0*/  SHF.R.U32.HI R29, RZ, 0x8, R29 ;  /* 0x00000008ff1d7819 */ /* 0x000fe2000001161d */
[----:B------:R0:W-:Y:S03]  /*34ee0*/  STL [R1+0x11bc], R31 ;  /* 0x0011bc1f01007387 */ /* 0x0001e60000100800 */
[----:B------:R-:W-:-:S02]  /*34ef0*/  LOP3.LUT R29, R29, 0xffff, RZ, 0xc0, !PT ;  /* 0x0000ffff1d1d7812 */ /* 0x000fc400078ec0ff */
[----:B------:R-:W-:Y:S02]  /*34f00*/  SHF.R.U32.HI R28, RZ, 0x8, R28 ;  /* 0x00000008ff1c7819 */ /* 0x000fe4000001161c */
[----:B0-----:R-:W-:Y:S02]  /*34f10*/  PRMT R31, R34, 0x3340, R30 ;  /* 0x00003340221f7816 */ /* 0x001fe4000000001e */
[----:B------:R-:W-:-:S03]  /*34f20*/  PRMT R30, R29, 0x3340, R1 ;  /* 0x000033401d1e7816 */ /* 0x000fc60000000001 */
[----:B------:R0:W-:Y:S01]  /*34f30*/  STL [R1+0x1254], R31 ;  /* 0x0012541f01007387 */ /* 0x0001e20000100800 */
[----:B------:R-:W-:-:S03]  /*34f40*/  LOP3.LUT R28, R28, 0xffff, RZ, 0xc0, !PT ;  /* 0x0000ffff1c1c7812 */ /* 0x000fc600078ec0ff */
[----:B------:R2:W-:Y:S01]  /*34f50*/  STL [R1+0x11b8], R30 ;  /* 0x0011b81e01007387 */ /* 0x0005e20000100800 */
[----:B0-----:R-:W-:-:S04]  /*34f60*/  SHF.R.U32.HI R31, RZ, 0x8, R50 ;  /* 0x00000008ff1f7819 */ /* 0x001fc80000011632 */
[----:B------:R-:W-:Y:S02]  /*34f70*/  LOP3.LUT R31, R31, 0xffff, RZ, 0xc0, !PT ;  /* 0x0000ffff1f1f7812 */ /* 0x000fe400078ec0ff */
[----:B--2---:R-:W-:Y:S02]  /*34f80*/  SHF.R.U32.HI R30, RZ, 0x8, R36 ;  /* 0x00000008ff1e7819 */ /* 0x004fe40000011624 */
[----:B------:R-:W2:Y:S04]  /*34f90*/  LDL.LU R36, [R1+0x128] ;  /* 0x0001280001247983 */ /* 0x000ea80000300800 */
[----:B------:R-:W2:Y:S01]  /*34fa0*/  LDL.LU R50, [R1+0x134] ;  /* 0x0001340001327983 */ /* 0x000ea20000300800 */
[----:B---3--:R-:W-:Y:S02]  /*34fb0*/  SHF.R.U32.HI R29, RZ, 0x8, R33 ;  /* 0x00000008ff1d7819 */ /* 0x008fe40000011621 */
[----:B------:R-:W-:-:S02]  /*34fc0*/  SHF.R.U32.HI R33, RZ, 0x8, R39 ;  /* 0x00000008ff217819 */ /* 0x000fc40000011627 */
[----:B------:R-:W-:Y:S02]  /*34fd0*/  PRMT R39, R31, 0x3340, R28 ;  /* 0x000033401f277816 */ /* 0x000fe4000000001c */
[----:B------:R-:W3:Y:S01]  /*34fe0*/  LDL.LU R28, [R1+0x140] ;  /* 0x00014000011c7983 */ /* 0x000ee20000300800 */
[----:B----4-:R-:W-:Y:S02]  /*34ff0*/  SHF.R.U32.HI R27, RZ, 0x8, R27 ;  /* 0x00000008ff1b7819 */ /* 0x010fe4000001161b */
[----:B------:R-:W-:Y:S02]  /*35000*/  LOP3.LUT R29, R29, 0xffff, RZ, 0xc0, !PT ;  /* 0x0000ffff1d1d7812 */ /* 0x000fe400078ec0ff */
[----:B------:R-:W-:Y:S01]  /*35010*/  LOP3.LUT R27, R27, 0xffff, RZ, 0xc0, !PT ;  /* 0x0000ffff1b1b7812 */ /* 0x000fe200078ec0ff */
[----:B------:R0:W-:Y:S03]  /*35020*/  STL [R1+0x123c], R39 ;  /* 0x00123c2701007387 */ /* 0x0001e60000100800 */
[----:B------:R-:W-:-:S02]  /*35030*/  PRMT R31, R27, 0x3340, R29 ;  /* 0x000033401b1f7816 */ /* 0x000fc4000000001d */
[----:B------:R-:W4:Y:S01]  /*35040*/  LDL.LU R29, [R1+0x160] ;  /* 0x00016000011d7983 */ /* 0x000f220000300800 */
[----:B------:R-:W-:Y:S02]  /*35050*/  LOP3.LUT R30, R30, 0xffff, RZ, 0xc0, !PT ;  /* 0x0000ffff1e1e7812 */ /* 0x000fe400078ec0ff */
[----:B------:R-:W-:Y:S02]  /*35060*/  LOP3.LUT R33, R33, 0xffff, RZ, 0xc0, !PT ;  /* 0x0000ffff21217812 */ /* 0x000fe400078ec0ff */
[----:B------:R-:W-:Y:S02]  /*35070*/  SHF.R.U32.HI R27, RZ, 0x8, R51 ;  /* 0x00000008ff1b7819 */ /* 0x000fe40000011633 */
[----:B0-----:R-:W-:Y:S02]  /*35080*/  PRMT R39, R30, 0x3340, R33 ;  /* 0x000033401e277816 */ /* 0x001fe40000000021 */
[----:B------:R-:W2:Y:S04]  /*35090*/  LDL.LU R33, [R1+0x148] ;  /* 0x0001480001217983 */ /* 0x000ea80000300800 */
[----:B------:R-:W2:Y:S01]  /*350a0*/  LDL.LU R51, [R1+0xf0] ;  /* 0x0000f00001337983 */ /* 0x000ea20000300800 */
[----:B---3--:R-:W-:-:S02]  /*350b0*/  SHF.R.U32.HI R30, RZ, 0x8, R28 ;  /* 0x00000008ff1e7819 */ /* 0x008fc4000001161c */
[----:B------:R-:W-:Y:S02]  /*350c0*/  SHF.R.U32.HI R28, RZ, 0x8, R35 ;  /* 0x00000008ff1c7819 */ /* 0x000fe40000011623 */
[----:B------:R-:W-:Y:S02]  /*350d0*/  SHF.R.U32.HI R35, RZ, 0x8, R37 ;  /* 0x00000008ff237819 */ /* 0x000fe40000011625 */
[----:B------:R-:W-:Y:S02]  /*350e0*/  SHF.R.U32.HI R37, RZ, 0x8, R42 ;  /* 0x00000008ff257819 */ /* 0x000fe4000001162a */
[----:B------:R-:W3:Y:S01]  /*350f0*/  LDL.LU R42, [R1+0xb0] ;  /* 0x0000b000012a7983 */ /* 0x000ee20000300800 */
[----:B------:R-:W-:Y:S02]  /*35100*/  LOP3.LUT R30, R30, 0xffff, RZ, 0xc0, !PT ;  /* 0x0000ffff1e1e7812 */ /* 0x000fe400078ec0ff */
[----:B------:R-:W-:Y:S02]  /*35110*/  LOP3.LUT R28, R28, 0xffff, RZ, 0xc0, !PT ;  /* 0x0000ffff1c1c7812 */ /* 0x000fe400078ec0ff */
[----:B------:R-:W-:-:S02]  /*35120*/  LOP3.LUT R35, R35, 0xffff, RZ, 0xc0, !PT ;  /* 0x0000ffff23237812 */ /* 0x000fc400078ec0ff */
[----:B------:R-:W-:Y:S02]  /*35130*/  LOP3.LUT R27, R27, 0xffff, RZ, 0xc0, !PT ;  /* 0x0000ffff1b1b7812 */ /* 0x000fe400078ec0ff */
[----:B------:R-:W-:Y:S02]  /*35140*/  PRMT R30, R30, 0x3340, R28 ;  /* 0x000033401e1e7816 */ /* 0x000fe4000000001c */
[----:B----4-:R-:W-:Y:S02]  /*35150*/  SHF.R.U32.HI R28, RZ, 0x8, R29 ;  /* 0x00000008ff1c7819 */ /* 0x010fe4000001161d */
[----:B------:R-:W-:Y:S02]  /*35160*/  SHF.R.U32.HI R34, RZ, 0x8, R40 ;  /* 0x00000008ff227819 */ /* 0x000fe40000011628 */
[----:B------:R-:W-:Y:S02]  /*35170*/  PRMT R35, R35, 0x3340, R27 ;  /* 0x0000334023237816 */ /* 0x000fe4000000001b */
[----:B--2---:R-:W-:-:S02]  /*35180*/  SHF.R.U32.HI R29, RZ, 0x8, R36 ;  /* 0x00000008ff1d7819 */ /* 0x004fc40000011624 */
[----:B------:R-:W-:Y:S01]  /*35190*/  SHF.R.U32.HI R27, RZ, 0x8, R50 ;  /* 0x00000008ff1b7819 */ /* 0x000fe20000011632 */
[----:B------:R-:W2:Y:S01]  /*351a0*/  LDL.LU R36, [R1+0x154] ;  /* 0x0001540001247983 */ /* 0x000ea20000300800 */
[----:B------:R-:W-:Y:S02]  /*351b0*/  SHF.R.U32.HI R26, RZ, 0x8, R26 ;  /* 0x00000008ff1a7819 */ /* 0x000fe4000001161a */
[----:B------:R-:W-:Y:S01]  /*351c0*/  SHF.R.U32.HI R21, RZ, 0x8, R21 ;  /* 0x00000008ff157819 */ /* 0x000fe20000011615 */
[----:B------:R-:W4:Y:S01]  /*351d0*/  LDL.LU R50, [R1+0x158] ;  /* 0x0001580001327983 */ /* 0x000f220000300800 */
[----:B------:R-:W-:Y:S02]  /*351e0*/  SHF.R.U32.HI R25, RZ, 0x8, R25 ;  /* 0x00000008ff197819 */ /* 0x000fe40000011619 */
[----:B------:R-:W-:Y:S02]  /*351f0*/  LOP3.LUT R34, R34, 0xffff, RZ, 0xc0, !PT ;  /* 0x0000ffff22227812 */ /* 0x000fe400078ec0ff */
[----:B------:R-:W-:-:S02]  /*35200*/  LOP3.LUT R28, R28, 0xffff, RZ, 0xc0, !PT ;  /* 0x0000ffff1c1c7812 */ /* 0x000fc400078ec0ff */
[----:B------:R-:W-:Y:S02]  /*35210*/  LOP3.LUT R26, R26, 0xffff, RZ, 0xc0, !PT ;  /* 0x0000ffff1a1a7812 */ /* 0x000fe400078ec0ff */
[----:B------:R-:W-:Y:S02]  /*35220*/  SHF.R.U32.HI R24, RZ, 0x8, R24 ;  /* 0x00000008ff187819 */ /* 0x000fe40000011618 */
[----:B------:R-:W-:Y:S02]  /*35230*/  LOP3.LUT R21, R21, 0xffff, RZ, 0xc0, !PT ;  /* 0x0000ffff15157812 */ /* 0x000fe400078ec0ff */
[----:B------:R-:W-:Y:S02]  /*35240*/  LOP3.LUT R25, R25, 0xffff, RZ, 0xc0, !PT ;  /* 0x0000ffff19197812 */ /* 0x000fe400078ec0ff */
[----:B------:R-:W-:Y:S02]  /*35250*/  PRMT R40, R34, 0x3340, R1 ;  /* 0x0000334022287816 */ /* 0x000fe40000000001 */
[----:B------:R-:W-:-:S02]  /*35260*/  SHF.R.U32.HI R22, RZ, 0x8, R22 ;  /* 0x00000008ff167819 */ /* 0x000fc40000011616 */
[----:B------:R-:W-:Y:S02]  /*35270*/  SHF.R.U32.HI R23, RZ, 0x8, R23 ;  /* 0x00000008ff177819 */ /* 0x000fe40000011617 */
[--C-:B------:R-:W-:Y:S02]  /*35280*/  PRMT R34, R28, 0x3340, R1.reuse ;  /* 0x000033401c227816 */ /* 0x100fe40000000001 */
[----:B------:R-:W-:Y:S02]  /*35290*/  PRMT R28, R26, 0x3340, R1 ;  /* 0x000033401a1c7816 */ /* 0x000fe40000000001 */
[----:B------:R-:W-:Y:S02]  /*352a0*/  LOP3.LUT R24, R24, 0xffff, RZ, 0xc0, !PT ;  /* 0x0000ffff18187812 */ /* 0x000fe400078ec0ff */
[----:B------:R-:W-:Y:S02]  /*352b0*/  PRMT R26, R21, 0x3340, R25 ;  /* 0x00003340151a7816 */ /* 0x000fe40000000019 */
[----:B------:R-:W-:-:S02]  /*352c0*/  LOP3.LUT R22, R22, 0xffff, RZ, 0xc0, !PT ;  /* 0x0000ffff16167812 */ /* 0x000fc400078ec0ff */
[----:B------:R-:W-:Y:S01]  /*352d0*/  LOP3.LUT R23, R23, 0xffff, RZ, 0xc0, !PT ;  /* 0x0000ffff17177812 */ /* 0x000fe200078ec0ff */
[----:B------:R-:W-:Y:S01]  /*352e0*/  STL [R1+0x1180], R28 ;  /* 0x0011801c01007387 */ /* 0x000fe20000100800 */
[----:B------:R-:W-:Y:S02]  /*352f0*/  LOP3.LUT R29, R29, 0xffff, RZ, 0xc0, !PT ;  /* 0x0000ffff1d1d7812 */ /* 0x000fe400078ec0ff */
[----:B------:R-:W-:Y:S02]  /*35300*/  LOP3.LUT R27, R27, 0xffff, RZ, 0xc0, !PT ;  /* 0x0000ffff1b1b7812 */ /* 0x000fe400078ec0ff */
[----:B------:R-:W-:Y:S01]  /*35310*/  PRMT R24, R24, 0x3340, R1 ;  /* 0x0000334018187816 */ /* 0x000fe20000000001 */
[----:B------:R0:W-:Y:S01]  /*35320*/  STL [R1+0x1234], R26 ;  /* 0x0012341a01007387 */ /* 0x0001e20000100800 */
[----:B------:R-:W-:Y:S02]  /*35330*/  PRMT R22, R22, 0x3340, R23 ;  /* 0x0000334016167816 */ /* 0x000fe40000000017 */
[----:B------:R-:W-:-:S02]  /*35340*/  PRMT R21, R29, 0x3340, R27 ;  /* 0x000033401d157816 */ /* 0x000fc4000000001b */
[----:B------:R-:W-:Y:S02]  /*35350*/  SHF.R.U32.HI R29, RZ, 0x8, R61 ;  /* 0x00000008ff1d7819 */ /* 0x000fe4000001163d */
[----:B0-----:R-:W-:Y:S02]  /*35360*/  SHF.R.U32.HI R26, RZ, 0x8, R51 ;  /* 0x00000008ff1a7819 */ /* 0x001fe40000011633 */
[----:B------:R-:W4:Y:S01]  /*35370*/  LDL.LU R51, [R1+0x6f0] ;  /* 0x0006f00001337983 */ /* 0x000f220000300800 */
[----:B------:R-:W-:-:S03]  /*35380*/  SHF.R.U32.HI R28, RZ, 0x8, R6 ;  /* 0x00000008ff1c7819 */ /* 0x000fc60000011606 */
[----:B------:R-:W-:Y:S01]  /*35390*/  STL [R1+0x840], R24 ;  /* 0x0008401801007387 */ /* 0x000fe20000100800 */
[----:B---3--:R-:W-:-:S03]  /*353a0*/  SHF.R.U32.HI R27, RZ, 0x8, R42 ;  /* 0x00000008ff1b7819 */ /* 0x008fc6000001162a */
[----:B------:R-:W3:Y:S04]  /*353b0*/  LDL.LU R42, [R1+0x530] ;  /* 0x00053000012a7983 */ /* 0x000ee80000300800 */
[----:B------:R2:W-:Y:S04]  /*353c0*/  STL [R1+0x1230], R22 ;  /* 0x0012301601007387 */ /* 0x0005e80000100800 */
[----:B------:R-:W3:Y:S04]  /*353d0*/  LDL.LU R61, [R1+0x1664] ;  /* 0x00166400013d7983 */ /* 0x000ee80000300800 */
[----:B------:R-:W3:Y:S01]  /*353e0*/  LDL.LU R6, [R1+0x1660] ;  /* 0x0016600001067983 */ /* 0x000ee20000300800 */
[----:B------:R-:W-:-:S02]  /*353f0*/  SHF.R.U32.HI R20, RZ, 0x8, R20 ;  /* 0x00000008ff147819 */ /* 0x000fc40000011614 */
[----:B--2---:R-:W-:Y:S02]  /*35400*/  SHF.R.U32.HI R22, RZ, 0x8, R36 ;  /* 0x00000008ff167819 */ /* 0x004fe40000011624 */
[----:B----4-:R-:W-:Y:S02]  /*35410*/  SHF.R.U32.HI R24, RZ, 0x8, R50 ;  /* 0x00000008ff187819 */ /* 0x010fe40000011632 */
[----:B------:R-:W-:Y:S02]  /*35420*/  LOP3.LUT R22, R22, 0xffff, RZ, 0xc0, !PT ;  /* 0x0000ffff16167812 */ /* 0x000fe400078ec0ff */
[----:B------:R-:W-:Y:S02]  /*35430*/  LOP3.LUT R24, R24, 0xffff, RZ, 0xc0, !PT ;  /* 0x0000ffff18187812 */ /* 0x000fe400078ec0ff */
[----:B------:R-:W-:Y:S02]  /*35440*/  LOP3.LUT R20, R20, 0xffff, RZ, 0xc0, !PT ;  /* 0x0000ffff14147812 */ /* 0x000fe400078ec0ff */
[----:B------:R-:W-:-:S02]  /*35450*/  PRMT R22, R22, 0x3340, R24 ;  /* 0x0000334016167816 */ /* 0x000fc40000000018 */
[----:B------:R-:W-:Y:S02]  /*35460*/  PRMT R24, R20, 0x3340, R1 ;  /* 0x0000334014187816 */ /* 0x000fe40000000001 */
[----:B------:R-:W-:Y:S02]  /*35470*/  SHF.R.U32.HI R25, RZ, 0x8, R33 ;  /* 0x00000008ff197819 */ /* 0x000fe40000011621 */
[----:B------:R-:W-:Y:S01]  /*35480*/  LOP3.LUT R26, R26, 0xffff, RZ, 0xc0, !PT ;  /* 0x0000ffff1a1a7812 */ /* 0x000fe200078ec0ff */
[----:B------:R0:W-:Y:S01]  /*35490*/  STL [R1+0x140], R24 ;  /* 0x0001401801007387 */ /* 0x0001e20000100800 */
[----:B------:R-:W-:Y:S02]  /*354a0*/  LOP3.LUT R25, R25, 0xffff, RZ, 0xc0, !PT ;  /* 0x0000ffff19197812 */ /* 0x000fe400078ec0ff */
[----:B------:R-:W-:Y:S02]  /*354b0*/  LOP3.LUT R27, R27, 0xffff, RZ, 0xc0, !PT ;  /* 0x0000ffff1b1b7812 */ /* 0x000fe400078ec0ff */
[----:B------:R-:W-:-:S02]  /*354c0*/  SHF.R.U32.HI R20, RZ, 0x8, R18 ;  /* 0x00000008ff147819 */ /* 0x000fc40000011612 */
[----:B------:R-:W-:Y:S02]  /*354d0*/  PRMT R33, R25, 0x3340, R1 ;  /* 0x0000334019217816 */ /* 0x000fe40000000001 */
[----:B0-----:R-:W-:Y:S02]  /*354e0*/  SHF.R.U32.HI R24, RZ, 0x8, R19 ;  /* 0x00000008ff187819 */ /* 0x001fe40000011613 */
[----:B------:R-:W-:Y:S02]  /*354f0*/  PRMT R23, R26, 0x3340, R27 ;  /* 0x000033401a177816 */ /* 0x000fe4000000001b */
[----:B------:R-:W-:Y:S02]  /*35500*/  SHF.R.U32.HI R25, RZ, 0x8, R60 ;  /* 0x00000008ff197819 */ /* 0x000fe4000001163c */
[----:B------:R-:W-:Y:S01]  /*35510*/  SHF.R.U32.HI R26, RZ, 0x8, R2 ;  /* 0x00000008ff1a7819 */ /* 0x000fe20000011602 */
[----:B------:R-:W2:Y:S01]  /*35520*/  LDL.LU R60, [R1+0x165c] ;  /* 0x00165c00013c7983 */ /* 0x000ea20000300800 */
[----:B------:R-:W-:-:S02]  /*35530*/  LOP3.LUT R20, R20, 0xffff, RZ, 0xc0, !PT ;  /* 0x0000ffff14147812 */ /* 0x000fc400078ec0ff */
[----:B------:R-:W-:Y:S01]  /*35540*/  LOP3.LUT R24, R24, 0xffff, RZ, 0xc0, !PT ;  /* 0x0000ffff18187812 */ /* 0x000fe200078ec0ff */
[----:B------:R-:W4:Y:S01]  /*35550*/  LDL.LU R2, [R1+0x1658] ;  /* 0x0016580001027983 */ /* 0x000f220000300800 */
[----:B------:R-:W-:Y:S02]  /*35560*/  LOP3.LUT R25, R25, 0xffff, RZ, 0xc0, !PT ;  /* 0x0000ffff19197812 */ /* 0x000fe400078ec0ff */
[----:B------:R-:W-:Y:S02]  /*35570*/  LOP3.LUT R26, R26, 0xffff, RZ, 0xc0, !PT ;  /* 0x0000ffff1a1a7812 */ /* 0x000fe400078ec0ff */
[----:B------:R-:W-:Y:S02]  /*35580*/  SHF.R.U32.HI R18, RZ, 0x8, R58 ;  /* 0x00000008ff127819 */ /* 0x000fe4000001163a */
[----:B------:R-:W-:Y:S01]  /*35590*/  PRMT R20, R20, 0x3340, R24 ;  /* 0x0000334014147816 */ /* 0x000fe20000000018 */
[----:B------:R-:W2:Y:S01]  /*355a0*/  LDL.LU R58, [R1+0x1654] ;  /* 0x00165400013a7983 */ /* 0x000ea20000300800 */
[----:B------:R-:W-:-:S02]  /*355b0*/  PRMT R24, R25, 0x3340, R26 ;  /* 0x0000334019187816 */ /* 0x000fc4000000001a */
[----:B------:R-:W-:Y:S01]  /*355c0*/  LOP3.LUT R18, R18, 0xffff, RZ, 0xc0, !PT ;  /* 0x0000ffff12127812 */ /* 0x000fe200078ec0ff */
[----:B------:R0:W-:Y:S01]  /*355d0*/  STL [R1+0x122c], R20 ;  /* 0x00122c1401007387 */ /* 0x0001e20000100800 */
[----:B------:R-:W-:Y:S02]  /*355e0*/  LOP3.LUT R25, R51, 0xffff, RZ, 0xc0, !PT ;  /* 0x0000ffff33197812 */ /* 0x000fe400078ec0ff */
[----:B------:R-:W-:Y:S02]  /*355f0*/  SHF.R.U32.HI R17, RZ, 0x8, R17 ;  /* 0x00000008ff117819 */ /* 0x000fe40000011611 */
[----:B------:R-:W-:Y:S02]  /*35600*/  SHF.R.U32.HI R11, RZ, 0x8, R11 ;  /* 0x00000008ff0b7819 */ /* 0x000fe4000001160b */
[----:B------:R-:W-:Y:S02]  /*35610*/  SHF.R.U32.HI R16, RZ, 0x8, R16 ;  /* 0x00000008ff107819 */ /* 0x000fe40000011610 */
[----:B------:R-:W-:-:S02]  /*35620*/  LOP3.LUT R17, R17, 0xffff, RZ, 0xc0, !PT ;  /* 0x0000ffff11117812 */ /* 0x000fc400078ec0ff */
[----:B------:R-:W-:Y:S02]  /*35630*/  LOP3.LUT R11, R11, 0xffff, RZ, 0xc0, !PT ;  /* 0x0000ffff0b0b7812 */ /* 0x000fe400078ec0ff */
[----:B------:R-:W-:Y:S02]  /*35640*/  LOP3.LUT R16, R16, 0xffff, RZ, 0xc0, !PT ;  /* 0x0000ffff10107812 */ /* 0x000fe400078ec0ff */
[----:B------:R-:W-:Y:S02]  /*35650*/  PRMT R17, R17, 0x3340, R1 ;  /* 0x0000334011117816 */ /* 0x000fe40000000001 */
[----:B------:R-:W-:Y:S02]  /*35660*/  PRMT R11, R11, 0x3340, R16 ;  /* 0x000033400b0b7816 */ /* 0x000fe40000000010 */
[----:B---3--:R-:W-:Y:S02]  /*35670*/  LOP3.LUT R26, R42, 0xffff, RZ, 0xc0, !PT ;  /* 0x0000ffff2a1a7812 */ /* 0x008fe400078ec0ff */
[----:B------:R-:W-:-:S04]  /*35680*/  LOP3.LUT R6, R6, 0xffff, RZ, 0xc0, !PT ;  /* 0x0000ffff06067812 */ /* 0x000fc800078ec0ff */
[----:B------:R-:W-:-:S04]  /*35690*/  SHF.R.U32.HI R19, RZ, 0x8, R6 ;  /* 0x00000008ff137819 */ /* 0x000fc80000011606 */
[----:B0-----:R-:W-:Y:S02]  /*356a0*/  LOP3.LUT R20, R19, 0xffff, RZ, 0xc0, !PT ;  /* 0x0000ffff13147812 */ /* 0x001fe400078ec0ff */
[----:B------:R-:W-:Y:S02]  /*356b0*/  PRMT R19, R18, 0x3340, R1 ;  /* 0x0000334012137816 */ /* 0x000fe40000000001 */
[----:B------:R-:W-:Y:S02]  /*356c0*/  SHF.R.U32.HI R18, RZ, 0x8, R25 ;  /* 0x00000008ff127819 */ /* 0x000fe40000011619 */
[----:B------:R-:W-:Y:S02]  /*356d0*/  PRMT R20, R20, 0x3340, R1 ;  /* 0x0000334014147816 */ /* 0x000fe40000000001 */
[--C-:B------:R-:W-:Y:S02]  /*356e0*/  PRMT R25, R25, 0x3340, R26.reuse ;  /* 0x0000334019197816 */ /* 0x100fe4000000001a */
[----:B------:R-:W-:Y:S01]  /*356f0*/  SHF.R.U32.HI R26, RZ, 0x8, R26 ;  /* 0x00000008ff1a7819 */ /* 0x000fe2000001161a */
[----:B------:R0:W-:Y:S01]  /*35700*/  STL [R1+0x13c], R20 ;  /* 0x00013c1401007387 */ /* 0x0001e20000100800 */
[----:B------:R-:W-:-:S02]  /*35710*/  LOP3.LUT R18, R18, 0xffff, RZ, 0xc0, !PT ;  /* 0x0000ffff12127812 */ /* 0x000fc400078ec0ff */
[----:B------:R-:W-:Y:S01]  /*35720*/  LOP3.LUT R26, R26, 0xffff, RZ, 0xc0, !PT ;  /* 0x0000ffff1a1a7812 */ /* 0x000fe200078ec0ff */
[----:B------:R1:W-:Y:S03]  /*35730*/  STL [R1+0x12ac], R25 ;  /* 0x0012ac1901007387 */ /* 0x0003e60000100800 */
[----:B------:R-:W-:Y:S02]  /*35740*/  PRMT R18, R18, 0x3340, R26 ;  /* 0x0000334012127816 */ /* 0x000fe4000000001a */
[----:B0-----:R-:W-:Y:S02]  /*35750*/  SHF.R.U32.HI R20, RZ, 0x8, R14 ;  /* 0x00000008ff147819 */ /* 0x001fe4000001160e */
[----:B------:R-:W3:Y:S01]  /*35760*/  LDL.LU R14, [R1+0x1650] ;  /* 0x00165000010e7983 */ /* 0x000ee20000300800 */
[----:B-1----:R-:W-:Y:S02]  /*35770*/  SHF.R.U32.HI R25, RZ, 0x8, R53 ;  /* 0x00000008ff197819 */ /* 0x002fe40000011635 */
[----:B------:R-:W-:Y:S01]  /*35780*/  LOP3.LUT R20, R20, 0xffff, RZ, 0xc0, !PT ;  /* 0x0000ffff14147812 */ /* 0x000fe200078ec0ff */
[----:B------:R-:W4:Y:S01]  /*35790*/  LDL.LU R53, [R1+0x164c] ;  /* 0x00164c0001357983 */ /* 0x000f220000300800 */
[----:B------:R-:W-:-:S03]  /*357a0*/  LOP3.LUT R25, R25, 0xffff, RZ, 0xc0, !PT ;  /* 0x0000ffff19197812 */ /* 0x000fc600078ec0ff */
[----:B------:R0:W-:Y:S04]  /*357b0*/  STL [R1+0x1224], R18 ;  /* 0x0012241201007387 */ /* 0x0001e80000100800 */
[----:B------:R-:W-:Y:S04]  /*357c0*/  STL [R1+0x138], R17 ;  /* 0x0001381101007387 */ /* 0x000fe80000100800 */
[----:B------:R1:W-:Y:S01]  /*357d0*/  STL [R1+0x1228], R11 ;  /* 0x0012280b01007387 */ /* 0x0003e20000100800 */
[----:B0-----:R-:W-:Y:S02]  /*357e0*/  PRMT R18, R20, 0x3340, R25 ;  /* 0x0000334014127816 */ /* 0x001fe40000000019 */
[----:B------:R-:W-:-:S02]  /*357f0*/  SHF.R.U32.HI R25, RZ, 0x8, R49 ;  /* 0x00000008ff197819 */ /* 0x000fc40000011631 */
[----:B------:R-:W2:Y:S01]  /*35800*/  LDL.LU R49, [R1+0x1648] ;  /* 0x0016480001317983 */ /* 0x000ea20000300800 */
[----:B------:R-:W-:Y:S02]  /*35810*/  SHF.R.U32.HI R42, RZ, 0x8, R9 ;  /* 0x00000008ff2a7819 */ /* 0x000fe40000011609 */
[----:B------:R-:W-:Y:S02]  /*35820*/  SHF.R.U32.HI R9, RZ, 0x8, R10 ;  /* 0x00000008ff097819 */ /* 0x000fe4000001160a */
[----:B-1----:R-:W-:Y:S02]  /*35830*/  SHF.R.U32.HI R11, RZ, 0x8, R12 ;  /* 0x00000008ff0b7819 */ /* 0x002fe4000001160c */
[----:B------:R-:W-:Y:S01]  /*35840*/  LOP3.LUT R42, R42, 0xffff, RZ, 0xc0, !PT ;  /* 0x0000ffff2a2a7812 */ /* 0x000fe200078ec0ff */
[----:B------:R-:W3:Y:S01]  /*35850*/  LDL.LU R12, [R1+0x1644] ;  /* 0x00164400010c7983 */ /* 0x000ee20000300800 */
[----:B------:R-:W-:-:S03]  /*35860*/  LOP3.LUT R9, R9, 0xffff, RZ, 0xc0, !PT ;  /* 0x0000ffff09097812 */ /* 0x000fc600078ec0ff */
[----:B------:R-:W4:Y:S01]  /*35870*/  LDL.LU R36, [R1+0x6a0] ;  /* 0x0006a00001247983 */ /* 0x000f220000300800 */
[----:B------:R-:W-:Y:S02]  /*35880*/  PRMT R42, R42, 0x3340, R9 ;  /* 0x000033402a2a7816 */ /* 0x000fe40000000009 */
[----:B------:R-:W-:Y:S02]  /*35890*/  SHF.R.U32.HI R9, RZ, 0x8, R3 ;  /* 0x00000008ff097819 */ /* 0x000fe40000011603 */
[----:B------:R-:W-:Y:S02]  /*358a0*/  SHF.R.U32.HI R47, RZ, 0x8, R47 ;  /* 0x00000008ff2f7819 */ /* 0x000fe4000001162f */
[----:B------:R-:W-:Y:S02]  /*358b0*/  SHF.R.U32.HI R46, RZ, 0x8, R46 ;  /* 0x00000008ff2e7819 */ /* 0x000fe4000001162e */
[----:B------:R-:W-:Y:S02]  /*358c0*/  LOP3.LUT R9, R9, 0xffff, RZ, 0xc0, !PT ;  /* 0x0000ffff09097812 */ /* 0x000fe400078ec0ff */
[----:B------:R-:W-:-:S02]  /*358d0*/  LOP3.LUT R16, R47, 0xffff, RZ, 0xc0, !PT ;  /* 0x0000ffff2f107812 */ /* 0x000fc400078ec0ff */
[----:B------:R-:W-:Y:S02]  /*358e0*/  SHF.R.U32.HI R8, RZ, 0x8, R8 ;  /* 0x00000008ff087819 */ /* 0x000fe40000011608 */
[----:B------:R-:W-:Y:S02]  /*358f0*/  LOP3.LUT R46, R46, 0xffff, RZ, 0xc0, !PT ;  /* 0x0000ffff2e2e7812 */ /* 0x000fe400078ec0ff */
[----:B------:R-:W-:Y:S02]  /*35900*/  SHF.R.U32.HI R26, RZ, 0x8, R59 ;  /* 0x00000008ff1a7819 */ /* 0x000fe4000001163b */
[----:B------:R-:W-:Y:S01]  /*35910*/  PRMT R16, R9, 0x3340, R16 ;  /* 0x0000334009107816 */ /* 0x000fe20000000010 */
[----:B------:R-:W3:Y:S01]  /*35920*/  LDL.LU R59, [R1+0x1640] ;  /* 0x00164000013b7983 */ /* 0x000ee20000300800 */
[----:B------:R-:W-:Y:S02]  /*35930*/  SHF.R.U32.HI R27, RZ, 0x8, R57 ;  /* 0x00000008ff1b7819 */ /* 0x000fe40000011639 */
[----:B------:R-:W-:Y:S01]  /*35940*/  LOP3.LUT R8, R8, 0xffff, RZ, 0xc0, !PT ;  /* 0x0000ffff08087812 */ /* 0x000fe200078ec0ff */
[----:B------:R-:W3:Y:S01]  /*35950*/  LDL.LU R57, [R1+0x163c] ;  /* 0x00163c0001397983 */ /* 0x000ee20000300800 */
[----:B------:R-:W-:-:S02]  /*35960*/  PRMT R9, R46, 0x3340, R1 ;  /* 0x000033402e097816 */ /* 0x000fc40000000001 */
[----:B------:R-:W-:Y:S01]  /*35970*/  LOP3.LUT R25, R25, 0xffff, RZ, 0xc0, !PT ;  /* 0x0000ffff19197812 */ /* 0x000fe200078ec0ff */
[----:B------:R-:W3:Y:S01]  /*35980*/  LDL.LU R3, [R1+0x1638] ;  /* 0x0016380001037983 */ /* 0x000ee20000300800 */
[----:B------:R-:W-:Y:S02]  /*35990*/  LOP3.LUT R10, R11, 0xffff, RZ, 0xc0, !PT ;  /* 0x0000ffff0b0a7812 */ /* 0x000fe400078ec0ff */
[----:B------:R-:W-:Y:S01]  /*359a0*/  PRMT R20, R8, 0x3340, R1 ;  /* 0x0000334008147816 */ /* 0x000fe20000000001 */
[----:B------:R-:W3:Y:S01]  /*359b0*/  LDL.LU R50, [R1+0x6e0] ;  /* 0x0006e00001327983 */ /* 0x000ee20000300800 */
[----:B------:R-:W-:-:S03]  /*359c0*/  PRMT R25, R25, 0x3340, R10 ;  /* 0x0000334019197816 */ /* 0x000fc6000000000a */
[----:B------:R-:W3:Y:S01]  /*359d0*/  LDL.LU R51, [R1+0x6c0] ;  /* 0x0006c00001337983 */ /* 0x000ee20000300800 */
[----:B------:R-:W-:-:S03]  /*359e0*/  SHF.R.U32.HI R10, RZ, 0x8, R15 ;  /* 0x00000008ff0a7819 */ /* 0x000fc6000001160f */
[----:B------:R0:W-:Y:S02]  /*359f0*/  STL [R1+0x134], R9 ;  /* 0x0001340901007387 */ /* 0x0001e40000100800 */
[----:B0-----:R-:W-:Y:S02]  /*35a00*/  SHF.R.U32.HI R9, RZ, 0x8, R7 ;  /* 0x00000008ff097819 */ /* 0x001fe40000011607 */
[----:B--2---:R-:W-:Y:S02]  /*35a10*/  LOP3.LUT R8, R49, 0xffff, RZ, 0xc0, !PT ;  /* 0x0000ffff31087812 */ /* 0x004fe400078ec0ff */
[----:B------:R-:W2:Y:S04]  /*35a20*/  LDL.LU R49, [R1+0x1634] ;  /* 0x0016340001317983 */ /* 0x000ea80000300800 */
[----:B------:R-:W2:Y:S04]  /*35a30*/  LDL.LU R7, [R1+0x1630] ;  /* 0x0016300001077983 */ /* 0x000ea80000300800 */
[----:B------:R-:W2:Y:S01]  /*35a40*/  LDL.LU R15, [R1+0x162c] ;  /* 0x00162c00010f7983 */ /* 0x000ea20000300800 */
[----:B----4-:R-:W-:-:S02]  /*35a50*/  LOP3.LUT R11, R36, 0xffff, RZ, 0xc0, !PT ;  /* 0x0000ffff240b7812 */ /* 0x010fc400078ec0ff */
[----:B------:R-:W-:Y:S02]  /*35a60*/  SHF.R.U32.HI R36, RZ, 0x8, R44 ;  /* 0x00000008ff247819 */ /* 0x000fe4000001162c */
[----:B------:R-:W-:Y:S02]  /*35a70*/  SHF.R.U32.HI R0, RZ, 0x8, R0 ;  /* 0x00000008ff007819 */ /* 0x000fe40000011600 */
[----:B------:R-:W-:Y:S02]  /*35a80*/  SHF.R.U32.HI R44, RZ, 0x8, R11 ;  /* 0x00000008ff2c7819 */ /* 0x000fe4000001160b */
[----:B------:R-:W-:Y:S02]  /*35a90*/  SHF.R.U32.HI R43, RZ, 0x8, R43 ;  /* 0x00000008ff2b7819 */ /* 0x000fe4000001162b */
[--C-:B------:R-:W-:Y:S02]  /*35aa0*/  PRMT R11, R11, 0x3340, R8.reuse ;  /* 0x000033400b0b7816 */ /* 0x100fe40000000008 */
[----:B------:R-:W-:-:S02]  /*35ab0*/  SHF.R.U32.HI R8, RZ, 0x8, R8 ;  /* 0x00000008ff087819 */ /* 0x000fc40000011608 */
[----:B------:R-:W-:Y:S02]  /*35ac0*/  LOP3.LUT R9, R9, 0xffff, RZ, 0xc0, !PT ;  /* 0x0000ffff09097812 */ /* 0x000fe400078ec0ff */
[----:B------:R-:W-:Y:S02]  /*35ad0*/  LOP3.LUT R10, R10, 0xffff, RZ, 0xc0, !PT ;  /* 0x0000ffff0a0a7812 */ /* 0x000fe400078ec0ff */
[----:B------:R-:W-:Y:S01]  /*35ae0*/  LOP3.LUT R0, R0, 0xffff, RZ, 0xc0, !PT ;  /* 0x0000ffff00007812 */ /* 0x000fe200078ec0ff */
[----:B------:R0:W-:Y:S01]  /*35af0*/  STL [R1+0x1250], R11 ;  /* 0x0012500b01007387 */ /* 0x0001e20000100800 */
[----:B------:R-:W-:Y:S02]  /*35b00*/  LOP3.LUT R36, R36, 0xffff, RZ, 0xc0, !PT ;  /* 0x0000ffff24247812 */ /* 0x000fe400078ec0ff */
[----:B------:R-:W-:Y:S02]  /*35b10*/  LOP3.LUT R43, R43, 0xffff, RZ, 0xc0, !PT ;  /* 0x0000ffff2b2b7812 */ /* 0x000fe400078ec0ff */
[----:B------:R-:W-:-:S02]  /*35b20*/  LOP3.LUT R44, R44, 0xffff, RZ, 0xc0, !PT ;  /* 0x0000ffff2c2c7812 */ /* 0x000fc400078ec0ff */
[----:B------:R-:W-:Y:S02]  /*35b30*/  LOP3.LUT R8, R8, 0xffff, RZ, 0xc0, !PT ;  /* 0x0000ffff08087812 */ /* 0x000fe400078ec0ff */
[----:B0-----:R-:W-:Y:S02]  /*35b40*/  PRMT R11, R9, 0x3340, R10 ;  /* 0x00003340090b7816 */ /* 0x001fe4000000000a */
[----:B------:R-:W-:Y:S02]  /*35b50*/  PRMT R10, R0, 0x3340, R1 ;  /* 0x00003340000a7816 */ /* 0x000fe40000000001 */
[----:B------:R-:W-:Y:S02]  /*35b60*/  PRMT R9, R36, 0x3340, R43 ;  /* 0x0000334024097816 */ /* 0x000fe4000000002b */
[----:B------:R-:W-:Y:S01]  /*35b70*/  PRMT R0, R44, 0x3340, R8 ;  /* 0x000033402c007816 */ /* 0x000fe20000000008 */
[----:B------:R0:W-:Y:S04]  /*35b80*/  STL [R1+0x120c], R11 ;  /* 0x00120c0b01007387 */ /* 0x0001e80000100800 */
[----:B------:R-:W-:Y:S04]  /*35b90*/  STL [R1+0x12c], R10 ;  /* 0x00012c0a01007387 */ /* 0x000fe80000100800 */
[----:B------:R-:W-:Y:S01]  /*35ba0*/  STL [R1+0x1210], R9 ;  /* 0x0012100901007387 */ /* 0x000fe20000100800 */
[----:B---3--:R-:W-:-:S03]  /*35bb0*/  LOP3.LUT R43, R12, 0xffff, RZ, 0xc0, !PT ;  /* 0x0000ffff0c2b7812 */ /* 0x008fc600078ec0ff */
[----:B------:R2:W-:Y:S01]  /*35bc0*/  STL [R1+0x1220], R0 ;  /* 0x0012200001007387 */ /* 0x0005e20000100800 */
[----:B0-----:R-:W-:Y:S02]  /*35bd0*/  LOP3.LUT R11, R57, 0xffff, RZ, 0xc0, !PT ;  /* 0x0000ffff390b7812 */ /* 0x001fe400078ec0ff */
[----:B--2---:R-:W-:Y:S02]  /*35be0*/  LOP3.LUT R0, R15, 0xffff, RZ, 0xc0, !PT ;  /* 0x0000ffff0f007812 */ /* 0x004fe400078ec0ff */
[----:B------:R-:W2:Y:S04]  /*35bf0*/  LDL.LU R15, [R1+0x1628] ;  /* 0x00162800010f7983 */ /* 0x000ea80000300800 */
[----:B------:R-:W3:Y:S04]  /*35c00*/  LDL.LU R57, [R1+0x1624] ;  /* 0x0016240001397983 */ /* 0x000ee80000300800 */
[----:B------:R-:W4:Y:S01]  /*35c10*/  LDL.LU R12, [R1+0x1620] ;  /* 0x00162000010c7983 */ /* 0x000f220000300800 */
[----:B------:R-:W-:-:S04]  /*35c20*/  SHF.R.U32.HI R45, RZ, 0x8, R45 ;  /* 0x00000008ff2d7819 */ /* 0x000fc8000001162d */
[----:B------:R-:W-:Y:S02]  /*35c30*/  LOP3.LUT R17, R45, 0xffff, RZ, 0xc0, !PT ;  /* 0x0000ffff2d117812 */ /* 0x000fe400078ec0ff */
[----:B------:R-:W-:Y:S02]  /*35c40*/  PRMT R45, R0, 0x3340, R43 ;  /* 0x00003340002d7816 */ /* 0x000fe4000000002b */
[----:B------:R-:W-:Y:S02]  /*35c50*/  LOP3.LUT R8, R51, 0xffff, RZ, 0xc0, !PT ;  /* 0x0000ffff33087812 */ /* 0x000fe400078ec0ff */
[----:B------:R-:W-:Y:S01]  /*35c60*/  LOP3.LUT R9, R59, 0xffff, RZ, 0xc0, !PT ;  /* 0x0000ffff3b097812 */ /* 0x000fe200078ec0ff */
[----:B------:R0:W-:Y:S01]  /*35c70*/  STL [R1+0x14c], R45 ;  /* 0x00014c2d01007387 */ /* 0x0001e20000100800 */
[----:B------:R-:W-:Y:S02]  /*35c80*/  LOP3.LUT R10, R50, 0xffff, RZ, 0xc0, !PT ;  /* 0x0000ffff320a7812 */ /* 0x000fe400078ec0ff */
[----:B------:R-:W-:-:S02]  /*35c90*/  SHF.R.U32.HI R36, RZ, 0x8, R0 ;  /* 0x00000008ff247819 */ /* 0x000fc40000011600 */
[----:B------:R-:W-:Y:S02]  /*35ca0*/  LOP3.LUT R53, R53, 0xffff, RZ, 0xc0, !PT ;  /* 0x0000ffff35357812 */ /* 0x000fe400078ec0ff */
[----:B0-----:R-:W-:Y:S02]  /*35cb0*/  PRMT R45, R8, 0x3340, R9 ;  /* 0x00003340082d7816 */ /* 0x001fe40000000009 */
[----:B------:R-:W-:Y:S02]  /*35cc0*/  SHF.R.U32.HI R43, RZ, 0x8, R43 ;  /* 0x00000008ff2b7819 */ /* 0x000fe4000001162b */
[----:B------:R-:W-:Y:S01]  /*35cd0*/  SHF.R.U32.HI R0, RZ, 0x8, R8 ;  /* 0x00000008ff007819 */ /* 0x000fe20000011608 */
[----:B------:R0:W-:Y:S01]  /*35ce0*/  STL [R1+0x148], R45 ;  /* 0x0001482d01007387 */ /* 0x0001e20000100800 */
[----:B------:R-:W-:Y:S02]  /*35cf0*/  SHF.R.U32.HI R8, RZ, 0x8, R9 ;  /* 0x00000008ff087819 */ /* 0x000fe40000011609 */
[----:B------:R-:W-:-:S02]  /*35d00*/  SHF.R.U32.HI R9, RZ, 0x8, R10 ;  /* 0x00000008ff097819 */ /* 0x000fc4000001160a */
[----:B------:R-:W-:Y:S02]  /*35d10*/  LOP3.LUT R36, R36, 0xffff, RZ, 0xc0, !PT ;  /* 0x0000ffff24247812 */ /* 0x000fe400078ec0ff */
[----:B------:R-:W-:Y:S02]  /*35d20*/  LOP3.LUT R43, R43, 0xffff, RZ, 0xc0, !PT ;  /* 0x0000ffff2b2b7812 */ /* 0x000fe400078ec0ff */
[--C-:B0-----:R-:W-:Y:S02]  /*35d30*/  PRMT R45, R10, 0x3340, R11.reuse ;  /* 0x000033400a2d7816 */ /* 0x101fe4000000000b */
[----:B------:R-:W-:Y:S02]  /*35d40*/  SHF.R.U32.HI R10, RZ, 0x8, R11 ;  /* 0x00000008ff0a7819 */ /* 0x000fe4000001160b */
[----:B------:R-:W-:Y:S02]  /*35d50*/  SHF.R.U32.HI R11, RZ, 0x8, R53 ;  /* 0x00000008ff0b7819 */ /* 0x000fe40000011635 */
[----:B------:R-:W-:-:S02]  /*35d60*/  LOP3.LUT R0, R0, 0xffff, RZ, 0xc0, !PT ;  /* 0x0000ffff00007812 */ /* 0x000fc400078ec0ff */
[----:B------:R-:W-:Y:S02]  /*35d70*/  LOP3.LUT R8, R8, 0xffff, RZ, 0xc0, !PT ;  /* 0x0000ffff08087812 */ /* 0x000fe400078ec0ff */
[----:B------:R-:W-:Y:S02]  /*35d80*/  LOP3.LUT R9, R9, 0xffff, RZ, 0xc0, !PT ;  /* 0x0000ffff09097812 */ /* 0x000fe400078ec0ff */
[----:B------:R-:W-:Y:S02]  /*35d90*/  LOP3.LUT R10, R10, 0xffff, RZ, 0xc0, !PT ;  /* 0x0000ffff0a0a7812 */ /* 0x000fe400078ec0ff */
[----:B------:R-:W-:Y:S02]  /*35da0*/  LOP3.LUT R11, R11, 0xffff, RZ, 0xc0, !PT ;  /* 0x0000ffff0b0b7812 */ /* 0x000fe400078ec0ff */
[----:B------:R-:W-:Y:S02]  /*35db0*/  PRMT R43, R36, 0x3340, R43 ;  /* 0x00003340242b7816 */ /* 0x000fe4000000002b */
[----:B------:R-:W-:-:S02]  /*35dc0*/  PRMT R36, R0, 0x3340, R8 ;  /* 0x0000334000247816 */ /* 0x000fc40000000008 */
[----:B------:R-:W-:Y:S01]  /*35dd0*/  LOP3.LUT R7, R7, 0xffff, RZ, 0xc0, !PT ;  /* 0x0000ffff07077812 */ /* 0x000fe200078ec0ff */
[----:B------:R-:W-:Y:S01]  /*35de0*/  STL [R1+0x144], R45 ;  /* 0x0001442d01007387 */ /* 0x000fe20000100800 */
[----:B------:R-:W-:Y:S02]  /*35df0*/  LOP3.LUT R14, R14, 0xffff, RZ, 0xc0, !PT ;  /* 0x0000ffff0e0e7812 */ /* 0x000fe400078ec0ff */
[----:B------:R-:W-:Y:S01]  /*35e00*/  PRMT R8, R9, 0x3340, R10 ;  /* 0x0000334009087816 */ /* 0x000fe2000000000a */
[----:B------:R-:W-:Y:S01]  /*35e10*/  STL [R1+0x1618], R53 ;  /* 0x0016183501007387 */ /* 0x000fe20000100800 */
[----:B------:R-:W-:Y:S02]  /*35e20*/  PRMT R0, R11, 0x3340, R1 ;  /* 0x000033400b007816 */ /* 0x000fe40000000001 */
[----:B------:R-:W-:Y:S01]  /*35e30*/  SHF.R.U32.HI R11, RZ, 0x8, R7 ;  /* 0x00000008ff0b7819 */ /* 0x000fe20000011607 */
[----:B------:R-:W-:Y:S04]  /*35e40*/  STL [R1+0x121c], R43 ;  /* 0x00121c2b01007387 */ /* 0x000fe80000100800 */
[----:B------:R0:W-:Y:S01]  /*35e50*/  STL [R1+0x1218], R36 ;  /* 0x0012182401007387 */ /* 0x0001e20000100800 */
[----:B------:R-:W-:-:S03]  /*35e60*/  LOP3.LUT R11, R11, 0xffff, RZ, 0xc0, !PT ;  /* 0x0000ffff0b0b7812 */ /* 0x000fc600078ec0ff */
[----:B------:R-:W-:Y:S01]  /*35e70*/  STL [R1+0x1214], R8 ;  /* 0x0012140801007387 */ /* 0x000fe20000100800 */
[----:B0-----:R-:W-:-:S03]  /*35e80*/  SHF.R.U32.HI R36, RZ, 0x8, R14 ;  /* 0x00000008ff247819 */ /* 0x001fc6000001160e */
[----:B------:R0:W-:Y:S01]  /*35e90*/  STL [R1+0x128], R0 ;  /* 0x0001280001007387 */ /* 0x0001e20000100800 */
[----:B------:R-:W-:-:S03]  /*35ea0*/  LOP3.LUT R36, R36, 0xffff, RZ, 0xc0, !PT ;  /* 0x0000ffff24247812 */ /* 0x000fc600078ec0ff */
[----:B------:R-:W2:Y:S04]  /*35eb0*/  LDL.LU R45, [R1+0x314] ;  /* 0x00031400012d7983 */ /* 0x000ea80000300800 */
[----:B------:R-:W2:Y:S04]  /*35ec0*/  LDL.LU R47, [R1+0x310] ;  /* 0x00031000012f7983 */ /* 0x000ea80000300800 */
[----:B------:R-:W2:Y:S01]  /*35ed0*/  LDL.LU R50, [R1+0x214] ;  /* 0x0002140001327983 */ /* 0x000ea20000300800 */
[----:B----4-:R-:W-:-:S04]  /*35ee0*/  LOP3.LUT R12, R12, 0xffff, RZ, 0xc0, !PT ;  /* 0x0000ffff0c0c7812 */ /* 0x010fc800078ec0ff */
[----:B------:R-:W-:-:S04]  /*35ef0*/  SHF.R.U32.HI R10, RZ, 0x8, R12 ;  /* 0x00000008ff0a7819 */ /* 0x000fc8000001160c */
[----:B------:R-:W-:-:S04]  /*35f00*/  LOP3.LUT R10, R10, 0xffff, RZ, 0xc0, !PT ;  /* 0x0000ffff0a0a7812 */ /* 0x000fc800078ec0ff */
[----:B------:R-:W-:Y:S02]  /*35f10*/  PRMT R43, R10, 0x3340, R11 ;  /* 0x000033400a2b7816 */ /* 0x000fe4000000000b */
[----:B------:R-:W-:Y:S01]  /*35f20*/  PRMT R10, R36, 0x3340, R1 ;  /* 0x00003340240a7816 */ /* 0x000fe20000000001 */
[----:B------:R-:W4:Y:S04]  /*35f30*/  LDL.LU R11, [R1+0x180] ;  /* 0x00018000010b7983 */ /* 0x000f280000300800 */
[----:B------:R1:W-:Y:S04]  /*35f40*/  STL [R1+0x1208], R43 ;  /* 0x0012082b01007387 */ /* 0x0003e80000100800 */
[----:B------:R-:W4:Y:S04]  /*35f50*/  LDL.LU R53, [R1+0x188] ;  /* 0x0001880001357983 */ /* 0x000f280000300800 */
[----:B------:R-:W-:Y:S04]  /*35f60*/  STL [R1+0x124], R10 ;  /* 0x0001240a01007387 */ /* 0x000fe80000100800 */
[----:B------:R-:W4:Y:S01]  /*35f70*/  LDL.LU R51, [R1+0x184] ;  /* 0x0001840001337983 */ /* 0x000f220000300800 */
[----:B------:R-:W1:Y:S01]  /*35f80*/  S2R R44, SR_TID.X ;  /* 0x00000000002c7919 */ /* 0x000e620000002100 */
[----:B---3--:R-:W-:-:S02]  /*35f90*/  LOP3.LUT R57, R57, 0xffff, RZ, 0xc0, !PT ;  /* 0x0000ffff39397812 */ /* 0x008fc400078ec0ff */
[----:B------:R-:W-:Y:S02]  /*35fa0*/  LOP3.LUT R49, R49, 0xffff, RZ, 0xc0, !PT ;  /* 0x0000ffff31317812 */ /* 0x000fe400078ec0ff */
[----:B0-----:R-:W-:Y:S02]  /*35fb0*/  SHF.R.U32.HI R0, RZ, 0x8, R57 ;  /* 0x00000008ff007819 */ /* 0x001fe40000011639 */
[----:B------:R-:W-:Y:S02]  /*35fc0*/  SHF.R.U32.HI R8, RZ, 0x8, R49 ;  /* 0x00000008ff087819 */ /* 0x000fe40000011631 */
[----:B------:R-:W-:Y:S02]  /*35fd0*/  LOP3.LUT R59, R58, 0xffff, RZ, 0xc0, !PT ;  /* 0x0000ffff3a3b7812 */ /* 0x000fe400078ec0ff */
[----:B------:R-:W-:Y:S02]  /*35fe0*/  LOP3.LUT R0, R0, 0xffff, RZ, 0xc0, !PT ;  /* 0x0000ffff00007812 */ /* 0x000fe400078ec0ff */
[----:B------:R-:W-:-:S02]  /*35ff0*/  LOP3.LUT R8, R8, 0xffff, RZ, 0xc0, !PT ;  /* 0x0000ffff08087812 */ /* 0x000fc400078ec0ff */
[----:B------:R-:W-:Y:S02]  /*36000*/  SHF.R.U32.HI R9, RZ, 0x8, R59 ;  /* 0x00000008ff097819 */ /* 0x000fe4000001163b */
[----:B------:R-:W-:Y:S02]  /*36010*/  PRMT R0, R0, 0x3340, R8 ;  /* 0x0000334000007816 */ /* 0x000fe40000000008 */
[----:B------:R-:W-:Y:S02]  /*36020*/  LOP3.LUT R9, R9, 0xffff, RZ, 0xc0, !PT ;  /* 0x0000ffff09097812 */ /* 0x000fe400078ec0ff */
[----:B--2---:R-:W-:Y:S01]  /*36030*/  LOP3.LUT R58, R15, 0xffff, RZ, 0xc0, !PT ;  /* 0x0000ffff0f3a7812 */ /* 0x004fe200078ec0ff */
[----:B------:R0:W-:Y:S01]  /*36040*/  STL [R1+0x1204], R0 ;  /* 0x0012040001007387 */ /* 0x0001e20000100800 */
[----:B------:R-:W-:Y:S02]  /*36050*/  LOP3.LUT R15, R3, 0xffff, RZ, 0xc0, !PT ;  /* 0x0000ffff030f7812 */ /* 0x000fe400078ec0ff */
[----:B------:R-:W-:Y:S01]  /*36060*/  PRMT R8, R9, 0x3340, R1 ;  /* 0x0000334009087816 */ /* 0x000fe20000000001 */
[----:B------:R-:W-:Y:S01]  /*36070*/  IMAD R3, R60, UR7, RZ ;  /* 0x000000073c037c24 */ /* 0x000fe2000f8e02ff */
[----:B------:R-:W-:Y:S01]  /*36080*/  SHF.R.U32.HI R32, RZ, 0x8, R32 ;  /* 0x00000008ff207819 */ /* 0x000fe20000011620 */
[----:B------:R-:W-:Y:S01]  /*36090*/  ULDC UR7, c[0x0][0x248] ;  /* 0x0000920000077ab9 */ /* 0x000fe20000000800 */
[----:B-1----:R-:W-:-:S02]  /*360a0*/  SHF.R.U32.HI R43, RZ, 0x8, R58 ;  /* 0x00000008ff2b7819 */ /* 0x002fc4000001163a */
[----:B0-----:R-:W-:Y:S02]  /*360b0*/  LOP3.LUT R0, R44, 0x1f, RZ, 0xc0, !PT ;  /* 0x0000001f2c007812 */ /* 0x001fe400078ec0ff */
[----:B------:R-:W-:Y:S01]  /*360c0*/  SHF.R.U32.HI R36, RZ, 0x8, R15 ;  /* 0x00000008ff247819 */ /* 0x000fe2000001160f */
[----:B------:R-:W-:Y:S01]  /*360d0*/  STL [R1+0x120], R8 ;  /* 0x0001200801007387 */ /* 0x000fe20000100800 */
[----:B------:R-:W-:Y:S02]  /*360e0*/  LOP3.LUT R32, R32, 0xffff, RZ, 0xc0, !PT ;  /* 0x0000ffff20207812 */ /* 0x000fe400078ec0ff */
[----:B------:R-:W-:Y:S01]  /*360f0*/  LOP3.LUT R43, R43, 0xffff, RZ, 0xc0, !PT ;  /* 0x0000ffff2b2b7812 */ /* 0x000fe200078ec0ff */
[----:B------:R-:W-:Y:S01]  /*36100*/  STL [R1+0x1588], R60 ;  /* 0x0015883c01007387 */ /* 0x000fe20000100800 */
[----:B------:R-:W-:Y:S02]  /*36110*/  LOP3.LUT R36, R36, 0xffff, RZ, 0xc0, !PT ;  /* 0x0000ffff24247812 */ /* 0x000fe400078ec0ff */
[----:B------:R-:W-:Y:S01]  /*36120*/  LEA R0, R0, UR4, 0x4 ;  /* 0x0000000400007c11 */ /* 0x000fe2000f8e20ff */
[----:B------:R-:W-:Y:S01]  /*36130*/  STL [R1+0x10c], R3 ;  /* 0x00010c0301007387 */ /* 0x000fe20000100800 */
[----:B------:R-:W-:Y:S01]  /*36140*/  LOP3.LUT R44, R45, 0xffff, RZ, 0xc0, !PT ;  /* 0x0000ffff2d2c7812 */ /* 0x000fe200078ec0ff */
[----:B------:R-:W-:Y:S01]  /*36150*/  ULDC UR4, c[0x0][0x248] ;  /* 0x0000920000047ab9 */ /* 0x000fe20000000800 */
[----:B------:R-:W-:-:S02]  /*36160*/  LOP3.LUT R45, R47, 0xffff, RZ, 0xc0, !PT ;  /* 0x0000ffff2f2d7812 */ /* 0x000fc400078ec0ff */
[----:B------:R-:W-:Y:S02]  /*36170*/  LOP3.LUT R47, R2, 0xffff, RZ, 0xc0, !PT ;  /* 0x0000ffff022f7812 */ /* 0x000fe400078ec0ff */
[----:B------:R-:W-:Y:S01]  /*36180*/  LOP3.LUT R46, R50, 0xffff, RZ, 0xc0, !PT ;  /* 0x0000ffff322e7812 */ /* 0x000fe200078ec0ff */
[----:B------:R-:W-:Y:S01]  /*36190*/  STL.64 [R1+0x1528], R58 ;  /* 0x0015283a01007387 */ /* 0x000fe20000100a00 */
[----:B------:R-:W-:Y:S02]  /*361a0*/  PRMT R32, R32, 0x3340, R1 ;  /* 0x0000334020207816 */ /* 0x000fe40000000001 */
[----:B------:R-:W-:Y:S01]  /*361b0*/  PRMT R10, R61, 0x4210, R46 ;  /* 0x000042103d0a7816 */ /* 0x000fe2000000002e */
[----:B------:R0:W-:Y:S02]  /*361c0*/  STL.64 [R1+0x1530], R14 ;  /* 0x0015300e01007387 */ /* 0x0001e40000100a00 */
[----:B0-----:R-:W-:-:S05]  /*361d0*/  PRMT R15, R43, 0x3340, R36 ;  /* 0x000033402b0f7816 */ /* 0x001fca0000000024 */
[----:B------:R0:W-:Y:S04]  /*361e0*/  STL [R1+0x130], R15 ;  /* 0x0001300f01007387 */ /* 0x0001e80000100800 */
[----:B0-----:R-:W2:Y:S04]  /*361f0*/  LDL.LU R15, [R1+0x304] ;  /* 0x00030400010f7983 */ /* 0x001ea80000300800 */
[----:B------:R-:W3:Y:S01]  /*36200*/  LDL.LU R58, [R1+0x300] ;  /* 0x00030000013a7983 */ /* 0x000ee20000300800 */
[----:B----4-:R-:W-:Y:S02]  /*36210*/  PRMT R8, R11, 0x4210, R44 ;  /* 0x000042100b087816 */ /* 0x010fe4000000002c */
[----:B------:R-:W-:-:S02]  /*36220*/  PRMT R9, R53, 0x4210, R45 ;  /* 0x0000421035097816 */ /* 0x000fc4000000002d */
[----:B------:R-:W-:-:S05]  /*36230*/  PRMT R11, R51, 0x4210, R47 ;  /* 0x00004210330b7816 */ /* 0x000fca000000002f */
[----:B------:R0:W-:Y:S02]  /*36240*/  STSM.16.M88.4 [R0], R8 ;  /* 0x0000000800007844 */ /* 0x0001e40000000200 */
[----:B0-----:R-:W-:-:S05]  /*36250*/  PRMT R8, R41, 0x5410, R32 ;  /* 0x0000541029087816 */ /* 0x001fca0000000020 */
[----:B------:R0:W-:Y:S04]  /*36260*/  STL [R1+0x11ec], R8 ;  /* 0x0011ec0801007387 */ /* 0x0001e80000100800 */
[----:B------:R-:W4:Y:S04]  /*36270*/  LDL.LU R59, [R1+0x1f4] ;  /* 0x0001f400013b7983 */ /* 0x000f280000300800 */
[----:B------:R-:W4:Y:S04]  /*36280*/  LDL.LU R60, [R1+0x1f0] ;  /* 0x0001f000013c7983 */ /* 0x000f280000300800 */
[----:B------:R-:W4:Y:S04]  /*36290*/  LDL.LU R53, [R1+0x1a4] ;  /* 0x0001a40001357983 */ /* 0x000f280000300800 */
[----:B------:R-:W4:Y:S01]  /*362a0*/  LDL.LU R51, [R1+0x194] ;  /* 0x0001940001337983 */ /* 0x000f220000300800 */
[----:B------:R-:W-:Y:S01]  /*362b0*/  VIADD R3, R3, UR9 ;  /* 0x0000000903037c36 */ /* 0x000fe20008000000 */
[----:B------:R-:W-:Y:S01]  /*362c0*/  SHF.R.U32.HI R38, RZ, 0x8, R38 ;  /* 0x00000008ff267819 */ /* 0x000fe20000011626 */
[----:B------:R-:W-:-:S02]  /*362d0*/  ULDC UR9, c[0x0][0x248] ;  /* 0x0000920000097ab9 */ /* 0x000fc40000000800 */
[----:B------:R-:W-:Y:S01]  /*362e0*/  VIADD R2, R3, UR11 ;  /* 0x0000000b03027c36 */ /* 0x000fe20008000000 */
[----:B------:R-:W-:Y:S01]  /*362f0*/  LOP3.LUT R38, R38, 0xffff, RZ, 0xc0, !PT ;  /* 0x0000ffff26267812 */ /* 0x000fe200078ec0ff */
[----:B------:R-:W-:Y:S02]  /*36300*/  ULDC UR11, c[0x0][0x248] ;  /* 0x00009200000b7ab9 */ /* 0x000fe40000000800 */
[----:B------:R-:W-:Y:S01]  /*36310*/  VIADD R50, R2, UR13 ;  /* 0x0000000d02327c36 */ /* 0x000fe20008000000 */
[----:B------:R-:W-:Y:S01]  /*36320*/  PRMT R38, R38, 0x3340, R1 ;  /* 0x0000334026267816 */ /* 0x000fe20000000001 */
[----:B------:R-:W-:Y:S02]  /*36330*/  ULDC UR13, c[0x0][0x248] ;  /* 0x00009200000d7ab9 */ /* 0x000fe40000000800 */
[----:B------:R-:W-:Y:S01]  /*36340*/  VIADD R14, R50, UR14 ;  /* 0x0000000e320e7c36 */ /* 0x000fe20008000000 */
[----:B------:R-:W-:Y:S01]  /*36350*/  LOP3.LUT R29, R29, 0xffff, RZ, 0xc0, !PT ;  /* 0x0000ffff1d1d7812 */ /* 0x000fe200078ec0ff */
[----:B------:R-:W-:-:S02]  /*36360*/  ULDC.64 UR14, c[0x0][0x220] ;  /* 0x00008800000e7ab9 */ /* 0x000fc40000000a00 */
[----:B------:R-:W-:Y:S01]  /*36370*/  VIADD R36, R14, UR4 ;  /* 0x000000040e247c36 */ /* 0x000fe20008000000 */
[----:B------:R-:W-:-:S03]  /*36380*/  ULDC UR4, c[0x0][0x248] ;  /* 0x0000920000047ab9 */ /* 0x000fc60000000800 */
[----:B------:R-:W-:Y:S01]  /*36390*/  VIADD R32, R36, UR4 ;  /* 0x0000000424207c36 */ /* 0x000fe20008000000 */
[----:B------:R-:W-:Y:S01]  /*363a0*/  ULDC UR4, c[0x0][0x248] ;  /* 0x0000920000047ab9 */ /* 0x000fe20000000800 */
[----:B------:R-:W-:Y:S02]  /*363b0*/  PRMT R9, R31, 0x5410, R38 ;  /* 0x000054101f097816 */ /* 0x000fe40000000026 */
[----:B------:R-:W-:Y:S01]  /*363c0*/  VIADD R31, R32, UR4 ;  /* 0x00000004201f7c36 */ /* 0x000fe20008000000 */
[----:B------:R-:W-:Y:S01]  /*363d0*/  ULDC UR4, c[0x0][0x248] ;  /* 0x0000920000047ab9 */ /* 0x000fe20000000800 */
[----:B------:R-:W-:Y:S02]  /*363e0*/  PRMT R29, R29, 0x3340, R1 ;  /* 0x000033401d1d7816 */ /* 0x000fe40000000001 */
[----:B------:R-:W-:Y:S01]  /*363f0*/  PRMT R11, R30, 0x5410, R34 ;  /* 0x000054101e0b7816 */ /* 0x000fe20000000022 */
[----:B------:R-:W-:Y:S01]  /*36400*/  VIADD R30, R31, UR4 ;  /* 0x000000041f1e7c36 */ /* 0x000fe20008000000 */
[----:B------:R-:W-:Y:S01]  /*36410*/  ULDC UR4, c[0x0][0x248] ;  /* 0x0000920000047ab9 */ /* 0x000fe20000000800 */
[----:B------:R-:W-:-:S02]  /*36420*/  LOP3.LUT R27, R27, 0xffff, RZ, 0xc0, !PT ;  /* 0x0000ffff1b1b7812 */ /* 0x000fc400078ec0ff */
[----:B------:R-:W-:Y:S01]  /*36430*/  PRMT R22, R22, 0x5410, R29 ;  /* 0x0000541016167816 */ /* 0x000fe2000000001d */
[----:B------:R-:W-:Y:S01]  /*36440*/  VIADD R29, R30, UR4 ;  /* 0x000000041e1d7c36 */ /* 0x000fe20008000000 */
[----:B------:R-:W-:Y:S01]  /*36450*/  ULDC UR4, c[0x0][0x248] ;  /* 0x0000920000047ab9 */ /* 0x000fe20000000800 */
[----:B------:R-:W-:Y:S02]  /*36460*/  LOP3.LUT R28, R28, 0xffff, RZ, 0xc0, !PT ;  /* 0x0000ffff1c1c7812 */ /* 0x000fe400078ec0ff */
[----:B------:R-:W-:Y:S02]  /*36470*/  PRMT R27, R27, 0x3340, R1 ;  /* 0x000033401b1b7816 */ /* 0x000fe40000000001 */
[----:B------:R-:W-:Y:S01]  /*36480*/  PRMT R24, R24, 0x5410, R19 ;  /* 0x0000541018187816 */ /* 0x000fe20000000013 */
[----:B------:R-:W-:Y:S01]  /*36490*/  VIADD R19, R29, UR4 ;  /* 0x000000041d137c36 */ /* 0x000fe20008000000 */
[----:B------:R-:W-:Y:S01]  /*364a0*/  LOP3.LUT R26, R26, 0xffff, RZ, 0xc0, !PT ;  /* 0x0000ffff1a1a7812 */ /* 0x000fe200078ec0ff */
[----:B------:R-:W-:Y:S01]  /*364b0*/  ULDC UR4, c[0x0][0x248] ;  /* 0x0000920000047ab9 */ /* 0x000fe20000000800 */
[----:B------:R-:W-:-:S02]  /*364c0*/  PRMT R28, R28, 0x3340, R1 ;  /* 0x000033401c1c7816 */ /* 0x000fc40000000001 */
[----:B------:R-:W-:Y:S01]  /*364d0*/  PRMT R27, R18, 0x5410, R27 ;  /* 0x00005410121b7816 */ /* 0x000fe2000000001b */
[----:B------:R-:W-:Y:S01]  /*364e0*/  VIADD R18, R19, UR4 ;  /* 0x0000000413127c36 */ /* 0x000fe20008000000 */
[--C-:B------:R-:W-:Y:S01]  /*364f0*/  PRMT R26, R26, 0x3340, R1.reuse ;  /* 0x000033401a1a7816 */ /* 0x100fe20000000001 */
[----:B------:R-:W-:Y:S01]  /*36500*/  ULDC UR4, c[0x0][0x248] ;  /* 0x0000920000047ab9 */ /* 0x000fe20000000800 */
[----:B------:R-:W-:Y:S01]  /*36510*/  PRMT R17, R17, 0x3340, R1 ;  /* 0x0000334011117816 */ /* 0x000fe20000000001 */
[----:B------:R-:W-:Y:S01]  /*36520*/  STL.64 [R1+0x15f8], R30 ;  /* 0x0015f81e01007387 */ /* 0x000fe20000100a00 */
[----:B------:R-:W-:Y:S02]  /*36530*/  PRMT R23, R23, 0x5410, R28 ;  /* 0x0000541017177816 */ /* 0x000fe4000000001c */
[----:B------:R-:W-:Y:S01]  /*36540*/  PRMT R21, R21, 0x5410, R33 ;  /* 0x0000541015157816 */ /* 0x000fe20000000021 */
[----:B------:R-:W-:Y:S01]  /*36550*/  VIADD R33, R18, UR4 ;  /* 0x0000000412217c36 */ /* 0x000fe20008000000 */
[----:B------:R-:W-:Y:S01]  /*36560*/  PRMT R28, R25, 0x5410, R26 ;  /* 0x00005410191c7816 */ /* 0x000fe2000000001a */
[----:B------:R-:W-:Y:S01]  /*36570*/  STL.64 [R1+0x1600], R18 ;  /* 0x0016001201007387 */ /* 0x000fe20000100a00 */
[----:B------:R-:W-:Y:S01]  /*36580*/  PRMT R26, R16, 0x5410, R17 ;  /* 0x00005410101a7816 */ /* 0x000fe20000000011 */
[----:B------:R-:W-:-:S02]  /*36590*/  NOP ;  /* 0x0000000000007918 */ /* 0x000fc40000000000 */
[----:B------:R-:W1:Y:S01]  /*365a0*/  LDS.128 R16, [R0] ;  /* 0x0000000000107984 */ /* 0x000e620000000c00 */
[----:B------:R-:W-:Y:S01]  /*365b0*/  LOP3.LUT R37, R37, 0xffff, RZ, 0xc0, !PT ;  /* 0x0000ffff25257812 */ /* 0x000fe200078ec0ff */
[----:B------:R-:W-:-:S03]  /*365c0*/  ULDC UR4, c[0x0][0x248] ;  /* 0x0000920000047ab9 */ /* 0x000fc60000000800 */
[----:B------:R-:W-:-:S04]  /*365d0*/  PRMT R37, R37, 0x3340, R1 ;  /* 0x0000334025257816 */ /* 0x000fc80000000001 */
[----:B------:R-:W-:Y:S01]  /*365e0*/  PRMT R10, R35, 0x5410, R37 ;  /* 0x00005410230a7816 */ /* 0x000fe20000000025 */
[----:B------:R-:W-:Y:S01]  /*365f0*/  VIADD R35, R33, UR4 ;  /* 0x0000000421237c36 */ /* 0x000fe20008000000 */
[----:B------:R-:W-:-:S03]  /*36600*/  ULDC UR4, c[0x0][0x248] ;  /* 0x0000920000047ab9 */ /* 0x000fc60000000800 */
[----:B------:R-:W-:Y:S01]  /*36610*/  VIADD R38, R35, UR4 ;  /* 0x0000000423267c36 */ /* 0x000fe20008000000 */
[----:B------:R-:W-:Y:S01]  /*36620*/  ULDC UR4, c[0x0][0x248] ;  /* 0x0000920000047ab9 */ /* 0x000fe20000000800 */
[----:B0-----:R-:W-:Y:S02]  /*36630*/  PRMT R8, R39, 0x5410, R40 ;  /* 0x0000541027087816 */ /* 0x001fe40000000028 */
[----:B------:R-:W-:Y:S01]  /*36640*/  VIADD R39, R38, UR4 ;  /* 0x0000000426277c36 */ /* 0x000fe20008000000 */
[----:B------:R-:W-:-:S03]  /*36650*/  ULDC UR4, c[0x0][0x248] ;  /* 0x0000920000047ab9 */ /* 0x000fc60000000800 */
[----:B------:R-:W-:Y:S01]  /*36660*/  VIADD R40, R39, UR5 ;  /* 0x0000000527287c36 */ /* 0x000fe20008000000 */
[----:B------:R-:W-:Y:S01]  /*36670*/  STL.64 [R1+0x1608], R32 ;  /* 0x0016082001007387 */ /* 0x000fe20000100a00 */
[----:B------:R-:W-:Y:S02]  /*36680*/  ULDC UR5, c[0x0][0x248] ;  /* 0x0000920000057ab9 */ /* 0x000fe40000000800 */
[----:B------:R-:W-:Y:S01]  /*36690*/  VIADD R34, R40, UR7 ;  /* 0x0000000728227c36 */ /* 0x000fe20008000000 */
[----:B------:R-:W-:Y:S01]  /*366a0*/  STL.64 [R1+0x15d8], R38 ;  /* 0x0015d82601007387 */ /* 0x000fe20000100a00 */
[----:B------:R-:W-:Y:S02]  /*366b0*/  ULDC UR7, c[0x0][0x248] ;  /* 0x0000920000077ab9 */ /* 0x000fe40000000800 */
[----:B------:R-:W-:Y:S01]  /*366c0*/  VIADD R37, R34, UR4 ;  /* 0x0000000422257c36 */ /* 0x000fe20008000000 */
[----:B------:R-:W-:Y:S01]  /*366d0*/  PRMT R8, R8, 0x5210, R44 ;  /* 0x0000521008087816 */ /* 0x000fe2000000002c */
[----:B------:R-:W-:Y:S01]  /*366e0*/  ULDC UR4, c[0x0][0x248] ;  /* 0x0000920000047ab9 */ /* 0x000fe20000000800 */
[----:B------:R-:W-:-:S02]  /*366f0*/  PRMT R9, R9, 0x5210, R45 ;  /* 0x0000521009097816 */ /* 0x000fc4000000002d */
[----:B------:R-:W-:Y:S01]  /*36700*/  PRMT R10, R10, 0x5210, R46 ;  /* 0x000052100a0a7816 */ /* 0x000fe2000000002e */
[----:B-1----:R0:W-:Y:S01]  /*36710*/  STL.64 [R1+0x40], R16 ;  /* 0x0000401001007387 */ /* 0x0021e20000100a00 */
[----:B------:R-:W-:Y:S01]  /*36720*/  PRMT R11, R11, 0x5210, R47 ;  /* 0x000052100b0b7816 */ /* 0x000fe2000000002f */
[----:B------:R-:W-:Y:S01]  /*36730*/  NOP ;  /* 0x0000000000007918 */ /* 0x000fe20000000000 */
[----:B0-----:R-:W-:Y:S01]  /*36740*/  VIADD R17, R37, UR5 ;  /* 0x0000000525117c36 */ /* 0x001fe20008000000 */
[----:B------:R-:W-:Y:S01]  /*36750*/  STL.64 [R1+0x48], R18 ;  /* 0x0000481201007387 */ /* 0x000fe20000100a00 */
[----:B------:R-:W-:Y:S01]  /*36760*/  PRMT R25, R42, 0x5410, R20 ;  /* 0x000054102a197816 */ /* 0x000fe20000000014 */
[----:B------:R-:W-:Y:S01]  /*36770*/  ULDC UR5, c[0x0][0x248] ;  /* 0x0000920000057ab9 */ /* 0x000fe20000000800 */
[----:B------:R-:W-:Y:S01]  /*36780*/  VIADD R16, R17, UR7 ;  /* 0x0000000711107c36 */ /* 0x000fe20008000000 */
[----:B------:R-:W-:Y:S01]  /*36790*/  STL [R1+0x15e0], R39 ;  /* 0x0015e02701007387 */ /* 0x000fe20000100800 */
[----:B--2---:R-:W-:Y:S01]  /*367a0*/  LOP3.LUT R41, R15, 0xffff, RZ, 0xc0, !PT ;  /* 0x0000ffff0f297812 */ /* 0x004fe200078ec0ff */
[----:B------:R-:W-:-:S02]  /*367b0*/  ULDC UR7, c[0x0][0x248] ;  /* 0x0000920000077ab9 */ /* 0x000fc40000000800 */
[----:B------:R-:W-:Y:S01]  /*367c0*/  STL.64 [R1+0x15e8], R34 ;  /* 0x0015e82201007387 */ /* 0x000fe20000100a00 */
[----:B------:R-:W-:Y:S01]  /*367d0*/  VIADD R42, R16, UR4 ;  /* 0x00000004102a7c36 */ /* 0x000fe20008000000 */
[----:B---3--:R-:W-:Y:S01]  /*367e0*/  LOP3.LUT R43, R58, 0xffff, RZ, 0xc0, !PT ;  /* 0x0000ffff3a2b7812 */ /* 0x008fe200078ec0ff */
[----:B------:R-:W-:Y:S01]  /*367f0*/  ULDC UR4, c[0x0][0x248] ;  /* 0x0000920000047ab9 */ /* 0x000fe20000000800 */
[----:B------:R-:W-:Y:S04]  /*36800*/  STL.64 [R1+0x1610], R36 ;  /* 0x0016102401007387 */ /* 0x000fe80000100a00 */
[----:B------:R0:W-:Y:S04]  /*36810*/  STSM.16.M88.4 [R0], R8 ;  /* 0x0000000800007844 */ /* 0x0001e80000000200 */
[----:B------:R-:W-:Y:S04]  /*36820*/  STL.64 [R1+0x15c0], R16 ;  /* 0x0015c01001007387 */ /* 0x000fe80000100a00 */
[----:B------:R-:W-:Y:S01]  /*36830*/  STL [R1+0x15cc], R17 ;  /* 0x0015cc1101007387 */ /* 0x000fe20000100800 */
[----:B------:R-:W-:-:S03]  /*36840*/  NOP ;  /* 0x0000000000007918 */ /* 0x000fc60000000000 */
[----:B------:R-:W1:Y:S01]  /*36850*/  LDS.128 R16, [R0] ;  /* 0x0000000000107984 */ /* 0x000e620000000c00 */
[----:B------:R-:W-:Y:S01]  /*36860*/  VIADD R45, R42, UR9 ;  /* 0x000000092a2d7c36 */ /* 0x000fe20008000000 */
[----:B------:R-:W-:-:S03]  /*36870*/  ULDC UR9, c[0x0][0x248] ;  /* 0x0000920000097ab9 */ /* 0x000fc60000000800 */
[----:B------:R-:W-:Y:S01]  /*36880*/  VIADD R61, R45, UR11 ;  /* 0x0000000b2d3d7c36 */ /* 0x000fe20008000000 */
[----:B------:R-:W-:-:S03]  /*36890*/  ULDC UR11, c[0x0][0x248] ;  /* 0x00009200000b7ab9 */ /* 0x000fc60000000800 */
[----:B------:R-:W-:Y:S01]  /*368a0*/  VIADD R20, R61, UR5 ;  /* 0x000000053d147c36 */ /* 0x000fe20008000000 */
[----:B------:R-:W-:Y:S01]  /*368b0*/  ULDC UR5, c[0x0][0x248] ;  /* 0x0000920000057ab9 */ /* 0x000fe20000000800 */
[----:B----4-:R-:W-:Y:S02]  /*368c0*/  LOP3.LUT R44, R59, 0xffff, RZ, 0xc0, !PT ;  /* 0x0000ffff3b2c7812 */ /* 0x010fe400078ec0ff */
[----:B------:R-:W-:Y:S02]  /*368d0*/  LOP3.LUT R46, R60, 0xffff, RZ, 0xc0, !PT ;  /* 0x0000ffff3c2e7812 */ /* 0x000fe400078ec0ff */
[----:B0-----:R-:W-:Y:S02]  /*368e0*/  PRMT R10, R55, 0x4210, R44 ;  /* 0x00004210370a7816 */ /* 0x001fe4000000002c */
[----:B------:R-:W2:Y:S01]  /*368f0*/  LDL.LU R55, [R1+0x161c] ;  /* 0x00161c0001377983 */ /* 0x000ea20000300800 */
[----:B------:R-:W-:Y:S02]  /*36900*/  PRMT R8, R53, 0x4210, R41 ;  /* 0x0000421035087816 */ /* 0x000fe40000000029 */
[----:B------:R-:W-:Y:S01]  /*36910*/  PRMT R11, R4, 0x4210, R46 ;  /* 0x00004210040b7816 */ /* 0x000fe2000000002e */
[----:B------:R-:W-:Y:S01]  /*36920*/  STL [R1+0x15c8], R42 ;  /* 0x0015c82a01007387 */ /* 0x000fe20000100800 */
[----:B------:R-:W-:Y:S01]  /*36930*/  PRMT R9, R51, 0x4210, R43 ;  /* 0x0000421033097816 */ /* 0x000fe2000000002b */
[----:B------:R-:W-:-:S02]  /*36940*/  NOP ;  /* 0x0000000000007918 */ /* 0x000fc40000000000 */
[----:B------:R-:W3:Y:S04]  /*36950*/  LDL.LU R53, [R1+0x2f4] ;  /* 0x0002f40001357983 */ /* 0x000ee80000300800 */
[----:B------:R-:W4:Y:S04]  /*36960*/  LDL.LU R4, [R1+0x2f0] ;  /* 0x0002f00001047983 */ /* 0x000f280000300800 */
[----:B-1----:R-:W-:Y:S04]  /*36970*/  STL.64 [R1+0x30], R16 ;  /* 0x0000301001007387 */ /* 0x002fe80000100a00 */
[----:B------:R0:W-:Y:S04]  /*36980*/  STSM.16.M88.4 [R0], R8 ;  /* 0x0000000800007844 */ /* 0x0001e80000000200 */
[----:B------:R-:W-:Y:S01]  /*36990*/  STL.64 [R1+0x38], R18 ;  /* 0x0000381201007387 */ /* 0x000fe20000100a00 */
[----:B------:R-:W-:-:S03]  /*369a0*/  NOP ;  /* 0x0000000000007918 */ /* 0x000fc60000000000 */
[----:B------:R-:W1:Y:S04]  /*369b0*/  LDS.128 R16, [R0] ;  /* 0x0000000000107984 */ /* 0x000e680000000c00 */
[----:B------:R-:W4:Y:S01]  /*369c0*/  LDL.LU R51, [R1+0x1b4] ;  /* 0x0001b40001337983 */ /* 0x000f220000300800 */
[----:B0-----:R-:W-:Y:S01]  /*369d0*/  PRMT R8, R21, 0x5210, R41 ;  /* 0x0000521015087816 */ /* 0x001fe20000000029 */
[----:B------:R-:W-:Y:S01]  /*369e0*/  VIADD R41, R20, UR4 ;  /* 0x0000000414297c36 */ /* 0x000fe20008000000 */
[----:B------:R-:W-:Y:S01]  /*369f0*/  ULDC UR4, c[0x0][0x248] ;  /* 0x0000920000047ab9 */ /* 0x000fe20000000800 */
[----:B------:R-:W-:Y:S02]  /*36a00*/  PRMT R10, R23, 0x5210, R44 ;  /* 0x00005210170a7816 */ /* 0x000fe4000000002c */
[----:B------:R-:W-:Y:S01]  /*36a10*/  VIADD R44, R41, UR4 ;  /* 0x00000004292c7c36 */ /* 0x000fe20008000000 */
[----:B------:R-:W-:-:S03]  /*36a20*/  ULDC UR4, c[0x0][0x248] ;  /* 0x0000920000047ab9 */ /* 0x000fc60000000800 */
[----:B------:R-:W-:Y:S01]  /*36a30*/  VIADD R47, R44, UR4 ;  /* 0x000000042c2f7c36 */ /* 0x000fe20008000000 */
[----:B------:R-:W-:-:S03]  /*36a40*/  ULDC UR4, c[0x0][0x248] ;  /* 0x0000920000047ab9 */ /* 0x000fc60000000800 */
[----:B------:R-:W-:Y:S01]  /*36a50*/  VIADD R36, R47, UR5 ;  /* 0x000000052f247c36 */ /* 0x000fe20008000000 */
[----:B------:R-:W-:Y:S01]  /*36a60*/  PRMT R9, R22, 0x5210, R43 ;  /* 0x0000521016097816 */ /* 0x000fe2000000002b */
[----:B------:R-:W-:Y:S02]  /*36a70*/  ULDC UR5, c[0x0][0x248] ;  /* 0x0000920000057ab9 */ /* 0x000fe40000000800 */
[----:B------:R-:W-:Y:S01]  /*36a80*/  VIADD R21, R36, UR7 ;  /* 0x0000000724157c36 */ /* 0x000fe20008000000 */
[----:B------:R-:W-:Y:S01]  /*36a90*/  PRMT R11, R24, 0x5210, R46 ;  /* 0x00005210180b7816 */ /* 0x000fe2000000002e */
[----:B------:R-:W-:Y:S01]  /*36aa0*/  STL.64 [R1+0x15d0], R40 ;  /* 0x0015d02801007387 */ /* 0x000fe20000100a00 */
[----:B------:R-:W-:Y:S01]  /*36ab0*/  NOP ;  /* 0x0000000000007918 */ /* 0x000fe20000000000 */
[----:B------:R-:W-:Y:S02]  /*36ac0*/  VIADD R43, R21, UR4 ;  /* 0x00000004152b7c36 */ /* 0x000fe40008000000 */
[----:B------:R-:W-:Y:S01]  /*36ad0*/  STL.64 [R1+0x15f0], R44 ;  /* 0x0015f02c01007387 */ /* 0x000fe20000100a00 */
[----:B------:R-:W-:Y:S01]  /*36ae0*/  ULDC UR7, c[0x0][0x248] ;  /* 0x0000920000077ab9 */ /* 0x000fe20000000800 */
[----:B------:R-:W-:Y:S01]  /*36af0*/  ULDC UR4, c[0x0][0x248] ;  /* 0x0000920000047ab9 */ /* 0x000fe20000000800 */
[----:B------:R-:W-:Y:S01]  /*36b00*/  VIADD R46, R43, UR5 ;  /* 0x000000052b2e7c36 */ /* 0x000fe20008000000 */
[----:B------:R-:W-:Y:S01]  /*36b10*/  STSM.16.M88.4 [R0], R8 ;  /* 0x0000000800007844 */ /* 0x000fe20000000200 */
[----:B------:R-:W-:-:S03]  /*36b20*/  NOP ;  /* 0x0000000000007918 */ /* 0x000fc60000000000 */
[----:B-1----:R-:W-:Y:S01]  /*36b30*/  STL.64 [R1+0x20], R16 ;  /* 0x0000201001007387 */ /* 0x002fe20000100a00 */
[----:B------:R-:W-:-:S03]  /*36b40*/  ULDC UR5, c[0x0][0x248] ;  /* 0x0000920000057ab9 */ /* 0x000fc60000000800 */
[----:B------:R0:W-:Y:S04]  /*36b50*/  STL.64 [R1+0x28], R18 ;  /* 0x0000281201007387 */ /* 0x0001e80000100a00 */
[----:B------:R-:W-:Y:S04]  /*36b60*/  STL [R1+0x158c], R46 ;  /* 0x00158c2e01007387 */ /* 0x000fe80000100800 */
[----:B------:R-:W1:Y:S04]  /*36b70*/  LDS.128 R32, [R0] ;  /* 0x0000000000207984 */ /* 0x000e680000000c00 */
[----:B0-----:R-:W4:Y:S04]  /*36b80*/  LDL.LU R18, [R1+0x844] ;  /* 0x0008440001127983 */ /* 0x001f280000300800 */
[----:B-1----:R-:W-:Y:S01]  /*36b90*/  STL.64 [R1+0x10], R32 ;  /* 0x0000102001007387 */ /* 0x002fe20000100a00 */
[----:B------:R-:W-:-:S03]  /*36ba0*/  IMAD.MOV.U32 R38, RZ, RZ, R14 ;  /* 0x000000ffff267224 */ /* 0x000fc600078e000e */
[----:B------:R0:W-:Y:S01]  /*36bb0*/  STL.64 [R1+0x18], R34 ;  /* 0x0000182201007387 */ /* 0x0001e20000100a00 */
[----:B------:R-:W-:Y:S02]  /*36bc0*/  IMAD.MOV.U32 R19, RZ, RZ, R6 ;  /* 0x000000ffff137224 */ /* 0x000fe400078e0006 */
[----:B------:R-:W-:Y:S02]  /*36bd0*/  IMAD.MOV.U32 R31, RZ, RZ, R50 ;  /* 0x000000ffff1f7224 */ /* 0x000fe400078e0032 */
[----:B0-----:R-:W-:Y:S02]  /*36be0*/  IMAD.MOV.U32 R35, RZ, RZ, R48 ;  /* 0x000000ffff237224 */ /* 0x001fe400078e0030 */
[----:B------:R-:W-:Y:S02]  /*36bf0*/  IMAD.MOV.U32 R39, RZ, RZ, R3 ;  /* 0x000000ffff277224 */ /* 0x000fe400078e0003 */
[----:B------:R-:W-:Y:S01]  /*36c00*/  IMAD.MOV.U32 R34, RZ, RZ, R49 ;  /* 0x000000ffff227224 */ /* 0x000fe200078e0031 */
[----:B--2---:R-:W-:-:S02]  /*36c10*/  LOP3.LUT R15, R55, 0xffff, RZ, 0xc0, !PT ;  /* 0x0000ffff370f7812 */ /* 0x004fc400078ec0ff */
[----:B---3--:R-:W-:Y:S02]  /*36c20*/  LOP3.LUT R22, R53, 0xffff, RZ, 0xc0, !PT ;  /* 0x0000ffff35167812 */ /* 0x008fe400078ec0ff */
[----:B----4-:R-:W-:Y:S01]  /*36c30*/  LOP3.LUT R23, R4, 0xffff, RZ, 0xc0, !PT ;  /* 0x0000ffff04177812 */ /* 0x010fe200078ec0ff */
[----:B------:R-:W-:Y:S01]  /*36c40*/  VIADD R4, R46, UR7 ;  /* 0x000000072e047c36 */ /* 0x000fe20008000000 */
[----:B------:R-:W-:Y:S01]  /*36c50*/  PRMT R8, R5, 0x4210, R22 ;  /* 0x0000421005087816 */ /* 0x000fe20000000016 */
[----:B------:R-:W-:Y:S02]  /*36c60*/  ULDC UR7, c[0x0][0x248] ;  /* 0x0000920000077ab9 */ /* 0x000fe40000000800 */
[----:B------:R-:W-:Y:S01]  /*36c70*/  VIADD R5, R4, UR4 ;  /* 0x0000000404057c36 */ /* 0x000fe20008000000 */
[----:B------:R-:W-:Y:S01]  /*36c80*/  PRMT R9, R54, 0x4210, R23 ;  /* 0x0000421036097816 */ /* 0x000fe20000000017 */
[----:B------:R-:W-:Y:S02]  /*36c90*/  ULDC UR4, c[0x0][0x248] ;  /* 0x0000920000047ab9 */ /* 0x000fe40000000800 */
[----:B------:R-:W-:Y:S01]  /*36ca0*/  VIADD R40, R5, UR9 ;  /* 0x0000000905287c36 */ /* 0x000fe20008000000 */
[----:B------:R-:W-:Y:S01]  /*36cb0*/  PRMT R11, R13, 0x4210, R15 ;  /* 0x000042100d0b7816 */ /* 0x000fe2000000000f */
[----:B------:R-:W-:-:S02]  /*36cc0*/  ULDC UR9, c[0x0][0x248] ;  /* 0x0000920000097ab9 */ /* 0x000fc40000000800 */
[----:B------:R-:W-:Y:S01]  /*36cd0*/  VIADD R37, R40, UR11 ;  /* 0x0000000b28257c36 */ /* 0x000fe20008000000 */
[----:B------:R-:W-:Y:S01]  /*36ce0*/  ULDC UR11, c[0x0][0x248] ;  /* 0x00009200000b7ab9 */ /* 0x000fe20000000800 */
[----:B------:R-:W-:Y:S02]  /*36cf0*/  LOP3.LUT R24, R51, 0xffff, RZ, 0xc0, !PT ;  /* 0x0000ffff33187812 */ /* 0x000fe400078ec0ff */
[----:B------:R-:W-:Y:S01]  /*36d00*/  VIADD R13, R37, UR5 ;  /* 0x00000005250d7c36 */ /* 0x000fe20008000000 */
[----:B------:R-:W-:Y:S01]  /*36d10*/  ULDC UR5, c[0x0][0x248] ;  /* 0x0000920000057ab9 */ /* 0x000fe20000000800 */
[----:B------:R-:W-:Y:S01]  /*36d20*/  PRMT R10, R52, 0x4210, R24 ;  /* 0x00004210340a7816 */ /* 0x000fe20000000018 */
[----:B------:R-:W-:-:S04]  /*36d30*/  NOP ;  /* 0x0000000000007918 */ /* 0x000fc80000000000 */
[----:B------:R0:W-:Y:S01]  /*36d40*/  STSM.16.M88.4 [R0], R8 ;  /* 0x0000000800007844 */ /* 0x0001e20000000200 */
[----:B------:R-:W-:Y:S01]  /*36d50*/  NOP ;  /* 0x0000000000007918 */ /* 0x000fe20000000000 */
[----:B------:R-:W-:Y:S02]  /*36d60*/  VIADD R33, R13, UR4 ;  /* 0x000000040d217c36 */ /* 0x000fe40008000000 */
[----:B------:R-:W1:Y:S01]  /*36d70*/  LDS.128 R52, [R0] ;  /* 0x0000000000347984 */ /* 0x000e620000000c00 */
[----:B------:R-:W-:Y:S02]  /*36d80*/  ULDC UR4, c[0x0][0x248] ;  /* 0x0000920000047ab9 */ /* 0x000fe40000000800 */
[----:B------:R-:W-:Y:S01]  /*36d90*/  VIADD R44, R33, UR4 ;  /* 0x00000004212c7c36 */ /* 0x000fe20008000000 */
[----:B------:R-:W-:-:S03]  /*36da0*/  ULDC UR4, c[0x0][0x248] ;  /* 0x0000920000047ab9 */ /* 0x000fc60000000800 */
[----:B------:R-:W-:Y:S01]  /*36db0*/  VIADD R60, R44, UR4 ;  /* 0x000000042c3c7c36 */ /* 0x000fe20008000000 */
[----:B------:R-:W-:Y:S01]  /*36dc0*/  ULDC UR4, c[0x0][0x248] ;  /* 0x0000920000047ab9 */ /* 0x000fe20000000800 */
[----:B0-----:R-:W-:Y:S02]  /*36dd0*/  PRMT R9, R27, 0x5210, R23 ;  /* 0x000052101b097816 */ /* 0x001fe40000000017 */
[----:B------:R-:W0:Y:S01]  /*36de0*/  LDC R23, c[0x0][0x244] ;  /* 0x00009100ff177b82 */ /* 0x000e220000000800 */
[----:B------:R-:W-:Y:S01]  /*36df0*/  VIADD R41, R60, UR4 ;  /* 0x000000043c297c36 */ /* 0x000fe20008000000 */
[----:B------:R-:W-:Y:S01]  /*36e00*/  PRMT R10, R26, 0x5210, R24 ;  /* 0x000052101a0a7816 */ /* 0x000fe20000000018 */
[----:B------:R-:W-:Y:S02]  /*36e10*/  ULDC UR4, c[0x0][0x244] ;  /* 0x0000910000047ab9 */ /* 0x000fe40000000800 */
[----:B------:R-:W-:Y:S01]  /*36e20*/  VIADD R45, R41, UR5 ;  /* 0x00000005292d7c36 */ /* 0x000fe20008000000 */
[----:B------:R-:W-:-:S02]  /*36e30*/  ULDC UR5, c[0x0][0x248] ;  /* 0x0000920000057ab9 */ /* 0x000fc40000000800 */
[----:B------:R-:W2:Y:S01]  /*36e40*/  LDC R24, c[0x0][0x244] ;  /* 0x00009100ff187b82 */ /* 0x000ea20000000800 */
[----:B------:R-:W-:Y:S01]  /*36e50*/  VIADD R16, R45, UR7 ;  /* 0x000000072d107c36 */ /* 0x000fe20008000000 */
[----:B------:R-:W-:Y:S01]  /*36e60*/  PRMT R8, R28, 0x5210, R22 ;  /* 0x000052101c087816 */ /* 0x000fe20000000016 */
[----:B------:R-:W-:Y:S02]  /*36e70*/  ULDC UR7, c[0x0][0x248] ;  /* 0x0000920000077ab9 */ /* 0x000fe40000000800 */
[----:B------:R-:W-:Y:S01]  /*36e80*/  VIADD R17, R16, UR5 ;  /* 0x0000000510117c36 */ /* 0x000fe20008000000 */
[----:B------:R-:W-:Y:S01]  /*36e90*/  PRMT R11, R25, 0x5210, R15 ;  /* 0x00005210190b7816 */ /* 0x000fe2000000000f */
[----:B------:R-:W-:Y:S01]  /*36ea0*/  IMAD.MOV.U32 R28, RZ, RZ, R7 ;  /* 0x000000ffff1c7224 */ /* 0x000fe200078e0007 */
[----:B------:R-:W-:Y:S01]  /*36eb0*/  NOP ;  /* 0x0000000000007918 */ /* 0x000fe20000000000 */
[----:B------:R-:W-:Y:S02]  /*36ec0*/  VIADD R30, R17, UR9 ;  /* 0x00000009111e7c36 */ /* 0x000fe40008000000 */
[----:B------:R-:W-:Y:S01]  /*36ed0*/  IMAD R22, R18, UR4, RZ ;  /* 0x0000000412167c24 */ /* 0x000fe2000f8e02ff */
[----:B------:R-:W-:Y:S01]  /*36ee0*/  ULDC.64 UR4, c[0x0][0x220] ;  /* 0x0000880000047ab9 */ /* 0x000fe20000000a00 */
[----:B------:R3:W-:Y:S01]  /*36ef0*/  STSM.16.M88.4 [R0], R8 ;  /* 0x0000000800007844 */ /* 0x0007e20000000200 */
[----:B------:R-:W-:Y:S01]  /*36f00*/  VIADD R7, R30, UR7 ;  /* 0x000000071e077c36 */ /* 0x000fe20008000000 */
[----:B------:R-:W-:Y:S01]  /*36f10*/  ULDC UR7, c[0x0][0x248] ;  /* 0x0000920000077ab9 */ /* 0x000fe20000000800 */
[----:B------:R-:W4:Y:S01]  /*36f20*/  LDC R25, c[0x0][0x244] ;  /* 0x00009100ff197b82 */ /* 0x000f220000000800 */
[----:B-1----:R1:W-:Y:S01]  /*36f30*/  STL.64 [R1+0x60], R52 ;  /* 0x0000603401007387 */ /* 0x0023e20000100a00 */
[----:B------:R-:W-:Y:S01]  /*36f40*/  IMAD.MOV.U32 R27, RZ, RZ, R4 ;  /* 0x000000ffff1b7224 */ /* 0x000fe200078e0004 */
[----:B------:R-:W-:-:S02]  /*36f50*/  ULDC UR9, c[0x0][0x248] ;  /* 0x0000920000097ab9 */ /* 0x000fc40000000800 */
[----:B------:R-:W-:Y:S01]  /*36f60*/  STL.64 [R1+0x68], R54 ;  /* 0x0000683601007387 */ /* 0x000fe20000100a00 */
[C---:B---3--:R-:W-:Y:S01]  /*36f70*/  IADD3 R8, P0, R22.reuse, UR4, RZ ;  /* 0x0000000416087c10 */ /* 0x048fe2000ff1e0ff */
[----:B------:R-:W-:Y:S01]  /*36f80*/  ULDC UR4, c[0x0][0x248] ;  /* 0x0000920000047ab9 */ /* 0x000fe20000000800 */
[----:B0-----:R-:W-:Y:S01]  /*36f90*/  IMAD R11, R23, 0x20, R22 ;  /* 0x00000020170b7824 */ /* 0x001fe200078e0216 */
[----:B-1----:R-:W3:Y:S01]  /*36fa0*/  LDL.LU R53, [R1+0x1618] ;  /* 0x0016180001357983 */ /* 0x002ee20000300800 */
[----:B------:R-:W-:Y:S01]  /*36fb0*/  VIADD R14, R7, UR4 ;  /* 0x00000004070e7c36 */ /* 0x000fe20008000000 */
[----:B------:R-:W-:Y:S01]  /*36fc0*/  LEA.HI.X.SX32 R9, R22, UR5, 0x1, P0 ;  /* 0x0000000516097c11 */ /* 0x000fe200080f0eff */
[----:B------:R-:W-:Y:S02]  /*36fd0*/  ULDC.64 UR4, c[0x0][0x220] ;  /* 0x0000880000047ab9 */ /* 0x000fe40000000a00 */
[----:B------:R-:W-:Y:S01]  /*36fe0*/  VIADD R15, R14, UR7 ;  /* 0x000000070e0f7c36 */ /* 0x000fe20008000000 */
[C---:B------:R-:W-:Y:S01]  /*36ff0*/  IADD3 R10, P0, R11.reuse, UR4, RZ ;  /* 0x000000040b0a7c10 */ /* 0x040fe2000ff1e0ff */
[----:B------:R-:W-:Y:S01]  /*37000*/  ULDC UR4, c[0x0][0x248] ;  /* 0x0000920000047ab9 */ /* 0x000fe20000000800 */
[----:B------:R0:W-:Y:S01]  /*37010*/  STL [R1+0x14a8], R0 ;  /* 0x0014a80001007387 */ /* 0x0001e20000100800 */
[----:B--2---:R-:W-:Y:S01]  /*37020*/  IMAD R24, R24, 0x20, R11 ;  /* 0x0000002018187824 */ /* 0x004fe200078e020b */
[----:B------:R-:W-:Y:S01]  /*37030*/  LEA.HI.X.SX32 R11, R11, UR5, 0x1, P0 ;  /* 0x000000050b0b7c11 */ /* 0x000fe200080f0eff */
[----:B------:R-:W-:Y:S01]  /*37040*/  ULDC UR7, c[0x0][0x248] ;  /* 0x0000920000077ab9 */ /* 0x000fe20000000800 */
[----:B0-----:R-:W-:Y:S01]  /*37050*/  VIADD R0, R15, UR4 ;  /* 0x000000040f007c36 */ /* 0x001fe20008000000 */
[----:B------:R-:W-:-:S03]  /*37060*/  ULDC UR4, c[0x0][0x248] ;  /* 0x0000920000047ab9 */ /* 0x000fc60000000800 */
[----:B------:R-:W-:Y:S01]  /*37070*/  VIADD R32, R0, UR4 ;  /* 0x0000000400207c36 */ /* 0x000fe20008000000 */
[----:B------:R-:W-:Y:S02]  /*37080*/  ULDC.64 UR4, c[0x0][0x220] ;  /* 0x0000880000047ab9 */ /* 0x000fe40000000a00 */
[----:B------:R-:W-:Y:S01]  /*37090*/  IADD3 R22, P0, R24, UR4, RZ ;  /* 0x0000000418167c10 */ /* 0x000fe2000ff1e0ff */
[----:B------:R-:W-:Y:S01]  /*370a0*/  VIADD R4, R32, UR7 ;  /* 0x0000000720047c36 */ /* 0x000fe20008000000 */
[----:B------:R-:W-:Y:S01]  /*370b0*/  ULDC UR4, c[0x0][0x248] ;  /* 0x0000920000047ab9 */ /* 0x000fe20000000800 */
[----:B----4-:R-:W-:Y:S01]  /*370c0*/  IMAD R25, R25, 0x20, R24 ;  /* 0x0000002019197824 */ /* 0x010fe200078e0218 */
[----:B------:R-:W-:Y:S01]  /*370d0*/  ULDC UR7, c[0x0][0x248] ;  /* 0x0000920000077ab9 */ /* 0x000fe20000000800 */
[----:B------:R-:W-:Y:S01]  /*370e0*/  VIADD R46, R4, UR4 ;  /* 0x00000004042e7c36 */ /* 0x000fe20008000000 */
[----:B------:R-:W-:-:S03]  /*370f0*/  ULDC UR4, c[0x0][0x248] ;  /* 0x0000920000047ab9 */ /* 0x000fc60000000800 */
[----:B------:R-:W-:Y:S01]  /*37100*/  VIADD R59, R46, UR4 ;  /* 0x000000042e3b7c36 */ /* 0x000fe20008000000 */
[----:B------:R0:W-:Y:S01]  /*37110*/  STL.64 [R1+0x15a8], R46 ;  /* 0x0015a82e01007387 */ /* 0x0001e20000100a00 */
[----:B------:R-:W-:Y:S01]  /*37120*/  ULDC UR4, c[0x0][0x248] ;  /* 0x0000920000047ab9 */ /* 0x000fe20000000800 */
[----:B------:R-:W-:Y:S01]  /*37130*/  LEA.HI.X.SX32 R24, R24, UR5, 0x1, P0 ;  /* 0x0000000518187c11 */ /* 0x000fe200080f0eff */
[----:B------:R-:W-:Y:S01]  /*37140*/  ULDC UR5, c[0x0][0x248] ;  /* 0x0000920000057ab9 */ /* 0x000fe20000000800 */
[----:B0-----:R-:W-:Y:S02]  /*37150*/  IMAD.MOV.U32 R46, RZ, RZ, R14 ;  /* 0x000000ffff2e7224 */ /* 0x001fe400078e000e */
[----:B------:R-:W-:Y:S01]  /*37160*/  VIADD R14, R59, UR4 ;  /* 0x000000043b0e7c36 */ /* 0x000fe20008000000 */
[----:B------:R-:W-:Y:S01]  /*37170*/  STL [R1+0x15b0], R47 ;  /* 0x0015b02f01007387 */ /* 0x000fe20000100800 */
[----:B------:R-:W-:Y:S02]  /*37180*/  ULDC UR4, c[0x0][0x248] ;  /* 0x0000920000047ab9 */ /* 0x000fe40000000800 */
[----:B------:R-:W-:Y:S01]  /*37190*/  VIADD R42, R14, UR5 ;  /* 0x000000050e2a7c36 */ /* 0x000fe20008000000 */
[----:B------:R0:W-:Y:S01]  /*371a0*/  STL.64 [R1+0x1538], R14 ;  /* 0x0015380e01007387 */ /* 0x0001e20000100a00 */
[----:B------:R-:W-:-:S02]  /*371b0*/  ULDC UR5, c[0x0][0x248] ;  /* 0x0000920000057ab9 */ /* 0x000fc40000000800 */
[----:B------:R-:W-:Y:S01]  /*371c0*/  VIADD R58, R42, UR7 ;  /* 0x000000072a3a7c36 */ /* 0x000fe20008000000 */
[C---:B------:R-:W-:Y:S01]  /*371d0*/  IADD3 R23, P2, R25.reuse, UR14, RZ ;  /* 0x0000000e19177c10 */ /* 0x040fe2000ff5e0ff */
[----:B------:R-:W-:Y:S01]  /*371e0*/  ULDC UR14, c[0x0][0x248] ;  /* 0x00009200000e7ab9 */ /* 0x000fe20000000800 */
[----:B------:R-:W-:Y:S01]  /*371f0*/  ULDC UR7, c[0x0][0x248] ;  /* 0x0000920000077ab9 */ /* 0x000fe20000000800 */
[----:B0-----:R-:W-:Y:S02]  /*37200*/  IMAD.MOV.U32 R14, RZ, RZ, R5 ;  /* 0x000000ffff0e7224 */ /* 0x001fe400078e0005 */
[----:B------:R-:W-:Y:S01]  /*37210*/  VIADD R5, R58, UR4 ;  /* 0x000000043a057c36 */ /* 0x000fe20008000000 */
[----:B------:R0:W-:Y:S01]  /*37220*/  STL.64 [R1+0x1540], R58 ;  /* 0x0015403a01007387 */ /* 0x0001e20000100a00 */
[----:B------:R-:W-:Y:S01]  /*37230*/  LEA.HI.X.SX32 R25, R25, UR15, 0x1, P2 ;  /* 0x0000000f19197c11 */ /* 0x000fe200090f0eff */
[----:B------:R-:W-:Y:S01]  /*37240*/  ULDC UR15, c[0x0][0x248] ;  /* 0x00009200000f7ab9 */ /* 0x000fe20000000800 */
[----:B------:R-:W-:Y:S01]  /*37250*/  VIADD R51, R5, UR9 ;  /* 0x0000000905337c36 */ /* 0x000fe20008000000 */
[----:B------:R-:W-:Y:S01]  /*37260*/  ULDC UR4, c[0x0][0x248] ;  /* 0x0000920000047ab9 */ /* 0x000fe20000000800 */
[----:B0-----:R-:W-:Y:S01]  /*37270*/  IMAD.MOV.U32 R58, RZ, RZ, R7 ;  /* 0x000000ffff3a7224 */ /* 0x001fe200078e0007 */
[----:B------:R0:W-:Y:S01]  /*37280*/  STL.64 [R1+0x1548], R4 ;  /* 0x0015480401007387 */ /* 0x0001e20000100a00 */
[----:B------:R-:W-:Y:S01]  /*37290*/  VIADD R6, R51, UR11 ;  /* 0x0000000b33067c36 */ /* 0x000fe20008000000 */
[----:B------:R-:W-:Y:S01]  /*372a0*/  ULDC UR11, c[0x0][0x248] ;  /* 0x00009200000b7ab9 */ /* 0x000fe20000000800 */
[----:B------:R-:W-:Y:S01]  /*372b0*/  IMAD.MOV.U32 R15, RZ, RZ, R13 ;  /* 0x000000ffff0f7224 */ /* 0x000fe200078e000d */
[----:B------:R-:W-:Y:S01]  /*372c0*/  ULDC UR9, c[0x0][0x248] ;  /* 0x0000920000097ab9 */ /* 0x000fe20000000800 */
[----:B------:R-:W-:Y:S01]  /*372d0*/  VIADD R50, R6, UR5 ;  /* 0x0000000506327c36 */ /* 0x000fe20008000000 */
[----:B------:R-:W-:-:S03]  /*372e0*/  ULDC UR5, c[0x0][0x248] ;  /* 0x0000920000057ab9 */ /* 0x000fc60000000800 */
[----:B------:R-:W-:Y:S02]  /*372f0*/  VIADD R7, R50, UR13 ;  /* 0x0000000d32077c36 */ /* 0x000fe40008000000 */
[----:B0-----:R-:W-:Y:S01]  /*37300*/  IMAD.MOV.U32 R5, RZ, RZ, R2 ;  /* 0x000000ffff057224 */ /* 0x001fe200078e0002 */
[----:B------:R-:W-:Y:S01]  /*37310*/  STL.64 [R1+0x1550], R50 ;  /* 0x0015503201007387 */ /* 0x000fe20000100a00 */
[----:B------:R-:W-:Y:S01]  /*37320*/  VIADD R48, R7, UR14 ;  /* 0x0000000e07307c36 */ /* 0x000fe20008000000 */
[----:B------:R-:W-:Y:S01]  /*37330*/  ULDC UR13, c[0x0][0x248] ;  /* 0x00009200000d7ab9 */ /* 0x000fe20000000800 */
[----:B------:R-:W-:Y:S01]  /*37340*/  IMAD.MOV.U32 R59, RZ, RZ, R16 ;  /* 0x000000ffff3b7224 */ /* 0x000fe200078e0010 */
[----:B------:R0:W-:Y:S01]  /*37350*/  STL.64 [R1+0x1558], R6 ;  /* 0x0015580601007387 */ /* 0x0001e20000100a00 */
[----:B------:R-:W-:Y:S01]  /*37360*/  VIADD R26, R48, UR15 ;  /* 0x0000000f301a7c36 */ /* 0x000fe20008000000 */
[----:B------:R-:W-:Y:S01]  /*37370*/  ULDC UR15, c[0x0][0x248] ;  /* 0x00009200000f7ab9 */ /* 0x000fe20000000800 */
[----:B------:R-:W-:Y:S01]  /*37380*/  IMAD.MOV.U32 R4, RZ, RZ, R14 ;  /* 0x000000ffff047224 */ /* 0x000fe200078e000e */
[----:B------:R-:W-:Y:S01]  /*37390*/  ULDC UR14, c[0x0][0x248] ;  /* 0x00009200000e7ab9 */ /* 0x000fe20000000800 */
[----:B------:R-:W-:Y:S01]  /*373a0*/  VIADD R2, R26, UR16 ;  /* 0x000000101a027c36 */ /* 0x000fe20008000000 */
[----:B------:R-:W-:-:S03]  /*373b0*/  ULDC UR16, c[0x0][0x248] ;  /* 0x0000920000107ab9 */ /* 0x000fc60000000800 */
[----:B------:R-:W-:Y:S01]  /*373c0*/  VIADD R3, R2, UR17 ;  /* 0x0000001102037c36 */ /* 0x000fe20008000000 */
[----:B------:R-:W-:-:S03]  /*373d0*/  ULDC UR17, c[0x0][0x248] ;  /* 0x0000920000117ab9 */ /* 0x000fc60000000800 */
[----:B------:R-:W-:Y:S02]  /*373e0*/  VIADD R13, R3, UR18 ;  /* 0x00000012030d7c36 */ /* 0x000fe40008000000 */
[----:B------:R-:W-:Y:S01]  /*373f0*/  IMAD.MOV.U32 R16, RZ, RZ, R12 ;  /* 0x000000ffff107224 */ /* 0x000fe200078e000c */
[----:B------:R1:W-:Y:S01]  /*37400*/  STL.64 [R1+0x1560], R2 ;  /* 0x0015600201007387 */ /* 0x0003e20000100a00 */
[----:B------:R-:W-:Y:S01]  /*37410*/  VIADD R47, R13, UR19 ;  /* 0x000000130d2f7c36 */ /* 0x000fe20008000000 */
[----:B------:R-:W-:Y:S01]  /*37420*/  ULDC UR19, c[0x0][0x248] ;  /* 0x0000920000137ab9 */ /* 0x000fe20000000800 */
[----:B0-----:R-:W-:Y:S01]  /*37430*/  IMAD.MOV.U32 R6, RZ, RZ, R56 ;  /* 0x000000ffff067224 */ /* 0x001fe200078e0038 */
[----:B------:R-:W-:Y:S01]  /*37440*/  ULDC UR18, c[0x0][0x248] ;  /* 0x0000920000127ab9 */ /* 0x000fe20000000800 */
[----:B------:R-:W-:Y:S01]  /*37450*/  VIADD R54, R47, UR20 ;  /* 0x000000142f367c36 */ /* 0x000fe20008000000 */
[----:B------:R-:W-:-:S03]  /*37460*/  ULDC UR20, c[0x0][0x248] ;  /* 0x0000920000147ab9 */ /* 0x000fc60000000800 */
[----:B------:R-:W-:Y:S01]  /*37470*/  VIADD R49, R54, UR21 ;  /* 0x0000001536317c36 */ /* 0x000fe20008000000 */
[----:B------:R-:W-:-:S03]  /*37480*/  ULDC UR21, c[0x0][0x248] ;  /* 0x0000920000157ab9 */ /* 0x000fc60000000800 */
[----:B------:R-:W-:Y:S01]  /*37490*/  VIADD R55, R49, UR22 ;  /* 0x0000001631377c36 */ /* 0x000fe20008000000 */
[----:B------:R-:W-:Y:S01]  /*374a0*/  STL.64 [R1+0x1568], R48 ;  /* 0x0015683001007387 */ /* 0x000fe20000100a00 */
[----:B------:R-:W-:Y:S01]  /*374b0*/  IMAD.MOV.U32 R7, RZ, RZ, R57 ;  /* 0x000000ffff077224 */ /* 0x000fe200078e0039 */
[----:B------:R-:W-:Y:S01]  /*374c0*/  ULDC UR22, c[0x0][0x248] ;  /* 0x0000920000167ab9 */ /* 0x000fe20000000800 */
[----:B------:R-:W-:Y:S01]  /*374d0*/  VIADD R12, R55, UR51 ;  /* 0x00000033370c7c36 */ /* 0x000fe20008000000 */
[----:B------:R0:W-:Y:S01]  /*374e0*/  STL.64 [R1+0x1570], R54 ;  /* 0x0015703601007387 */ /* 0x0001e20000100a00 */
[----:B-1----:R-:W-:Y:S01]  /*374f0*/  IMAD.MOV.U32 R2, RZ, RZ, R26 ;  /* 0x000000ffff027224 */ /* 0x002fe200078e001a */
[----:B------:R-:W-:Y:S02]  /*37500*/  ULDC UR51, c[0x0][0x248] ;  /* 0x0000920000337ab9 */ /* 0x000fe40000000800 */
[----:B------:R-:W-:Y:S04]  /*37510*/  STL [R1+0x1578], R55 ;  /* 0x0015783701007387 */ /* 0x000fe80000100800 */
[----:B------:R1:W-:Y:S04]  /*37520*/  STL.64 [R1+0x1580], R12 ;  /* 0x0015800c01007387 */ /* 0x0003e80000100a00 */
[----:B0-----:R-:W2:Y:S01]  /*37530*/  LDL.LU R54, [R1+0x10c] ;  /* 0x00010c0001367983 */ /* 0x001ea20000300800 */
[----:B------:R-:W-:Y:S01]  /*37540*/  VIADD R52, R12, UR52 ;  /* 0x000000340c347c36 */ /* 0x000fe20008000000 */
[----:B------:R-:W-:-:S03]  /*37550*/  ULDC UR52, c[0x0][0x248] ;  /* 0x0000920000347ab9 */ /* 0x000fc60000000800 */
[----:B------:R-:W-:Y:S01]  /*37560*/  VIADD R56, R52, UR50 ;  /* 0x0000003234387c36 */ /* 0x000fe20008000000 */
[----:B------:R0:W-:Y:S01]  /*37570*/  STL [R1+0x1598], R13 ;  /* 0x0015980d01007387 */ /* 0x0001e20000100800 */
[----:B------:R-:W-:Y:S01]  /*37580*/  IMAD.MOV.U32 R51, RZ, RZ, R27 ;  /* 0x000000ffff337224 */ /* 0x000fe200078e001b */
[----:B------:R-:W-:Y:S01]  /*37590*/  ULDC UR50, c[0x0][0x248] ;  /* 0x0000920000327ab9 */ /* 0x000fe20000000800 */
[----:B-1----:R-:W-:Y:S02]  /*375a0*/  IMAD.MOV.U32 R12, RZ, RZ, R5 ;  /* 0x000000ffff0c7224 */ /* 0x002fe400078e0005 */
[----:B------:R-:W-:Y:S02]  /*375b0*/  IMAD.MOV.U32 R5, RZ, RZ, R58 ;  /* 0x000000ffff057224 */ /* 0x000fe400078e003a */
[----:B------:R-:W-:Y:S02]  /*375c0*/  IMAD.MOV.U32 R58, RZ, RZ, R59 ;  /* 0x000000ffff3a7224 */ /* 0x000fe400078e003b */
[----:B------:R-:W-:Y:S01]  /*375d0*/  IMAD.MOV.U32 R59, RZ, RZ, R46 ;  /* 0x000000ffff3b7224 */ /* 0x000fe200078e002e */
[----:B0-----:R-:W-:Y:S01]  /*375e0*/  SHF.R.S32.HI R13, RZ, 0x1f, R39 ;  /* 0x0000001fff0d7819 */ /* 0x001fe20000011427 */
[----:B------:R-:W-:-:S02]  /*375f0*/  IMAD.MOV.U32 R46, RZ, RZ, R36 ;  /* 0x000000ffff2e7224 */ /* 0x000fc400078e0024 */
[----:B------:R-:W-:Y:S02]  /*37600*/  IMAD.MOV.U32 R50, RZ, RZ, R37 ;  /* 0x000000ffff327224 */ /* 0x000fe400078e0025 */
[----:B------:R-:W-:Y:S02]  /*37610*/  IMAD.MOV.U32 R49, RZ, RZ, R2 ;  /* 0x000000ffff317224 */ /* 0x000fe400078e0002 */
[----:B---3--:R-:W-:Y:S02]  /*37620*/  IMAD.MOV.U32 R3, RZ, RZ, R53 ;  /* 0x000000ffff037224 */ /* 0x008fe400078e0035 */
        /* <DEDUP_REMOVED lines=8> */
[----:B------:R-:W-:Y:S01]  /*376b0*/  IMAD.MOV.U32 R3, RZ, RZ, R6 ;  /* 0x000000ffff037224 */ /* 0x000fe200078e0006 */
[----:B------:R-:W-:Y:S01]  /*376c0*/  ULDC UR47, c[0x0][0x248] ;  /* 0x00009200002f7ab9 */ /* 0x000fe20000000800 */
[----:B------:R-:W-:Y:S01]  /*376d0*/  VIADD R27, R26, UR11 ;  /* 0x0000000b1a1b7c36 */ /* 0x000fe20008000000 */
[----:B------:R-:W-:-:S04]  /*376e0*/  ULDC UR11, c[0x0][0x248] ;  /* 0x00009200000b7ab9 */ /* 0x000fc80000000800 */
[----:B------:R1:W-:Y:S01]  /*376f0*/  STL.64 [R1+0x15b8], R26 ;  /* 0x0015b81a01007387 */ /* 0x0003e20000100a00 */
[----:B0-----:R-:W-:-:S05]  /*37700*/  IADD3 R56, P2, R39, R8, RZ ;  /* 0x0000000827387210 */ /* 0x001fca0007f5e0ff */
[----:B------:R-:W-:Y:S02]  /*37710*/  IMAD.X R57, R13, 0x1, R9, P2 ;  /* 0x000000010d397824 */ /* 0x000fe400010e0609 */
[----:B------:R-:W-:Y:S02]  /*37720*/  IMAD.MOV.U32 R6, RZ, RZ, R7 ;  /* 0x000000ffff067224 */ /* 0x000fe400078e0007 */
[----:B------:R-:W-:Y:S02]  /*37730*/  IMAD.MOV.U32 R7, RZ, RZ, R51 ;  /* 0x000000ffff077224 */ /* 0x000fe400078e0033 */
[----:B------:R-:W-:Y:S02]  /*37740*/  IMAD.MOV.U32 R51, RZ, RZ, R4 ;  /* 0x000000ffff337224 */ /* 0x000fe400078e0004 */
[----:B------:R-:W-:Y:S02]  /*37750*/  IMAD.MOV.U32 R4, RZ, RZ, R5 ;  /* 0x000000ffff047224 */ /* 0x000fe400078e0005 */
[----:B------:R-:W-:Y:S01]  /*37760*/  IMAD.MOV.U32 R5, RZ, RZ, R30 ;  /* 0x000000ffff057224 */ /* 0x000fe200078e001e */
[----:B------:R-:W-:-:S02]  /*37770*/  SHF.R.S32.HI R30, RZ, 0x1f, R12 ;  /* 0x0000001fff1e7819 */ /* 0x000fc4000001140c */
[----:B-1----:R-:W-:Y:S02]  /*37780*/  SHF.R.S32.HI R26, RZ, 0x1f, R31 ;  /* 0x0000001fff1a7819 */ /* 0x002fe4000001141f */
[----:B--2---:R-:W-:Y:S02]  /*37790*/  SHF.R.S32.HI R48, RZ, 0x1f, R54 ;  /* 0x0000001fff307819 */ /* 0x004fe40000011436 */
[C---:B------:R-:W-:Y:S02]  /*377a0*/  IADD3 R52, P0, R54.reuse, R8, RZ ;  /* 0x0000000836347210 */ /* 0x040fe40007f1e0ff */
[----:B------:R-:W-:-:S03]  /*377b0*/  IADD3 R36, P3, R54, R10, RZ ;  /* 0x0000000a36247210 */ /* 0x000fc60007f7e0ff */
[C---:B------:R-:W-:Y:S02]  /*377c0*/  IMAD.X R53, R48.reuse, 0x1, R9, P0 ;  /* 0x0000000130357824 */ /* 0x040fe400000e0609 */
[----:B------:R-:W-:-:S03]  /*377d0*/  IMAD.X R37, R48, 0x1, R11, P3 ;  /* 0x0000000130257824 */ /* 0x000fc600018e060b */
[----:B------:R0:W-:Y:S04]  /*377e0*/  STL.64 [R1+0xf80], R52 ;  /* 0x000f803401007387 */ /* 0x0001e80000100a00 */
[----:B------:R-:W-:Y:S01]  /*377f0*/  STL.64 [R1+0xf68], R56 ;  /* 0x000f683801007387 */ /* 0x000fe20000100a00 */
[----:B0-----:R-:W-:-:S03]  /*37800*/  IADD3 R52, P0, R54, R22, RZ ;  /* 0x0000001636347210 */ /* 0x001fc60007f1e0ff */
[----:B------:R0:W-:Y:S02]  /*37810*/  STL.64 [R1+0xf78], R36 ;  /* 0x000f782401007387 */ /* 0x0001e40000100a00 */
[----:B------:R-:W-:-:S05]  /*37820*/  IMAD.X R53, R48, 0x1, R24, P0 ;  /* 0x0000000130357824 */ /* 0x000fca00000e0618 */
[----:B------:R1:W-:Y:S01]  /*37830*/  STL.64 [R1+0xf70], R52 ;  /* 0x000f703401007387 */ /* 0x0003e20000100a00 */
[----:B0-----:R-:W-:-:S05]  /*37840*/  IADD3 R36, P2, R39, R10, RZ ;  /* 0x0000000a27247210 */ /* 0x001fca0007f5e0ff */
[----:B------:R-:W-:Y:S01]  /*37850*/  IMAD.X R37, R13, 0x1, R11, P2 ;  /* 0x000000010d257824 */ /* 0x000fe200010e060b */
[----:B------:R-:W-:Y:S02]  /*37860*/  IADD3 R54, P2, R54, R23, RZ ;  /* 0x0000001736367210 */ /* 0x000fe40007f5e0ff */
[----:B-1----:R-:W-:Y:S02]  /*37870*/  IADD3 R52, P3, R39, R22, RZ ;  /* 0x0000001627347210 */ /* 0x002fe40007f7e0ff */
[----:B------:R-:W-:-:S03]  /*37880*/  IADD3 R56, P0, R12, R8, RZ ;  /* 0x000000080c387210 */ /* 0x000fc60007f1e0ff */
[----:B------:R-:W-:Y:S01]  /*37890*/  IMAD.X R53, R13, 0x1, R24, P3 ;  /* 0x000000010d357824 */ /* 0x000fe200018e0618 */
[----:B------:R0:W-:Y:S01]  /*378a0*/  STL.64 [R1+0xf60], R36 ;  /* 0x000f602401007387 */ /* 0x0001e20000100a00 */
[----:B------:R-:W-:Y:S02]  /*378b0*/  IMAD.X R55, R48, 0x1, R25, P2 ;  /* 0x0000000130377824 */ /* 0x000fe400010e0619 */
[----:B------:R-:W-:Y:S02]  /*378c0*/  IMAD.MOV.U32 R48, RZ, RZ, R49 ;  /* 0x000000ffff307224 */ /* 0x000fe400078e0031 */
[----:B------:R-:W-:Y:S02]  /*378d0*/  IMAD.MOV.U32 R49, RZ, RZ, R3 ;  /* 0x000000ffff317224 */ /* 0x000fe400078e0003 */
[----:B------:R-:W-:Y:S02]  /*378e0*/  IMAD.X R57, R30, 0x1, R9, P0 ;  /* 0x000000011e397824 */ /* 0x000fe400000e0609 */
[----:B------:R-:W-:Y:S01]  /*378f0*/  IMAD.MOV.U32 R3, RZ, RZ, R7 ;  /* 0x000000ffff037224 */ /* 0x000fe200078e0007 */
[----:B0-----:R-:W2:Y:S01]  /*37900*/  LDL.LU.64 R36, [R1+0x1610] ;  /* 0x0016100001247983 */ /* 0x001ea20000300a00 */
[----:B------:R-:W-:-:S03]  /*37910*/  IMAD.MOV.U32 R7, RZ, RZ, R4 ;  /* 0x000000ffff077224 */ /* 0x000fc600078e0004 */
[----:B------:R0:W-:Y:S01]  /*37920*/  STL.64 [R1+0xf58], R52 ;  /* 0x000f583401007387 */ /* 0x0001e20000100a00 */
[----:B------:R-:W-:Y:S02]  /*37930*/  IMAD.MOV.U32 R4, RZ, RZ, R5 ;  /* 0x000000ffff047224 */ /* 0x000fe400078e0005 */
[----:B------:R-:W-:Y:S01]  /*37940*/  IMAD.MOV.U32 R5, RZ, RZ, R32 ;  /* 0x000000ffff057224 */ /* 0x000fe200078e0020 */
[C---:B------:R-:W-:Y:S01]  /*37950*/  IADD3 R32, P2, R12.reuse, R22, RZ ;  /* 0x000000160c207210 */ /* 0x040fe20007f5e0ff */
[----:B------:R1:W-:Y:S01]  /*37960*/  STL.64 [R1+0xf50], R56 ;  /* 0x000f503801007387 */ /* 0x0003e20000100a00 */
[----:B0-----:R-:W-:-:S03]  /*37970*/  IADD3 R52, P3, R12, R10, RZ ;  /* 0x0000000a0c347210 */ /* 0x001fc60007f7e0ff */
[----:B------:R0:W-:Y:S02]  /*37980*/  STL.64 [R1+0xf48], R54 ;  /* 0x000f483601007387 */ /* 0x0001e40000100a00 */
[----:B------:R-:W-:Y:S01]  /*37990*/  IMAD.X R53, R30, 0x1, R11, P3 ;  /* 0x000000011e357824 */ /* 0x000fe200018e060b */
[----:B-1----:R-:W-:-:S04]  /*379a0*/  IADD3 R56, P0, R31, R8, RZ ;  /* 0x000000081f387210 */ /* 0x002fc80007f1e0ff */
[----:B------:R1:W-:Y:S01]  /*379b0*/  STL.64 [R1+0xf40], R52 ;  /* 0x000f403401007387 */ /* 0x0003e20000100a00 */
[----:B0-----:R-:W-:Y:S02]  /*379c0*/  IMAD.MOV.U32 R55, RZ, RZ, R33 ;  /* 0x000000ffff377224 */ /* 0x001fe400078e0021 */
[----:B------:R-:W-:Y:S02]  /*379d0*/  IMAD.X R33, R30, 0x1, R24, P2 ;  /* 0x000000011e217824 */ /* 0x000fe400010e0618 */
[----:B------:R-:W-:Y:S02]  /*379e0*/  IMAD.MOV.U32 R54, RZ, RZ, R2 ;  /* 0x000000ffff367224 */ /* 0x000fe400078e0002 */
[----:B------:R-:W-:Y:S02]  /*379f0*/  IMAD.X R57, R26, 0x1, R9, P0 ;  /* 0x000000011a397824 */ /* 0x000fe400000e0609 */
[----:B------:R-:W-:Y:S01]  /*37a00*/  IMAD.MOV.U32 R2, RZ, RZ, R6 ;  /* 0x000000ffff027224 */ /* 0x000fe200078e0006 */
[----:B-1----:R-:W-:Y:S01]  /*37a10*/  IADD3 R52, P3, R39, R23, RZ ;  /* 0x0000001727347210 */ /* 0x002fe20007f7e0ff */
[----:B------:R-:W-:Y:S01]  /*37a20*/  IMAD.MOV.U32 R6, RZ, RZ, R0 ;  /* 0x000000ffff067224 */ /* 0x000fe200078e0000 */
[----:B------:R0:W-:Y:S01]  /*37a30*/  STL.64 [R1+0xf28], R32 ;  /* 0x000f282001007387 */ /* 0x0001e20000100a00 */
[----:B------:R-:W-:Y:S01]  /*37a40*/  IMAD.MOV.U32 R0, RZ, RZ, R18 ;  /* 0x000000ffff007224 */ /* 0x000fe200078e0012 */
[----:B------:R-:W-:Y:S01]  /*37a50*/  IADD3 R18, P2, R31, R10, RZ ;  /* 0x0000000a1f127210 */ /* 0x000fe20007f5e0ff */
[----:B------:R-:W-:-:S02]  /*37a60*/  IMAD.X R53, R13, 0x1, R25, P3 ;  /* 0x000000010d357824 */ /* 0x000fc400018e0619 */
[----:B------:R-:W-:Y:S02]  /*37a70*/  IMAD.MOV.U32 R39, RZ, RZ, R19 ;  /* 0x000000ffff277224 */ /* 0x000fe400078e0013 */
[----:B------:R-:W-:Y:S01]  /*37a80*/  IMAD.X R19, R26, 0x1, R11, P2 ;  /* 0x000000011a137824 */ /* 0x000fe200010e060b */
[----:B0-----:R-:W3:Y:S04]  /*37a90*/  LDL.LU.64 R32, [R1+0x1608] ;  /* 0x0016080001207983 */ /* 0x001ee80000300a00 */
[----:B------:R0:W-:Y:S04]  /*37aa0*/  STL.64 [R1+0xf38], R56 ;  /* 0x000f383801007387 */ /* 0x0001e80000100a00 */
[----:B------:R1:W-:Y:S01]  /*37ab0*/  STL.64 [R1+0xf08], R52 ;  /* 0x000f083401007387 */ /* 0x0003e20000100a00 */
[----:B0-----:R-:W-:Y:S01]  /*37ac0*/  IADD3 R56, P3, R12, R23, RZ ;  /* 0x000000170c387210 */ /* 0x001fe20007f7e0ff */
[----:B------:R-:W-:-:S02]  /*37ad0*/  IMAD.MOV.U32 R12, RZ, RZ, R5 ;  /* 0x000000ffff0c7224 */ /* 0x000fc400078e0005 */
[----:B------:R0:W-:Y:S02]  /*37ae0*/  STL.64 [R1+0xf20], R18 ;  /* 0x000f201201007387 */ /* 0x0001e40000100a00 */
[----:B------:R-:W-:Y:S02]  /*37af0*/  IMAD.X R57, R30, 0x1, R25, P3 ;  /* 0x000000011e397824 */ /* 0x000fe400018e0619 */
[----:B------:R-:W-:Y:S01]  /*37b00*/  IMAD.MOV.U32 R5, RZ, RZ, R44 ;  /* 0x000000ffff057224 */ /* 0x000fe200078e002c */
[----:B------:R-:W-:Y:S01]  /*37b10*/  IADD3 R44, P0, R31, R22, RZ ;  /* 0x000000161f2c7210 */ /* 0x000fe20007f1e0ff */
[----:B------:R-:W-:Y:S01]  /*37b20*/  IMAD.MOV.U32 R13, RZ, RZ, R55 ;  /* 0x000000ffff0d7224 */ /* 0x000fe200078e0037 */
[----:B-1----:R-:W-:Y:S01]  /*37b30*/  SHF.R.S32.HI R52, RZ, 0x1f, R38 ;  /* 0x0000001fff347819 */ /* 0x002fe20000011426 */
[----:B0-----:R-:W4:Y:S01]  /*37b40*/  LDL.LU.64 R18, [R1+0x1600] ;  /* 0x0016000001127983 */ /* 0x001f220000300a00 */
[----:B------:R-:W-:-:S03]  /*37b50*/  IADD3 R30, P2, R38, R8, RZ ;  /* 0x00000008261e7210 */ /* 0x000fc60007f5e0ff */
[----:B------:R0:W-:Y:S01]  /*37b60*/  STL.64 [R1+0xf00], R56 ;  /* 0x000f003801007387 */ /* 0x0001e20000100a00 */
[----:B------:R-:W-:Y:S02]  /*37b70*/  IMAD.MOV.U32 R55, RZ, RZ, R45 ;  /* 0x000000ffff377224 */ /* 0x000fe400078e002d */
[----:B------:R-:W-:Y:S01]  /*37b80*/  IMAD.X R45, R26, 0x1, R24, P0 ;  /* 0x000000011a2d7824 */ /* 0x000fe200000e0618 */
[----:B0-----:R-:W-:Y:S01]  /*37b90*/  IADD3 R56, P3, R31, R23, RZ ;  /* 0x000000171f387210 */ /* 0x001fe20007f7e0ff */
[----:B------:R-:W-:-:S04]  /*37ba0*/  IMAD.X R31, R52, 0x1, R9, P2 ;  /* 0x00000001341f7824 */ /* 0x000fc800010e0609 */
[----:B------:R-:W-:Y:S01]  /*37bb0*/  IMAD.X R57, R26, 0x1, R25, P3 ;  /* 0x000000011a397824 */ /* 0x000fe200018e0619 */
[----:B------:R-:W-:Y:S04]  /*37bc0*/  STL.64 [R1+0xef8], R44 ;  /* 0x000ef82c01007387 */ /* 0x000fe80000100a00 */
[----:B------:R-:W-:Y:S04]  /*37bd0*/  STL.64 [R1+0xee0], R56 ;  /* 0x000ee03801007387 */ /* 0x000fe80000100a00 */
[----:B------:R0:W-:Y:S04]  /*37be0*/  STL.64 [R1+0xed8], R30 ;  /* 0x000ed81e01007387 */ /* 0x0001e80000100a00 */
[----:B0-----:R-:W4:Y:S01]  /*37bf0*/  LDL.LU.64 R30, [R1+0x15f8] ;  /* 0x0015f800011e7983 */ /* 0x001f220000300a00 */
[C---:B------:R-:W-:Y:S01]  /*37c00*/  IADD3 R44, P0, R38.reuse, R10, RZ ;  /* 0x0000000a262c7210 */ /* 0x040fe20007f1e0ff */
[----:B------:R-:W-:Y:S01]  /*37c10*/  IMAD.MOV.U32 R53, RZ, RZ, R13 ;  /* 0x000000ffff357224 */ /* 0x000fe200078e000d */
[C---:B------:R-:W-:Y:S01]  /*37c20*/  IADD3 R56, P3, R38.reuse, R22, RZ ;  /* 0x0000001626387210 */ /* 0x040fe20007f7e0ff */
[----:B------:R-:W-:Y:S01]  /*37c30*/  IMAD.MOV.U32 R13, RZ, RZ, R12 ;  /* 0x000000ffff0d7224 */ /* 0x000fe200078e000c */
[----:B------:R-:W-:Y:S01]  /*37c40*/  IADD3 R38, P2, R38, R23, RZ ;  /* 0x0000001726267210 */ /* 0x000fe20007f5e0ff */
[----:B------:R-:W-:-:S02]  /*37c50*/  IMAD.MOV.U32 R12, RZ, RZ, R55 ;  /* 0x000000ffff0c7224 */ /* 0x000fc400078e0037 */
[----:B------:R-:W-:Y:S02]  /*37c60*/  IMAD.MOV.U32 R55, RZ, RZ, R54 ;  /* 0x000000ffff377224 */ /* 0x000fe400078e0036 */
[C---:B------:R-:W-:Y:S02]  /*37c70*/  IMAD.X R45, R52.reuse, 0x1, R11, P0 ;  /* 0x00000001342d7824 */ /* 0x040fe400000e060b */
[----:B------:R-:W-:Y:S02]  /*37c80*/  IMAD.MOV.U32 R54, RZ, RZ, R48 ;  /* 0x000000ffff367224 */ /* 0x000fe400078e0030 */
[----:B------:R-:W-:Y:S02]  /*37c90*/  IMAD.X R57, R52, 0x1, R24, P3 ;  /* 0x0000000134397824 */ /* 0x000fe400018e0618 */
[----:B------:R-:W-:Y:S02]  /*37ca0*/  IMAD.MOV.U32 R48, RZ, RZ, R47 ;  /* 0x000000ffff307224 */ /* 0x000fe400078e002f */
[----:B------:R-:W-:Y:S01]  /*37cb0*/  IMAD.MOV.U32 R47, RZ, RZ, R0 ;  /* 0x000000ffff2f7224 */ /* 0x000fe200078e0000 */
[----:B------:R0:W-:Y:S01]  /*37cc0*/  STL.64 [R1+0xed0], R44 ;  /* 0x000ed02c01007387 */ /* 0x0001e20000100a00 */
[----:B------:R-:W-:-:S02]  /*37cd0*/  IMAD.MOV.U32 R0, RZ, RZ, R39 ;  /* 0x000000ffff007224 */ /* 0x000fc400078e0027 */
[----:B------:R-:W-:Y:S01]  /*37ce0*/  IMAD.X R39, R52, 0x1, R25, P2 ;  /* 0x0000000134277824 */ /* 0x000fe200010e0619 */
[----:B------:R1:W-:Y:S04]  /*37cf0*/  STL.64 [R1+0xec8], R56 ;  /* 0x000ec83801007387 */ /* 0x0003e80000100a00 */
[----:B------:R1:W-:Y:S01]  /*37d00*/  STL.64 [R1+0xeb8], R38 ;  /* 0x000eb82601007387 */ /* 0x0003e20000100a00 */
[----:B------:R-:W-:Y:S02]  /*37d10*/  IMAD.MOV.U32 R52, RZ, RZ, R13 ;  /* 0x000000ffff347224 */ /* 0x000fe400078e000d */
[----:B------:R-:W-:Y:S02]  /*37d20*/  IMAD.MOV.U32 R13, RZ, RZ, R55 ;  /* 0x000000ffff0d7224 */ /* 0x000fe400078e0037 */
[----:B------:R-:W-:-:S02]  /*37d30*/  IMAD.MOV.U32 R55, RZ, RZ, R48 ;  /* 0x000000ffff377224 */ /* 0x000fc400078e0030 */
[----:B------:R-:W-:Y:S02]  /*37d40*/  IMAD.MOV.U32 R48, RZ, RZ, R34 ;  /* 0x000000ffff307224 */ /* 0x000fe400078e0022 */
[----:B------:R-:W-:Y:S02]  /*37d50*/  IMAD.MOV.U32 R14, RZ, RZ, R28 ;  /* 0x000000ffff0e7224 */ /* 0x000fe400078e001c */
[----:B------:R-:W-:Y:S01]  /*37d60*/  VIADD R28, R27, UR5 ;  /* 0x000000051b1c7c36 */ /* 0x000fe20008000000 */
[----:B------:R-:W-:Y:S01]  /*37d70*/  ULDC UR5, c[0x0][0x22c] ;  /* 0x00008b0000057ab9 */ /* 0x000fe20000000800 */
[----:B--2---:R-:W-:Y:S02]  /*37d80*/  SHF.R.S32.HI R26, RZ, 0x1f, R36 ;  /* 0x0000001fff1a7819 */ /* 0x004fe40000011424 */
[C---:B0-----:R-:W-:Y:S02]  /*37d90*/  IADD3 R44, P0, R36.reuse, R8, RZ ;  /* 0x00000008242c7210 */ /* 0x041fe40007f1e0ff */
[----:B-1----:R-:W-:-:S02]  /*37da0*/  IADD3 R56, P3, R36, R10, RZ ;  /* 0x0000000a24387210 */ /* 0x002fc40007f7e0ff */
[----:B------:R-:W-:Y:S01]  /*37db0*/  IADD3 R38, P2, R36, R22, RZ ;  /* 0x0000001624267210 */ /* 0x000fe20007f5e0ff */
[C---:B------:R-:W-:Y:S02]  /*37dc0*/  IMAD.X R45, R26.reuse, 0x1, R9, P0 ;  /* 0x000000011a2d7824 */ /* 0x040fe400000e0609 */
[C---:B------:R-:W-:Y:S02]  /*37dd0*/  IMAD.X R57, R26.reuse, 0x1, R11, P3 ;  /* 0x000000011a397824 */ /* 0x040fe400018e060b */
[----:B------:R-:W-:Y:S01]  /*37de0*/  IMAD.X R39, R26, 0x1, R24, P2 ;  /* 0x000000011a277824 */ /* 0x000fe200010e0618 */
[----:B------:R0:W-:Y:S04]  /*37df0*/  STL.64 [R1+0xeb0], R44 ;  /* 0x000eb02c01007387 */ /* 0x0001e80000100a00 */
[----:B------:R1:W-:Y:S04]  /*37e00*/  STL.64 [R1+0xea8], R56 ;  /* 0x000ea83801007387 */ /* 0x0003e80000100a00 */
[----:B------:R2:W-:Y:S01]  /*37e10*/  STL.64 [R1+0xe98], R38 ;  /* 0x000e982601007387 */ /* 0x0005e20000100a00 */
[----:B0-----:R-:W-:-:S05]  /*37e20*/  IADD3 R44, P0, R36, R23, RZ ;  /* 0x00000017242c7210 */ /* 0x001fca0007f1e0ff */
[----:B------:R-:W-:-:S05]  /*37e30*/  IMAD.X R45, R26, 0x1, R25, P0 ;  /* 0x000000011a2d7824 */ /* 0x000fca00000e0619 */
[----:B------:R0:W-:Y:S01]  /*37e40*/  STL.64 [R1+0xe78], R44 ;  /* 0x000e782c01007387 */ /* 0x0001e20000100a00 */
[----:B---3--:R-:W-:Y:S02]  /*37e50*/  SHF.R.S32.HI R36, RZ, 0x1f, R32 ;  /* 0x0000001fff247819 */ /* 0x008fe40000011420 */
[C---:B-1----:R-:W-:Y:S02]  /*37e60*/  IADD3 R56, P3, R32.reuse, R8, RZ ;  /* 0x0000000820387210 */ /* 0x042fe40007f7e0ff */
[----:B--2---:R-:W-:-:S03]  /*37e70*/  IADD3 R38, P2, R32, R10, RZ ;  /* 0x0000000a20267210 */ /* 0x004fc60007f5e0ff */
[----:B------:R-:W-:Y:S01]  /*37e80*/  IMAD.X R57, R36, 0x1, R9, P3 ;  /* 0x0000000124397824 */ /* 0x000fe200018e0609 */
[----:B0-----:R-:W-:Y:S01]  /*37e90*/  IADD3 R44, P0, R32, R22, RZ ;  /* 0x00000016202c7210 */ /* 0x001fe20007f1e0ff */
[----:B------:R-:W-:-:S03]  /*37ea0*/  IMAD.X R39, R36, 0x1, R11, P2 ;  /* 0x0000000124277824 */ /* 0x000fc600010e060b */
[----:B------:R0:W-:Y:S01]  /*37eb0*/  STL.64 [R1+0xe70], R56 ;  /* 0x000e703801007387 */ /* 0x0001e20000100a00 */
[----:B------:R-:W-:-:S03]  /*37ec0*/  IMAD.X R45, R36, 0x1, R24, P0 ;  /* 0x00000001242d7824 */ /* 0x000fc600000e0618 */
[----:B------:R1:W-:Y:S01]  /*37ed0*/  STL.64 [R1+0xe68], R38 ;  /* 0x000e682601007387 */ /* 0x0003e20000100a00 */
[----:B0-----:R-:W-:-:S03]  /*37ee0*/  IADD3 R56, P3, R32, R23, RZ ;  /* 0x0000001720387210 */ /* 0x001fc60007f7e0ff */
[----:B------:R0:W-:Y:S02]  /*37ef0*/  STL.64 [R1+0xe58], R44 ;  /* 0x000e582c01007387 */ /* 0x0001e40000100a00 */
[----:B------:R-:W-:-:S05]  /*37f00*/  IMAD.X R57, R36, 0x1, R25, P3 ;  /* 0x0000000124397824 */ /* 0x000fca00018e0619 */
[----:B------:R2:W-:Y:S01]  /*37f10*/  STL.64 [R1+0xe30], R56 ;  /* 0x000e303801007387 */ /* 0x0005e20000100a00 */
[----:B----4-:R-:W-:Y:S02]  /*37f20*/  SHF.R.S32.HI R32, RZ, 0x1f, R31 ;  /* 0x0000001fff207819 */ /* 0x010fe4000001141f */
[C---:B-1----:R-:W-:Y:S02]  /*37f30*/  IADD3 R38, P2, R31.reuse, R8, RZ ;  /* 0x000000081f267210 */ /* 0x042fe40007f5e0ff */
[----:B0-----:R-:W-:-:S03]  /*37f40*/  IADD3 R44, P0, R31, R10, RZ ;  /* 0x0000000a1f2c7210 */ /* 0x001fc60007f1e0ff */
[C---:B------:R-:W-:Y:S01]  /*37f50*/  IMAD.X R39, R32.reuse, 0x1, R9, P2 ;  /* 0x0000000120277824 */ /* 0x040fe200010e0609 */
[----:B--2---:R-:W-:Y:S01]  /*37f60*/  IADD3 R56, P3, R31, R22, RZ ;  /* 0x000000161f387210 */ /* 0x004fe20007f7e0ff */
[----:B------:R-:W-:-:S03]  /*37f70*/  IMAD.X R45, R32, 0x1, R11, P0 ;  /* 0x00000001202d7824 */ /* 0x000fc600000e060b */
[----:B------:R0:W-:Y:S01]  /*37f80*/  STL.64 [R1+0xe28], R38 ;  /* 0x000e282601007387 */ /* 0x0001e20000100a00 */
[----:B------:R-:W-:-:S03]  /*37f90*/  IMAD.X R57, R32, 0x1, R24, P3 ;  /* 0x0000000120397824 */ /* 0x000fc600018e0618 */
[----:B------:R1:W-:Y:S01]  /*37fa0*/  STL.64 [R1+0xe20], R44 ;  /* 0x000e202c01007387 */ /* 0x0003e20000100a00 */
[----:B0-----:R-:W-:-:S03]  /*37fb0*/  IADD3 R38, P2, R31, R23, RZ ;  /* 0x000000171f267210 */ /* 0x001fc60007f5e0ff */
[----:B------:R0:W-:Y:S01]  /*37fc0*/  STL.64 [R1+0xe10], R56 ;  /* 0x000e103801007387 */ /* 0x0001e20000100a00 */
[----:B------:R-:W-:Y:S02]  /*37fd0*/  SHF.R.S32.HI R31, RZ, 0x1f, R30 ;  /* 0x0000001fff1f7819 */ /* 0x000fe4000001141e */
[----:B-1----:R-:W-:Y:S01]  /*37fe0*/  IADD3 R44, P0, R30, R8, RZ ;  /* 0x000000081e2c7210 */ /* 0x002fe20007f1e0ff */
[----:B------:R-:W-:-:S04]  /*37ff0*/  IMAD.X R39, R32, 0x1, R25, P2 ;  /* 0x0000000120277824 */ /* 0x000fc800010e0619 */
[----:B------:R-:W-:Y:S01]  /*38000*/  IMAD.X R45, R31, 0x1, R9, P0 ;  /* 0x000000011f2d7824 */ /* 0x000fe200000e0609 */
[----:B------:R1:W-:Y:S01]  /*38010*/  STL.64 [R1+0xdf0], R38 ;  /* 0x000df02601007387 */ /* 0x0003e20000100a00 */
[----:B0-----:R-:W-:-:S03]  /*38020*/  IADD3 R56, P3, R30, R10, RZ ;  /* 0x0000000a1e387210 */ /* 0x001fc60007f7e0ff */
[----:B------:R0:W-:Y:S02]  /*38030*/  STL.64 [R1+0xde8], R44 ;  /* 0x000de82c01007387 */ /* 0x0001e40000100a00 */
[----:B------:R-:W-:Y:S01]  /*38040*/  IMAD.X R57, R31, 0x1, R11, P3 ;  /* 0x000000011f397824 */ /* 0x000fe200018e060b */
[----:B-1----:R-:W-:-:S04]  /*38050*/  IADD3 R38, P2, R30, R22, RZ ;  /* 0x000000161e267210 */ /* 0x002fc80007f5e0ff */
[----:B------:R1:W-:Y:S01]  /*38060*/  STL.64 [R1+0xde0], R56 ;  /* 0x000de03801007387 */ /* 0x0003e20000100a00 */
[----:B0-----:R-:W-:Y:S01]  /*38070*/  IADD3 R44, P0, R30, R23, RZ ;  /* 0x000000171e2c7210 */ /* 0x001fe20007f1e0ff */
[----:B------:R-:W-:Y:S01]  /*38080*/  IMAD.X R39, R31, 0x1, R24, P2 ;  /* 0x000000011f277824 */ /* 0x000fe200010e0618 */
[----:B------:R-:W-:-:S03]  /*38090*/  SHF.R.S32.HI R30, RZ, 0x1f, R29 ;  /* 0x0000001fff1e7819 */ /* 0x000fc6000001141d */
[----:B------:R-:W-:Y:S01]  /*380a0*/  IMAD.X R45, R31, 0x1, R25, P0 ;  /* 0x000000011f2d7824 */ /* 0x000fe200000e0619 */
[----:B------:R0:W-:Y:S01]  /*380b0*/  STL.64 [R1+0xdd0], R38 ;  /* 0x000dd02601007387 */ /* 0x0001e20000100a00 */
[----:B-1----:R-:W-:-:S03]  /*380c0*/  IADD3 R56, P3, R29, R8, RZ ;  /* 0x000000081d387210 */ /* 0x002fc60007f7e0ff */
[----:B------:R1:W-:Y:S02]  /*380d0*/  STL.64 [R1+0xdc0], R44 ;  /* 0x000dc02c01007387 */ /* 0x0003e40000100a00 */
[----:B------:R-:W-:Y:S01]  /*380e0*/  IMAD.X R57, R30, 0x1, R9, P3 ;  /* 0x000000011e397824 */ /* 0x000fe200018e0609 */
[----:B0-----:R-:W-:-:S04]  /*380f0*/  IADD3 R38, P2, R29, R10, RZ ;  /* 0x0000000a1d267210 */ /* 0x001fc80007f5e0ff */
[----:B------:R0:W-:Y:S01]  /*38100*/  STL.64 [R1+0xdb8], R56 ;  /* 0x000db83801007387 */ /* 0x0001e20000100a00 */
[C---:B------:R-:W-:Y:S02]  /*38110*/  IADD3 R34, P3, R29.reuse, R23, RZ ;  /* 0x000000171d227210 */ /* 0x040fe40007f7e0ff */
[----:B-1----:R-:W-:Y:S01]  /*38120*/  IADD3 R44, P0, R29, R22, RZ ;  /* 0x000000161d2c7210 */ /* 0x002fe20007f1e0ff */
[----:B------:R-:W-:Y:S01]  /*38130*/  IMAD.X R39, R30, 0x1, R11, P2 ;  /* 0x000000011e277824 */ /* 0x000fe200010e060b */
[----:B------:R-:W-:-:S03]  /*38140*/  SHF.R.S32.HI R29, RZ, 0x1f, R19 ;  /* 0x0000001fff1d7819 */ /* 0x000fc60000011413 */
[----:B------:R-:W-:Y:S01]  /*38150*/  IMAD.X R45, R30, 0x1, R24, P0 ;  /* 0x000000011e2d7824 */ /* 0x000fe200000e0618 */
[----:B------:R1:W-:Y:S01]  /*38160*/  STL.64 [R1+0xdb0], R38 ;  /* 0x000db02601007387 */ /* 0x0003e20000100a00 */
[----:B0-----:R-:W-:Y:S02]  /*38170*/  IMAD.MOV.U32 R57, RZ, RZ, R53 ;  /* 0x000000ffff397224 */ /* 0x001fe400078e0035 */
[----:B------:R-:W-:Y:S02]  /*38180*/  IMAD.MOV.U32 R53, RZ, RZ, R12 ;  /* 0x000000ffff357224 */ /* 0x000fe400078e000c */
[----:B------:R-:W-:Y:S02]  /*38190*/  IMAD.MOV.U32 R12, RZ, RZ, R54 ;  /* 0x000000ffff0c7224 */ /* 0x000fe400078e0036 */
[----:B------:R-:W-:Y:S02]  /*381a0*/  IMAD.MOV.U32 R54, RZ, RZ, R49 ;  /* 0x000000ffff367224 */ /* 0x000fe400078e0031 */
[----:B------:R-:W-:Y:S01]  /*381b0*/  IMAD.MOV.U32 R49, RZ, RZ, R2 ;  /* 0x000000ffff317224 */ /* 0x000fe200078e0002 */
[----:B-1----:R-:W-:Y:S01]  /*381c0*/  IADD3 R38, P2, R19, R8, RZ ;  /* 0x0000000813267210 */ /* 0x002fe20007f5e0ff */
[----:B------:R-:W-:-:S02]  /*381d0*/  IMAD.MOV.U32 R2, RZ, RZ, R35 ;  /* 0x000000ffff027224 */ /* 0x000fc400078e0023 */
[----:B------:R-:W-:Y:S01]  /*381e0*/  IMAD.X R35, R30, 0x1, R25, P3 ;  /* 0x000000011e237824 */ /* 0x000fe200018e0619 */
[----:B------:R-:W-:Y:S01]  /*381f0*/  IADD3 R26, P0, R19, R10, RZ ;  /* 0x0000000a131a7210 */ /* 0x000fe20007f1e0ff */
[----:B------:R0:W-:Y:S01]  /*38200*/  STL.64 [R1+0xda8], R44 ;  /* 0x000da82c01007387 */ /* 0x0001e20000100a00 */
[----:B------:R-:W-:-:S03]  /*38210*/  IMAD.X R39, R29, 0x1, R9, P2 ;  /* 0x000000011d277824 */ /* 0x000fc600010e0609 */
[----:B------:R-:W-:Y:S01]  /*38220*/  IMAD.MOV.U32 R30, RZ, RZ, R26 ;  /* 0x000000ffff1e7224 */ /* 0x000fe200078e001a */
[----:B0-----:R-:W2:Y:S04]  /*38230*/  LDL.LU.64 R44, [R1+0x15f0] ;  /* 0x0015f000012c7983 */ /* 0x001ea80000300a00 */
[----:B------:R0:W-:Y:S01]  /*38240*/  STL.64 [R1+0xd90], R34 ;  /* 0x000d902201007387 */ /* 0x0001e20000100a00 */
[----:B------:R-:W-:Y:S02]  /*38250*/  IMAD.MOV.U32 R31, RZ, RZ, R27 ;  /* 0x000000ffff1f7224 */ /* 0x000fe400078e001b */
[----:B------:R-:W-:Y:S01]  /*38260*/  IMAD.X R31, R29, 0x1, R11, P0 ;  /* 0x000000011d1f7824 */ /* 0x000fe200000e060b */
[----:B0-----:R-:W3:Y:S04]  /*38270*/  LDL.LU.64 R34, [R1+0x15e8] ;  /* 0x0015e80001227983 */ /* 0x001ee80000300a00 */
[----:B------:R0:W-:Y:S04]  /*38280*/  STL [R1+0xd80], R26 ;  /* 0x000d801a01007387 */ /* 0x0001e80000100800 */
[----:B------:R1:W-:Y:S01]  /*38290*/  STL.64 [R1+0xd88], R38 ;  /* 0x000d882601007387 */ /* 0x0003e20000100a00 */
[----:B0-----:R-:W-:-:S02]  /*382a0*/  IADD3 R26, P3, R19, R22, RZ ;  /* 0x00000016131a7210 */ /* 0x001fc40007f7e0ff */
[----:B-1----:R-:W-:-:S03]  /*382b0*/  IADD3 R38, P2, R19, R23, RZ ;  /* 0x0000001713267210 */ /* 0x002fc60007f5e0ff */
[C---:B------:R-:W-:Y:S01]  /*382c0*/  IMAD.X R27, R29.reuse, 0x1, R24, P3 ;  /* 0x000000011d1b7824 */ /* 0x040fe200018e0618 */
[----:B------:R0:W-:Y:S01]  /*382d0*/  STL [R1+0xd84], R31 ;  /* 0x000d841f01007387 */ /* 0x0001e20000100800 */
[----:B------:R-:W-:Y:S01]  /*382e0*/  IMAD.X R39, R29, 0x1, R25, P2 ;  /* 0x000000011d277824 */ /* 0x000fe200010e0619 */
[----:B------:R-:W-:Y:S02]  /*382f0*/  SHF.R.S32.HI R19, RZ, 0x1f, R18 ;  /* 0x0000001fff137819 */ /* 0x000fe40000011412 */
[----:B------:R1:W-:Y:S01]  /*38300*/  STL.64 [R1+0xd78], R26 ;  /* 0x000d781a01007387 */ /* 0x0003e20000100a00 */
[----:B------:R-:W-:-:S03]  /*38310*/  IADD3 R30, P0, R18, R8, RZ ;  /* 0x00000008121e7210 */ /* 0x000fc60007f1e0ff */
[----:B------:R4:W-:Y:S02]  /*38320*/  STL.64 [R1+0xd70], R38 ;  /* 0x000d702601007387 */ /* 0x0009e40000100a00 */
[----:B0-----:R-:W-:Y:S01]  /*38330*/  IMAD.X R31, R19, 0x1, R9, P0 ;  /* 0x00000001131f7824 */ /* 0x001fe200000e0609 */
[C---:B-1----:R-:W-:Y:S02]  /*38340*/  IADD3 R26, P3, R18.reuse, R10, RZ ;  /* 0x0000000a121a7210 */ /* 0x042fe40007f7e0ff */
[----:B----4-:R-:W-:-:S03]  /*38350*/  IADD3 R38, P2, R18, R22, RZ ;  /* 0x0000001612267210 */ /* 0x010fc60007f5e0ff */
[C---:B------:R-:W-:Y:S01]  /*38360*/  IMAD.X R27, R19.reuse, 0x1, R11, P3 ;  /* 0x00000001131b7824 */ /* 0x040fe200018e060b */
[----:B------:R-:W-:Y:S01]  /*38370*/  STL.64 [R1+0xd68], R30 ;  /* 0x000d681e01007387 */ /* 0x000fe20000100a00 */
[----:B------:R-:W-:-:S03]  /*38380*/  IMAD.X R39, R19, 0x1, R24, P2 ;  /* 0x0000000113277824 */ /* 0x000fc600010e0618 */
[----:B------:R-:W-:Y:S04]  /*38390*/  STL.64 [R1+0xd60], R26 ;  /* 0x000d601a01007387 */ /* 0x000fe80000100a00 */
[----:B------:R0:W-:Y:S04]  /*383a0*/  STL.64 [R1+0xd50], R38 ;  /* 0x000d502601007387 */ /* 0x0001e80000100a00 */
[----:B0-----:R-:W4:Y:S01]  /*383b0*/  LDL.LU R39, [R1+0x15e0] ;  /* 0x0015e00001277983 */ /* 0x001f220000300800 */
[----:B------:R-:W-:Y:S02]  /*383c0*/  IADD3 R30, P0, R18, R23, RZ ;  /* 0x00000017121e7210 */ /* 0x000fe40007f1e0ff */
[----:B------:R-:W-:-:S02]  /*383d0*/  SHF.R.S32.HI R18, RZ, 0x1f, R33 ;  /* 0x0000001fff127819 */ /* 0x000fc40000011421 */
[----:B------:R-:W-:Y:S01]  /*383e0*/  IADD3 R26, P3, R33, R8, RZ ;  /* 0x00000008211a7210 */ /* 0x000fe20007f7e0ff */
[----:B------:R-:W-:Y:S01]  /*383f0*/  IMAD.X R31, R19, 0x1, R25, P0 ;  /* 0x00000001131f7824 */ /* 0x000fe200000e0619 */
[----:B------:R-:W-:-:S03]  /*38400*/  IADD3 R38, P2, R33, R10, RZ ;  /* 0x0000000a21267210 */ /* 0x000fc60007f5e0ff */
[----:B------:R-:W-:Y:S01]  /*38410*/  IMAD.X R27, R18, 0x1, R9, P3 ;  /* 0x00000001121b7824 */ /* 0x000fe200018e0609 */
[----:B------:R0:W-:Y:S01]  /*38420*/  STL.64 [R1+0xd40], R30 ;  /* 0x000d401e01007387 */ /* 0x0001e20000100a00 */
[----:B------:R-:W-:-:S03]  /*38430*/  IMAD.MOV.U32 R32, RZ, RZ, R38 ;  /* 0x000000ffff207224 */ /* 0x000fc600078e0026 */
[----:B------:R-:W-:Y:S04]  /*38440*/  STL [R1+0xd30], R38 ;  /* 0x000d302601007387 */ /* 0x000fe80000100800 */
[----:B------:R1:W-:Y:S01]  /*38450*/  STL.64 [R1+0xd38], R26 ;  /* 0x000d381a01007387 */ /* 0x0003e20000100a00 */
[C---:B0-----:R-:W-:Y:S02]  /*38460*/  IADD3 R30, P0, R33.reuse, R22, RZ ;  /* 0x00000016211e7210 */ /* 0x041fe40007f1e0ff */
[----:B-1----:R-:W-:Y:S01]  /*38470*/  IADD3 R26, P3, R33, R23, RZ ;  /* 0x00000017211a7210 */ /* 0x002fe20007f7e0ff */
[----:B------:R-:W-:Y:S01]  /*38480*/  NOP ;  /* 0x0000000000007918 */ /* 0x000fe20000000000 */
[----:B----4-:R-:W-:Y:S02]  /*38490*/  IMAD.MOV.U32 R33, RZ, RZ, R39 ;  /* 0x000000ffff217224 */ /* 0x010fe400078e0027 */
[----:B------:R-:W4:Y:S01]  /*384a0*/  LDL.LU.64 R38, [R1+0x15d8] ;  /* 0x0015d80001267983 */ /* 0x000f220000300a00 */
[----:B------:R-:W-:-:S02]  /*384b0*/  IMAD.X R33, R18, 0x1, R11, P2 ;  /* 0x0000000112217824 */ /* 0x000fc400010e060b */
[C---:B------:R-:W-:Y:S02]  /*384c0*/  IMAD.X R31, R18.reuse, 0x1, R24, P0 ;  /* 0x00000001121f7824 */ /* 0x040fe400000e0618 */
[----:B------:R-:W-:Y:S01]  /*384d0*/  IMAD.X R27, R18, 0x1, R25, P3 ;  /* 0x00000001121b7824 */ /* 0x000fe200018e0619 */
[----:B------:R0:W-:Y:S01]  /*384e0*/  STL [R1+0xd34], R33 ;  /* 0x000d342101007387 */ /* 0x0001e20000100800 */
[----:B---3--:R-:W-:Y:S02]  /*384f0*/  SHF.R.S32.HI R19, RZ, 0x1f, R35 ;  /* 0x0000001fff137819 */ /* 0x008fe40000011423 */
[----:B------:R-:W-:Y:S01]  /*38500*/  IADD3 R32, P2, R35, R8, RZ ;  /* 0x0000000823207210 */ /* 0x000fe20007f5e0ff */
[----:B------:R1:W-:Y:S04]  /*38510*/  STL.64 [R1+0xd20], R30 ;  /* 0x000d201e01007387 */ /* 0x0003e80000100a00 */
[----:B------:R3:W-:Y:S01]  /*38520*/  STL.64 [R1+0xd08], R26 ;  /* 0x000d081a01007387 */ /* 0x0007e20000100a00 */
[----:B0-----:R-:W-:Y:S01]  /*38530*/  IMAD.X R33, R19, 0x1, R9, P2 ;  /* 0x0000000113217824 */ /* 0x001fe200010e0609 */
[----:B-1----:R-:W-:-:S02]  /*38540*/  IADD3 R30, P0, R35, R10, RZ ;  /* 0x0000000a231e7210 */ /* 0x002fc40007f1e0ff */
[----:B---3--:R-:W-:-:S03]  /*38550*/  IADD3 R26, P3, R35, R22, RZ ;  /* 0x00000016231a7210 */ /* 0x008fc60007f7e0ff */
[C---:B------:R-:W-:Y:S01]  /*38560*/  IMAD.X R31, R19.reuse, 0x1, R11, P0 ;  /* 0x00000001131f7824 */ /* 0x040fe200000e060b */
[----:B------:R0:W-:Y:S01]  /*38570*/  STL.64 [R1+0xd00], R32 ;  /* 0x000d002001007387 */ /* 0x0001e20000100a00 */
[----:B------:R-:W-:-:S03]  /*38580*/  IMAD.X R27, R19, 0x1, R24, P3 ;  /* 0x00000001131b7824 */ /* 0x000fc600018e0618 */
[----:B------:R-:W-:Y:S01]  /*38590*/  STL.64 [R1+0xcf8], R30 ;  /* 0x000cf81e01007387 */ /* 0x000fe20000100a00 */
[----:B------:R-:W-:-:S03]  /*385a0*/  IMAD.MOV.U32 R56, RZ, RZ, R57 ;  /* 0x000000ffff387224 */ /* 0x000fc600078e0039 */
[----:B------:R1:W-:Y:S01]  /*385b0*/  STL.64 [R1+0xce8], R26 ;  /* 0x000ce81a01007387 */ /* 0x0003e20000100a00 */
[----:B------:R-:W-:Y:S02]  /*385c0*/  IMAD.MOV.U32 R57, RZ, RZ, R53 ;  /* 0x000000ffff397224 */ /* 0x000fe400078e0035 */
[----:B------:R-:W-:Y:S01]  /*385d0*/  IMAD.MOV.U32 R53, RZ, RZ, R13 ;  /* 0x000000ffff357224 */ /* 0x000fe200078e000d */
[----:B0-----:R-:W-:Y:S01]  /*385e0*/  IADD3 R32, P2, R35, R23, RZ ;  /* 0x0000001723207210 */ /* 0x001fe20007f5e0ff */
[----:B------:R-:W-:Y:S02]  /*385f0*/  IMAD.MOV.U32 R13, RZ, RZ, R12 ;  /* 0x000000ffff0d7224 */ /* 0x000fe400078e000c */
[----:B------:R-:W-:Y:S02]  /*38600*/  IMAD.MOV.U32 R12, RZ, RZ, R55 ;  /* 0x000000ffff0c7224 */ /* 0x000fe400078e0037 */
[----:B-1----:R-:W-:Y:S02]  /*38610*/  IMAD.MOV.U32 R27, RZ, RZ, R3 ;  /* 0x000000ffff1b7224 */ /* 0x002fe400078e0003 */
[----:B------:R-:W-:-:S02]  /*38620*/  IMAD.MOV.U32 R3, RZ, RZ, R58 ;  /* 0x000000ffff037224 */ /* 0x000fc400078e003a */
[----:B------:R-:W-:Y:S02]  /*38630*/  IMAD.MOV.U32 R58, RZ, RZ, R15 ;  /* 0x000000ffff3a7224 */ /* 0x000fe400078e000f */
[----:B------:R-:W-:Y:S02]  /*38640*/  IMAD.MOV.U32 R15, RZ, RZ, R40 ;  /* 0x000000ffff0f7224 */ /* 0x000fe400078e0028 */
[----:B------:R-:W-:Y:S02]  /*38650*/  IMAD.MOV.U32 R55, RZ, RZ, R54 ;  /* 0x000000ffff377224 */ /* 0x000fe400078e0036 */
[----:B------:R-:W-:Y:S02]  /*38660*/  IMAD.MOV.U32 R54, RZ, RZ, R2 ;  /* 0x000000ffff367224 */ /* 0x000fe400078e0002 */
[----:B------:R-:W-:Y:S02]  /*38670*/  IMAD.MOV.U32 R2, RZ, RZ, R51 ;  /* 0x000000ffff027224 */ /* 0x000fe400078e0033 */
[----:B------:R-:W-:-:S02]  /*38680*/  IMAD.X R33, R19, 0x1, R25, P2 ;  /* 0x0000000113217824 */ /* 0x000fc400010e0619 */
[----:B------:R-:W-:-:S03]  /*38690*/  IMAD.MOV.U32 R51, RZ, RZ, R41 ;  /* 0x000000ffff337224 */ /* 0x000fc600078e0029 */
[----:B------:R0:W-:Y:S01]  /*386a0*/  STL.64 [R1+0xcc8], R32 ;  /* 0x000cc82001007387 */ /* 0x0001e20000100a00 */
[----:B----4-:R-:W-:Y:S02]  /*386b0*/  SHF.R.S32.HI R18, RZ, 0x1f, R38 ;  /* 0x0000001fff127819 */ /* 0x010fe40000011426 */
[C---:B------:R-:W-:Y:S02]  /*386c0*/  IADD3 R30, P0, R38.reuse, R8, RZ ;  /* 0x00000008261e7210 */ /* 0x040fe40007f1e0ff */
[----:B------:R-:W-:-:S03]  /*386d0*/  IADD3 R40, P3, R38, R10, RZ ;  /* 0x0000000a26287210 */ /* 0x000fc60007f7e0ff */
[C---:B------:R-:W-:Y:S02]  /*386e0*/  IMAD.X R31, R18.reuse, 0x1, R9, P0 ;  /* 0x00000001121f7824 */ /* 0x040fe400000e0609 */
[----:B------:R-:W-:Y:S01]  /*386f0*/  IMAD.X R41, R18, 0x1, R11, P3 ;  /* 0x0000000112297824 */ /* 0x000fe200018e060b */
[----:B0-----:R-:W-:Y:S02]  /*38700*/  IADD3 R32, P2, R38, R22, RZ ;  /* 0x0000001626207210 */ /* 0x001fe40007f5e0ff */
[----:B------:R0:W-:Y:S01]  /*38710*/  STL.64 [R1+0xcc0], R30 ;  /* 0x000cc01e01007387 */ /* 0x0001e20000100a00 */
[----:B------:R-:W-:-:S03]  /*38720*/  SHF.R.S32.HI R19, RZ, 0x1f, R39 ;  /* 0x0000001fff137819 */ /* 0x000fc60000011427 */
[----:B------:R1:W-:Y:S01]  /*38730*/  STL.64 [R1+0xcb8], R40 ;  /* 0x000cb82801007387 */ /* 0x0003e20000100a00 */
[----:B------:R-:W-:Y:S01]  /*38740*/  IMAD.X R33, R18, 0x1, R24, P2 ;  /* 0x0000000112217824 */ /* 0x000fe200010e0618 */
[----:B0-----:R-:W-:Y:S02]  /*38750*/  IADD3 R30, P0, R38, R23, RZ ;  /* 0x00000017261e7210 */ /* 0x001fe40007f1e0ff */
[----:B-1----:R-:W-:-:S03]  /*38760*/  IADD3 R40, P3, R39, R8, RZ ;  /* 0x0000000827287210 */ /* 0x002fc60007f7e0ff */
[----:B------:R-:W-:Y:S01]  /*38770*/  IMAD.X R31, R18, 0x1, R25, P0 ;  /* 0x00000001121f7824 */ /* 0x000fe200000e0619 */
[----:B------:R-:W-:Y:S01]  /*38780*/  STL.64 [R1+0xca8], R32 ;  /* 0x000ca82001007387 */ /* 0x000fe20000100a00 */
[----:B------:R-:W-:-:S03]  /*38790*/  IMAD.X R41, R19, 0x1, R9, P3 ;  /* 0x0000000113297824 */ /* 0x000fc600018e0609 */
[----:B------:R-:W-:Y:S04]  /*387a0*/  STL.64 [R1+0xc88], R30 ;  /* 0x000c881e01007387 */ /* 0x000fe80000100a00 */
[----:B------:R0:W-:Y:S04]  /*387b0*/  STL.64 [R1+0xc80], R40 ;  /* 0x000c802801007387 */ /* 0x0001e80000100a00 */
[----:B0-----:R-:W3:Y:S01]  /*387c0*/  LDL.LU.64 R40, [R1+0x15d0] ;  /* 0x0015d00001287983 */ /* 0x001ee20000300a00 */
[----:B------:R-:W-:Y:S01]  /*387d0*/  IMAD.MOV.U32 R36, RZ, RZ, R27 ;  /* 0x000000ffff247224 */ /* 0x000fe200078e001b */
        /* <DEDUP_REMOVED lines=9> */
[C---:B------:R-:W-:Y:S02]  /*38870*/  IMAD.X R31, R19.reuse, 0x1, R24, P0 ;  /* 0x00000001131f7824 */ /* 0x040fe400000e0618 */
[----:B------:R-:W-:Y:S01]  /*38880*/  IMAD.X R17, R19, 0x1, R25, P3 ;  /* 0x0000000113117824 */ /* 0x000fe200018e0619 */
[----:B------:R0:W-:Y:S04]  /*38890*/  STL.64 [R1+0xc78], R32 ;  /* 0x000c782001007387 */ /* 0x0001e80000100a00 */
[----:B------:R1:W-:Y:S04]  /*388a0*/  STL.64 [R1+0xc68], R30 ;  /* 0x000c681e01007387 */ /* 0x0003e80000100a00 */
[----:B------:R4:W-:Y:S01]  /*388b0*/  STL.64 [R1+0xc48], R16 ;  /* 0x000c481001007387 */ /* 0x0009e20000100a00 */
[----:B---3--:R-:W-:-:S02]  /*388c0*/  SHF.R.S32.HI R18, RZ, 0x1f, R40 ;  /* 0x0000001fff127819 */ /* 0x008fc40000011428 */
[C---:B0-----:R-:W-:Y:S02]  /*388d0*/  IADD3 R32, P2, R40.reuse, R8, RZ ;  /* 0x0000000828207210 */ /* 0x041fe40007f5e0ff */
[C---:B-1----:R-:W-:Y:S02]  /*388e0*/  IADD3 R30, P0, R40.reuse, R10, RZ ;  /* 0x0000000a281e7210 */ /* 0x042fe40007f1e0ff */
[----:B----4-:R-:W-:Y:S01]  /*388f0*/  IADD3 R16, P3, R40, R22, RZ ;  /* 0x0000001628107210 */ /* 0x010fe20007f7e0ff */
[C---:B------:R-:W-:Y:S02]  /*38900*/  IMAD.X R33, R18.reuse, 0x1, R9, P2 ;  /* 0x0000000112217824 */ /* 0x040fe400010e0609 */
[C---:B------:R-:W-:Y:S02]  /*38910*/  IMAD.X R31, R18.reuse, 0x1, R11, P0 ;  /* 0x00000001121f7824 */ /* 0x040fe400000e060b */
[----:B------:R-:W-:Y:S01]  /*38920*/  IMAD.X R17, R18, 0x1, R24, P3 ;  /* 0x0000000112117824 */ /* 0x000fe200018e0618 */
[----:B------:R-:W-:Y:S04]  /*38930*/  STL.64 [R1+0xc40], R32 ;  /* 0x000c402001007387 */ /* 0x000fe80000100a00 */
[----:B------:R-:W-:Y:S04]  /*38940*/  STL.64 [R1+0xc38], R30 ;  /* 0x000c381e01007387 */ /* 0x000fe80000100a00 */
[----:B------:R0:W-:Y:S04]  /*38950*/  STL.64 [R1+0xc20], R16 ;  /* 0x000c201001007387 */ /* 0x0001e80000100a00 */
[----:B0-----:R-:W3:Y:S01]  /*38960*/  LDL.LU R17, [R1+0x15cc] ;  /* 0x0015cc0001117983 */ /* 0x001ee20000300800 */
[----:B------:R-:W-:-:S02]  /*38970*/  IADD3 R32, P2, R40, R23, RZ ;  /* 0x0000001728207210 */ /* 0x000fc40007f5e0ff */
[----:B------:R-:W-:Y:S02]  /*38980*/  SHF.R.S32.HI R19, RZ, 0x1f, R34 ;  /* 0x0000001fff137819 */ /* 0x000fe40000011422 */
[----:B------:R-:W-:Y:S01]  /*38990*/  IADD3 R30, P0, R34, R8, RZ ;  /* 0x00000008221e7210 */ /* 0x000fe20007f1e0ff */
[----:B------:R-:W-:Y:S01]  /*389a0*/  IMAD.X R33, R18, 0x1, R25, P2 ;  /* 0x0000000112217824 */ /* 0x000fe200010e0619 */
[C---:B------:R-:W-:Y:S02]  /*389b0*/  IADD3 R16, P3, R34.reuse, R10, RZ ;  /* 0x0000000a22107210 */ /* 0x040fe40007f7e0ff */
[----:B------:R-:W-:Y:S01]  /*389c0*/  IADD3 R38, P2, R34, R22, RZ ;  /* 0x0000001622267210 */ /* 0x000fe20007f5e0ff */
[----:B------:R-:W-:Y:S01]  /*389d0*/  IMAD.X R31, R19, 0x1, R9, P0 ;  /* 0x00000001131f7824 */ /* 0x000fe200000e0609 */
[----:B------:R0:W-:Y:S04]  /*389e0*/  STL.64 [R1+0xc00], R32 ;  /* 0x000c002001007387 */ /* 0x0001e80000100a00 */
[----:B------:R-:W-:Y:S04]  /*389f0*/  STL [R1+0xbf0], R16 ;  /* 0x000bf01001007387 */ /* 0x000fe80000100800 */
[----:B------:R1:W-:Y:S01]  /*38a00*/  STL.64 [R1+0xbf8], R30 ;  /* 0x000bf81e01007387 */ /* 0x0003e20000100a00 */
[----:B0-----:R-:W-:-:S02]  /*38a10*/  IMAD.MOV.U32 R32, RZ, RZ, R36 ;  /* 0x000000ffff207224 */ /* 0x001fc400078e0024 */
[----:B------:R-:W-:Y:S02]  /*38a20*/  IMAD.MOV.U32 R36, RZ, RZ, R26 ;  /* 0x000000ffff247224 */ /* 0x000fe400078e001a */
[----:B------:R-:W-:Y:S02]  /*38a30*/  IMAD.MOV.U32 R26, RZ, RZ, R27 ;  /* 0x000000ffff1a7224 */ /* 0x000fe400078e001b */
[----:B------:R-:W-:Y:S01]  /*38a40*/  IMAD.MOV.U32 R27, RZ, RZ, R56 ;  /* 0x000000ffff1b7224 */ /* 0x000fe200078e0038 */
[----:B------:R0:W-:Y:S01]  /*38a50*/  STL [R1+0xbe0], R38 ;  /* 0x000be02601007387 */ /* 0x0001e20000100800 */
[----:B------:R-:W-:Y:S01]  /*38a60*/  IMAD.MOV.U32 R56, RZ, RZ, R5 ;  /* 0x000000ffff387224 */ /* 0x000fe200078e0005 */
[----:B-1----:R-:W-:Y:S01]  /*38a70*/  IADD3 R30, P0, R34, R23, RZ ;  /* 0x00000017221e7210 */ /* 0x002fe20007f1e0ff */
[----:B------:R-:W-:Y:S02]  /*38a80*/  IMAD.MOV.U32 R5, RZ, RZ, R42 ;  /* 0x000000ffff057224 */ /* 0x000fe400078e002a */
[----:B------:R-:W4:Y:S01]  /*38a90*/  LDL.LU R42, [R1+0x15c8] ;  /* 0x0015c800012a7983 */ /* 0x000f220000300800 */
[----:B------:R-:W-:-:S02]  /*38aa0*/  IMAD.MOV.U32 R34, RZ, RZ, R16 ;  /* 0x000000ffff227224 */ /* 0x000fc400078e0010 */
[----:B---3--:R-:W-:Y:S02]  /*38ab0*/  IMAD.MOV.U32 R35, RZ, RZ, R17 ;  /* 0x000000ffff237224 */ /* 0x008fe400078e0011 */
[----:B------:R-:W3:Y:S01]  /*38ac0*/  LDL.LU.64 R16, [R1+0x15c0] ;  /* 0x0015c00001107983 */ /* 0x000ee20000300a00 */
[C---:B------:R-:W-:Y:S02]  /*38ad0*/  IMAD.X R35, R19.reuse, 0x1, R11, P3 ;  /* 0x0000000113237824 */ /* 0x040fe400018e060b */
[----:B------:R-:W-:-:S03]  /*38ae0*/  IMAD.X R31, R19, 0x1, R25, P0 ;  /* 0x00000001131f7824 */ /* 0x000fc600000e0619 */
[----:B------:R1:W-:Y:S01]  /*38af0*/  STL [R1+0xbf4], R35 ;  /* 0x000bf42301007387 */ /* 0x0003e20000100800 */
[----:B------:R-:W-:Y:S01]  /*38b00*/  IMAD.MOV.U32 R34, RZ, RZ, R38 ;  /* 0x000000ffff227224 */ /* 0x000fe200078e0026 */
[----:B------:R-:W-:Y:S02]  /*38b10*/  SHF.R.S32.HI R18, RZ, 0x1f, R37 ;  /* 0x0000001fff127819 */ /* 0x000fe40000011425 */
[----:B0-----:R-:W-:Y:S01]  /*38b20*/  IADD3 R38, P3, R37, R8, RZ ;  /* 0x0000000825267210 */ /* 0x001fe20007f7e0ff */
[----:B-1----:R-:W-:Y:S02]  /*38b30*/  IMAD.MOV.U32 R35, RZ, RZ, R39 ;  /* 0x000000ffff237224 */ /* 0x002fe400078e0027 */
[----:B------:R-:W-:Y:S01]  /*38b40*/  IMAD.X R35, R19, 0x1, R24, P2 ;  /* 0x0000000113237824 */ /* 0x000fe200010e0618 */
[----:B------:R-:W-:Y:S01]  /*38b50*/  IADD3 R34, P2, R37, R10, RZ ;  /* 0x0000000a25227210 */ /* 0x000fe20007f5e0ff */
[----:B------:R-:W-:-:S03]  /*38b60*/  IMAD.X R39, R18, 0x1, R9, P3 ;  /* 0x0000000112277824 */ /* 0x000fc600018e0609 */
[----:B------:R0:W-:Y:S04]  /*38b70*/  STL [R1+0xbe4], R35 ;  /* 0x000be42301007387 */ /* 0x0001e80000100800 */
[----:B------:R1:W-:Y:S01]  /*38b80*/  STL.64 [R1+0xbc0], R30 ;  /* 0x000bc01e01007387 */ /* 0x0003e20000100a00 */
[C---:B0-----:R-:W-:Y:S01]  /*38b90*/  IMAD.X R35, R18.reuse, 0x1, R11, P2 ;  /* 0x0000000112237824 */ /* 0x041fe200010e060b */
[C---:B-1----:R-:W-:Y:S02]  /*38ba0*/  IADD3 R30, P0, R37.reuse, R22, RZ ;  /* 0x00000016251e7210 */ /* 0x042fe40007f1e0ff */
[----:B------:R0:W-:Y:S03]  /*38bb0*/  STL.64 [R1+0xbb8], R38 ;  /* 0x000bb82601007387 */ /* 0x0001e60000100a00 */
[----:B------:R-:W-:Y:S01]  /*38bc0*/  IMAD.X R31, R18, 0x1, R24, P0 ;  /* 0x00000001121f7824 */ /* 0x000fe200000e0618 */
        /* <DEDUP_REMOVED lines=8> */
[C---:B------:R-:W-:Y:S02]  /*38c50*/  IMAD.X R35, R19.reuse, 0x1, R9, P2 ;  /* 0x0000000113237824 */ /* 0x040fe400010e0609 */
[----:B------:R-:W-:Y:S01]  /*38c60*/  IMAD.X R31, R19, 0x1, R11, P0 ;  /* 0x00000001131f7824 */ /* 0x000fe200000e060b */
[----:B0-----:R-:W-:Y:S02]  /*38c70*/  IADD3 R38, P3, R17, R22, RZ ;  /* 0x0000001611267210 */ /* 0x001fe40007f7e0ff */
[----:B------:R0:W-:Y:S04]  /*38c80*/  STL.64 [R1+0xb78], R34 ;  /* 0x000b782201007387 */ /* 0x0001e80000100a00 */
[----:B------:R1:W-:Y:S01]  /*38c90*/  STL.64 [R1+0xb70], R30 ;  /* 0x000b701e01007387 */ /* 0x0003e20000100a00 */
[----:B------:R-:W-:Y:S01]  /*38ca0*/  IMAD.X R39, R19, 0x1, R24, P3 ;  /* 0x0000000113277824 */ /* 0x000fe200018e0618 */
[----:B0-----:R-:W-:-:S02]  /*38cb0*/  IADD3 R34, P2, R17, R23, RZ ;  /* 0x0000001711227210 */ /* 0x001fc40007f5e0ff */
[----:B------:R-:W-:Y:S02]  /*38cc0*/  SHF.R.S32.HI R17, RZ, 0x1f, R16 ;  /* 0x0000001fff117819 */ /* 0x000fe40000011410 */
[C---:B-1----:R-:W-:Y:S01]  /*38cd0*/  IADD3 R30, P0, R16.reuse, R8, RZ ;  /* 0x00000008101e7210 */ /* 0x042fe20007f1e0ff */
[----:B------:R-:W-:Y:S01]  /*38ce0*/  IMAD.X R35, R19, 0x1, R25, P2 ;  /* 0x0000000113237824 */ /* 0x000fe200010e0619 */
[----:B------:R0:W-:Y:S03]  /*38cf0*/  STL.64 [R1+0xb60], R38 ;  /* 0x000b602601007387 */ /* 0x0001e60000100a00 */
[----:B------:R-:W-:Y:S01]  /*38d00*/  IMAD.X R31, R17, 0x1, R9, P0 ;  /* 0x00000001111f7824 */ /* 0x000fe200000e0609 */
[----:B------:R1:W-:Y:S04]  /*38d10*/  STL.64 [R1+0xb40], R34 ;  /* 0x000b402201007387 */ /* 0x0003e80000100a00 */
[----:B------:R2:W-:Y:S01]  /*38d20*/  STL.64 [R1+0xb38], R30 ;  /* 0x000b381e01007387 */ /* 0x0005e20000100a00 */
[----:B0-----:R-:W-:-:S02]  /*38d30*/  IADD3 R38, P3, R16, R10, RZ ;  /* 0x0000000a10267210 */ /* 0x001fc40007f7e0ff */
[----:B-1----:R-:W-:-:S03]  /*38d40*/  IADD3 R34, P2, R16, R22, RZ ;  /* 0x0000001610227210 */ /* 0x002fc60007f5e0ff */
[C---:B------:R-:W-:Y:S01]  /*38d50*/  IMAD.X R39, R17.reuse, 0x1, R11, P3 ;  /* 0x0000000111277824 */ /* 0x040fe200018e060b */
[----:B--2---:R-:W-:Y:S01]  /*38d60*/  IADD3 R30, P0, R16, R23, RZ ;  /* 0x00000017101e7210 */ /* 0x004fe20007f1e0ff */
[----:B------:R-:W-:-:S03]  /*38d70*/  IMAD.X R35, R17, 0x1, R24, P2 ;  /* 0x0000000111237824 */ /* 0x000fc600010e0618 */
[----:B------:R0:W-:Y:S01]  /*38d80*/  STL.64 [R1+0xb30], R38 ;  /* 0x000b302601007387 */ /* 0x0001e20000100a00 */
[----:B----4-:R-:W-:Y:S01]  /*38d90*/  SHF.R.S32.HI R16, RZ, 0x1f, R42 ;  /* 0x0000001fff107819 */ /* 0x010fe2000001142a */
[----:B------:R-:W-:Y:S02]  /*38da0*/  IMAD.X R31, R17, 0x1, R25, P0 ;  /* 0x00000001111f7824 */ /* 0x000fe400000e0619 */
[----:B------:R1:W-:Y:S04]  /*38db0*/  STL.64 [R1+0xb20], R34 ;  /* 0x000b202201007387 */ /* 0x0003e80000100a00 */
[----:B------:R2:W-:Y:S01]  /*38dc0*/  STL.64 [R1+0xb00], R30 ;  /* 0x000b001e01007387 */ /* 0x0005e20000100a00 */
[C---:B0-----:R-:W-:Y:S02]  /*38dd0*/  IADD3 R38, P3, R42.reuse, R8, RZ ;  /* 0x000000082a267210 */ /* 0x041fe40007f7e0ff */
[----:B-1----:R-:W-:-:S03]  /*38de0*/  IADD3 R34, P2, R42, R10, RZ ;  /* 0x0000000a2a227210 */ /* 0x002fc60007f5e0ff */
[----:B------:R-:W-:Y:S01]  /*38df0*/  IMAD.X R39, R16, 0x1, R9, P3 ;  /* 0x0000000110277824 */ /* 0x000fe200018e0609 */
[----:B--2---:R-:W-:Y:S01]  /*38e00*/  IADD3 R30, P0, R42, R22, RZ ;  /* 0x000000162a1e7210 */ /* 0x004fe20007f1e0ff */
[----:B------:R-:W-:-:S03]  /*38e10*/  IMAD.X R35, R16, 0x1, R11, P2 ;  /* 0x0000000110237824 */ /* 0x000fc600010e060b */
[----:B------:R0:W-:Y:S01]  /*38e20*/  STL.64 [R1+0xaf8], R38 ;  /* 0x000af82601007387 */ /* 0x0001e20000100a00 */
[----:B------:R-:W-:-:S03]  /*38e30*/  IMAD.X R31, R16, 0x1, R24, P0 ;  /* 0x00000001101f7824 */ /* 0x000fc600000e0618 */
[----:B------:R1:W-:Y:S01]  /*38e40*/  STL.64 [R1+0xaf0], R34 ;  /* 0x000af02201007387 */ /* 0x0003e20000100a00 */
[----:B------:R-:W-:-:S03]  /*38e50*/  SHF.R.S32.HI R17, RZ, 0x1f, R45 ;  /* 0x0000001fff117819 */ /* 0x000fc6000001142d */
[----:B------:R2:W-:Y:S01]  /*38e60*/  STL.64 [R1+0xae0], R30 ;  /* 0x000ae01e01007387 */ /* 0x0005e20000100a00 */
[----:B0-----:R-:W-:Y:S02]  /*38e70*/  IADD3 R38, P3, R42, R23, RZ ;  /* 0x000000172a267210 */ /* 0x001fe40007f7e0ff */
        /* <DEDUP_REMOVED lines=16> */
[----:B------:R1:W-:Y:S04]  /*38f80*/  STL.64 [R1+0xa90], R34 ;  /* 0x000a902201007387 */ /* 0x0003e80000100a00 */
[----:B------:R2:W-:Y:S01]  /*38f90*/  STL.64 [R1+0xa88], R30 ;  /* 0x000a881e01007387 */ /* 0x0005e20000100a00 */
[C---:B0-----:R-:W-:Y:S02]  /*38fa0*/  IADD3 R38, P3, R61.reuse, R10, RZ ;  /* 0x0000000a3d267210 */ /* 0x041fe40007f7e0ff */
[----:B-1----:R-:W-:-:S03]  /*38fb0*/  IADD3 R34, P2, R61, R22, RZ ;  /* 0x000000163d227210 */ /* 0x002fc60007f5e0ff */
[C---:B------:R-:W-:Y:S02]  /*38fc0*/  IMAD.X R39, R16.reuse, 0x1, R11, P3 ;  /* 0x0000000110277824 */ /* 0x040fe400018e060b */
[----:B--2---:R-:W-:Y:S02]  /*38fd0*/  IMAD.MOV.U32 R31, RZ, RZ, R36 ;  /* 0x000000ffff1f7224 */ /* 0x004fe400078e0024 */
[----:B------:R-:W-:Y:S02]  /*38fe0*/  IMAD.MOV.U32 R30, RZ, RZ, R32 ;  /* 0x000000ffff1e7224 */ /* 0x000fe400078e0020 */
[----:B------:R-:W-:Y:S02]  /*38ff0*/  IMAD.MOV.U32 R36, RZ, RZ, R27 ;  /* 0x000000ffff247224 */ /* 0x000fe400078e001b */
[----:B------:R-:W-:Y:S01]  /*39000*/  IMAD.MOV.U32 R32, RZ, RZ, R26 ;  /* 0x000000ffff207224 */ /* 0x000fe200078e001a */
[----:B------:R-:W-:Y:S01]  /*39010*/  IADD3 R26, P0, R61, R23, RZ ;  /* 0x000000173d1a7210 */ /* 0x000fe20007f1e0ff */
[----:B------:R-:W-:-:S02]  /*39020*/  IMAD.X R35, R16, 0x1, R24, P2 ;  /* 0x0000000110237824 */ /* 0x000fc400010e0618 */
[----:B------:R-:W-:Y:S01]  /*39030*/  IMAD.MOV.U32 R29, RZ, RZ, R31 ;  /* 0x000000ffff1d7224 */ /* 0x000fe200078e001f */
[----:B------:R0:W-:Y:S01]  /*39040*/  STL.64 [R1+0xa80], R38 ;  /* 0x000a802601007387 */ /* 0x0001e20000100a00 */
[----:B------:R-:W-:Y:S01]  /*39050*/  IMAD.MOV.U32 R31, RZ, RZ, R36 ;  /* 0x000000ffff1f7224 */ /* 0x000fe200078e0024 */
[----:B------:R-:W-:Y:S01]  /*39060*/  SHF.R.S32.HI R17, RZ, 0x1f, R20 ;  /* 0x0000001fff117819 */ /* 0x000fe20000011414 */
[----:B------:R-:W-:Y:S01]  /*39070*/  IMAD.MOV.U32 R36, RZ, RZ, R57 ;  /* 0x000000ffff247224 */ /* 0x000fe200078e0039 */
[----:B------:R1:W-:Y:S01]  /*39080*/  STL.64 [R1+0xa60], R34 ;  /* 0x000a602201007387 */ /* 0x0003e20000100a00 */
[----:B------:R-:W-:Y:S02]  /*39090*/  IMAD.MOV.U32 R33, RZ, RZ, R30 ;  /* 0x000000ffff217224 */ /* 0x000fe400078e001e */
[----:B------:R-:W-:Y:S02]  /*390a0*/  IMAD.MOV.U32 R57, RZ, RZ, R53 ;  /* 0x000000ffff397224 */ /* 0x000fe400078e0035 */
[----:B------:R-:W-:-:S02]  /*390b0*/  IMAD.X R27, R16, 0x1, R25, P0 ;  /* 0x00000001101b7824 */ /* 0x000fc400000e0619 */
[----:B------:R-:W-:Y:S01]  /*390c0*/  IMAD.MOV.U32 R30, RZ, RZ, R32 ;  /* 0x000000ffff1e7224 */ /* 0x000fe200078e0020 */
[C---:B0-----:R-:W-:Y:S01]  /*390d0*/  IADD3 R38, P3, R20.reuse, R8, RZ ;  /* 0x0000000814267210 */ /* 0x041fe20007f7e0ff */
[----:B------:R-:W-:Y:S01]  /*390e0*/  IMAD.MOV.U32 R53, RZ, RZ, R46 ;  /* 0x000000ffff357224 */ /* 0x000fe200078e002e */
[C---:B------:R-:W-:Y:S01]  /*390f0*/  IADD3 R46, P0, R20.reuse, R22, RZ ;  /* 0x00000016142e7210 */ /* 0x040fe20007f1e0ff */
[----:B------:R-:W-:Y:S01]  /*39100*/  IMAD.MOV.U32 R32, RZ, RZ, R56 ;  /* 0x000000ffff207224 */ /* 0x000fe200078e0038 */
[----:B-1----:R-:W-:Y:S01]  /*39110*/  IADD3 R34, P2, R20, R10, RZ ;  /* 0x0000000a14227210 */ /* 0x002fe20007f5e0ff */
[----:B------:R-:W-:Y:S02]  /*39120*/  IMAD.MOV.U32 R56, RZ, RZ, R52 ;  /* 0x000000ffff387224 */ /* 0x000fe400078e0034 */
[----:B------:R-:W-:Y:S02]  /*39130*/  IMAD.MOV.U32 R52, RZ, RZ, R13 ;  /* 0x000000ffff347224 */ /* 0x000fe400078e000d */
[----:B------:R-:W-:-:S02]  /*39140*/  IMAD.MOV.U32 R13, RZ, RZ, R12 ;  /* 0x000000ffff0d7224 */ /* 0x000fc400078e000c */
[C---:B------:R-:W-:Y:S02]  /*39150*/  IMAD.X R39, R17.reuse, 0x1, R9, P3 ;  /* 0x0000000111277824 */ /* 0x040fe400018e0609 */
[----:B------:R-:W-:Y:S02]  /*39160*/  IMAD.MOV.U32 R12, RZ, RZ, R47 ;  /* 0x000000ffff0c7224 */ /* 0x000fe400078e002f */
[C---:B------:R-:W-:Y:S01]  /*39170*/  IMAD.X R35, R17.reuse, 0x1, R11, P2 ;  /* 0x0000000111237824 */ /* 0x040fe200010e060b */
[----:B------:R0:W-:Y:S01]  /*39180*/  STL.64 [R1+0xa50], R26 ;  /* 0x000a501a01007387 */ /* 0x0001e20000100a00 */
[----:B------:R-:W-:-:S03]  /*39190*/  IMAD.X R47, R17, 0x1, R24, P0 ;  /* 0x00000001112f7824 */ /* 0x000fc600000e0618 */
[----:B0-----:R-:W2:Y:S04]  /*391a0*/  LDL.LU.64 R26, [R1+0x15b8] ;  /* 0x0015b800011a7983 */ /* 0x001ea80000300a00 */
        /* <DEDUP_REMOVED lines=8> */
[----:B------:R-:W-:-:S03]  /*39230*/  IADD3 R46, P0, R41, R10, RZ ;  /* 0x0000000a292e7210 */ /* 0x000fc60007f1e0ff */
[----:B------:R-:W-:Y:S01]  /*39240*/  IMAD.X R35, R16, 0x1, R9, P2 ;  /* 0x0000000110237824 */ /* 0x000fe200010e0609 */
[----:B------:R-:W-:Y:S04]  /*39250*/  STL.64 [R1+0xa10], R38 ;  /* 0x000a102601007387 */ /* 0x000fe80000100a00 */
[----:B------:R-:W-:Y:S04]  /*39260*/  STL [R1+0xa00], R46 ;  /* 0x000a002e01007387 */ /* 0x000fe80000100800 */
[----:B------:R0:W-:Y:S01]  /*39270*/  STL.64 [R1+0xa08], R34 ;  /* 0x000a082201007387 */ /* 0x0001e20000100a00 */
[----:B------:R-:W-:Y:S01]  /*39280*/  IADD3 R18, P3, R41, R22, RZ ;  /* 0x0000001629127210 */ /* 0x000fe20007f7e0ff */
[----:B0-----:R-:W-:-:S02]  /*39290*/  IMAD.MOV.U32 R35, RZ, RZ, R33 ;  /* 0x000000ffff237224 */ /* 0x001fc400078e0021 */
[----:B------:R-:W-:Y:S02]  /*392a0*/  IMAD.MOV.U32 R33, RZ, RZ, R29 ;  /* 0x000000ffff217224 */ /* 0x000fe400078e001d */
[----:B------:R-:W-:Y:S02]  /*392b0*/  IMAD.MOV.U32 R29, RZ, RZ, R30 ;  /* 0x000000ffff1d7224 */ /* 0x000fe400078e001e */
[----:B------:R-:W-:Y:S02]  /*392c0*/  IMAD.MOV.U32 R30, RZ, RZ, R31 ;  /* 0x000000ffff1e7224 */ /* 0x000fe400078e001f */
[----:B------:R-:W-:Y:S02]  /*392d0*/  IMAD.MOV.U32 R31, RZ, RZ, R32 ;  /* 0x000000ffff1f7224 */ /* 0x000fe400078e0020 */
[----:B------:R-:W-:Y:S02]  /*392e0*/  IMAD.MOV.U32 R32, RZ, RZ, R36 ;  /* 0x000000ffff207224 */ /* 0x000fe400078e0024 */
[----:B------:R-:W-:-:S02]  /*392f0*/  IMAD.MOV.U32 R36, RZ, RZ, R56 ;  /* 0x000000ffff247224 */ /* 0x000fc400078e0038 */
[----:B------:R-:W-:Y:S02]  /*39300*/  IMAD.MOV.U32 R56, RZ, RZ, R57 ;  /* 0x000000ffff387224 */ /* 0x000fe400078e0039 */
[----:B------:R-:W-:Y:S02]  /*39310*/  IMAD.MOV.U32 R57, RZ, RZ, R52 ;  /* 0x000000ffff397224 */ /* 0x000fe400078e0034 */
[----:B------:R-:W-:Y:S02]  /*39320*/  IMAD.MOV.U32 R52, RZ, RZ, R13 ;  /* 0x000000ffff347224 */ /* 0x000fe400078e000d */
[----:B------:R-:W-:Y:S01]  /*39330*/  IMAD.MOV.U32 R13, RZ, RZ, R12 ;  /* 0x000000ffff0d7224 */ /* 0x000fe200078e000c */
[----:B------:R0:W-:Y:S01]  /*39340*/  STL [R1+0x9e0], R18 ;  /* 0x0009e01201007387 */ /* 0x0001e20000100800 */
[----:B------:R-:W-:Y:S01]  /*39350*/  IMAD.MOV.U32 R12, RZ, RZ, R55 ;  /* 0x000000ffff0c7224 */ /* 0x000fe200078e0037 */
[----:B------:R-:W-:Y:S01]  /*39360*/  IADD3 R38, P2, R41, R23, RZ ;  /* 0x0000001729267210 */ /* 0x000fe20007f5e0ff */
[----:B------:R-:W-:-:S02]  /*39370*/  IMAD.MOV.U32 R55, RZ, RZ, R54 ;  /* 0x000000ffff377224 */ /* 0x000fc400078e0036 */
[----:B------:R-:W4:Y:S01]  /*39380*/  LDL.LU R54, [R1+0x11ac] ;  /* 0x0011ac0001367983 */ /* 0x000f220000300800 */
[----:B------:R-:W-:Y:S02]  /*39390*/  IMAD.MOV.U32 R40, RZ, RZ, R46 ;  /* 0x000000ffff287224 */ /* 0x000fe400078e002e */
        /* <DEDUP_REMOVED lines=10> */
[----:B------:R-:W-:-:S04]  /*39440*/  IADD3 R40, P3, R44, R10, RZ ;  /* 0x0000000a2c287210 */ /* 0x000fc80007f7e0ff */
[----:B------:R0:W-:Y:S04]  /*39450*/  STL [R1+0x9e4], R41 ;  /* 0x0009e42901007387 */ /* 0x0001e80000100800 */
[----:B------:R1:W-:Y:S01]  /*39460*/  STL.64 [R1+0x9d0], R38 ;  /* 0x0009d02601007387 */ /* 0x0003e20000100a00 */
[C---:B------:R-:W-:Y:S02]  /*39470*/  IMAD.X R19, R17.reuse, 0x1, R9, P0 ;  /* 0x0000000111137824 */ /* 0x040fe400000e0609 */
        /* <DEDUP_REMOVED lines=9> */
[----:B------:R-:W-:Y:S02]  /*39510*/  SHF.R.S32.HI R17, RZ, 0x1f, R53 ;  /* 0x0000001fff117819 */ /* 0x000fe40000011435 */
[----:B---3--:R-:W-:Y:S02]  /*39520*/  SHF.R.S32.HI R16, RZ, 0x1f, R47 ;  /* 0x0000001fff107819 */ /* 0x008fe4000001142f */
[C---:B-1----:R-:W-:Y:S02]  /*39530*/  IADD3 R40, P3, R47.reuse, R8, RZ ;  /* 0x000000082f287210 */ /* 0x042fe40007f7e0ff */
[----:B--2---:R-:W-:-:S03]  /*39540*/  IADD3 R38, P2, R47, R10, RZ ;  /* 0x0000000a2f267210 */ /* 0x004fc60007f5e0ff */
[C---:B------:R-:W-:Y:S02]  /*39550*/  IMAD.X R41, R16.reuse, 0x1, R9, P3 ;  /* 0x0000000110297824 */ /* 0x040fe400018e0609 */
[C---:B------:R-:W-:Y:S01]  /*39560*/  IMAD.X R39, R16.reuse, 0x1, R11, P2 ;  /* 0x0000000110277824 */ /* 0x040fe200010e060b */
[C---:B0-----:R-:W-:Y:S02]  /*39570*/  IADD3 R18, P0, R47.reuse, R22, RZ ;  /* 0x000000162f127210 */ /* 0x041fe40007f1e0ff */
[----:B------:R0:W-:Y:S04]  /*39580*/  STL.64 [R1+0x988], R40 ;  /* 0x0009882801007387 */ /* 0x0001e80000100a00 */
[----:B------:R1:W-:Y:S01]  /*39590*/  STL.64 [R1+0x980], R38 ;  /* 0x0009802601007387 */ /* 0x0003e20000100a00 */
[----:B------:R-:W-:Y:S01]  /*395a0*/  IMAD.X R19, R16, 0x1, R24, P0 ;  /* 0x0000000110137824 */ /* 0x000fe200000e0618 */
[----:B0-----:R-:W-:Y:S01]  /*395b0*/  IADD3 R40, P3, R47, R23, RZ ;  /* 0x000000172f287210 */ /* 0x001fe20007f7e0ff */
[----:B-1----:R-:W-:-:S02]  /*395c0*/  IMAD.MOV.U32 R39, RZ, RZ, R35 ;  /* 0x000000ffff277224 */ /* 0x002fc400078e0023 */
[----:B------:R-:W-:Y:S02]  /*395d0*/  IMAD.MOV.U32 R35, RZ, RZ, R29 ;  /* 0x000000ffff237224 */ /* 0x000fe400078e001d */
[----:B------:R-:W-:Y:S02]  /*395e0*/  IMAD.MOV.U32 R38, RZ, RZ, R33 ;  /* 0x000000ffff267224 */ /* 0x000fe400078e0021 */
[----:B------:R-:W-:Y:S02]  /*395f0*/  IMAD.MOV.U32 R29, RZ, RZ, R31 ;  /* 0x000000ffff1d7224 */ /* 0x000fe400078e001f */
[----:B------:R-:W-:Y:S02]  /*39600*/  IMAD.MOV.U32 R31, RZ, RZ, R36 ;  /* 0x000000ffff1f7224 */ /* 0x000fe400078e0024 */
[----:B------:R-:W-:Y:S02]  /*39610*/  IMAD.MOV.U32 R33, RZ, RZ, R30 ;  /* 0x000000ffff217224 */ /* 0x000fe400078e001e */
[----:B------:R-:W-:-:S02]  /*39620*/  IMAD.MOV.U32 R36, RZ, RZ, R57 ;  /* 0x000000ffff247224 */ /* 0x000fc400078e0039 */
[----:B------:R-:W-:Y:S02]  /*39630*/  IMAD.MOV.U32 R30, RZ, RZ, R32 ;  /* 0x000000ffff1e7224 */ /* 0x000fe400078e0020 */
[----:B------:R-:W-:Y:S01]  /*39640*/  IMAD.MOV.U32 R32, RZ, RZ, R56 ;  /* 0x000000ffff207224 */ /* 0x000fe200078e0038 */
[----:B------:R-:W-:Y:S01]  /*39650*/  IADD3 R56, P2, R53, R8, RZ ;  /* 0x0000000835387210 */ /* 0x000fe20007f5e0ff */
[----:B------:R-:W-:Y:S01]  /*39660*/  IMAD.MOV.U32 R34, RZ, RZ, R38 ;  /* 0x000000ffff227224 */ /* 0x000fe200078e0026 */
[----:B------:R0:W-:Y:S01]  /*39670*/  STL.64 [R1+0x960], R18 ;  /* 0x0009601201007387 */ /* 0x0001e20000100a00 */
[----:B------:R-:W-:Y:S02]  /*39680*/  IMAD.MOV.U32 R38, RZ, RZ, R29 ;  /* 0x000000ffff267224 */ /* 0x000fe400078e001d */
[----:B------:R-:W-:Y:S02]  /*39690*/  IMAD.MOV.U32 R29, RZ, RZ, R36 ;  /* 0x000000ffff1d7224 */ /* 0x000fe400078e0024 */
[----:B------:R-:W-:-:S02]  /*396a0*/  IMAD.X R41, R16, 0x1, R25, P3 ;  /* 0x0000000110297824 */ /* 0x000fc400018e0619 */
[----:B------:R-:W-:Y:S01]  /*396b0*/  IMAD.MOV.U32 R36, RZ, RZ, R12 ;  /* 0x000000ffff247224 */ /* 0x000fe200078e000c */
[C---:B------:R-:W-:Y:S01]  /*396c0*/  IADD3 R12, P3, R53.reuse, R22, RZ ;  /* 0x00000016350c7210 */ /* 0x040fe20007f7e0ff */
[----:B------:R-:W-:Y:S01]  /*396d0*/  IMAD.MOV.U32 R37, RZ, RZ, R39 ;  /* 0x000000ffff257224 */ /* 0x000fe200078e0027 */
[----:B0-----:R-:W-:Y:S01]  /*396e0*/  IADD3 R18, P0, R53, R10, RZ ;  /* 0x0000000a35127210 */ /* 0x001fe20007f1e0ff */
[----:B------:R-:W-:Y:S02]  /*396f0*/  IMAD.MOV.U32 R39, RZ, RZ, R33 ;  /* 0x000000ffff277224 */ /* 0x000fe400078e0021 */
[----:B------:R-:W-:Y:S02]  /*39700*/  IMAD.X R57, R17, 0x1, R9, P2 ;  /* 0x0000000111397824 */ /* 0x000fe400010e0609 */
[----:B------:R-:W-:Y:S02]  /*39710*/  IMAD.MOV.U32 R33, RZ, RZ, R31 ;  /* 0x000000ffff217224 */ /* 0x000fe400078e001f */
[----:B------:R-:W-:-:S02]  /*39720*/  IMAD.MOV.U32 R31, RZ, RZ, R13 ;  /* 0x000000ffff1f7224 */ /* 0x000fc400078e000d */
[C---:B------:R-:W-:Y:S01]  /*39730*/  IMAD.X R19, R17.reuse, 0x1, R11, P0 ;  /* 0x0000000111137824 */ /* 0x040fe200000e060b */
[----:B------:R-:W-:Y:S01]  /*39740*/  STL.64 [R1+0x950], R40 ;  /* 0x0009502801007387 */ /* 0x000fe20000100a00 */
[----:B------:R-:W-:-:S03]  /*39750*/  IMAD.X R13, R17, 0x1, R24, P3 ;  /* 0x00000001110d7824 */ /* 0x000fc600018e0618 */
[----:B------:R0:W-:Y:S04]  /*39760*/  STL.64 [R1+0x948], R56 ;  /* 0x0009483801007387 */ /* 0x0001e80000100a00 */
[----:B0-----:R-:W2:Y:S04]  /*39770*/  LDL.LU.64 R56, [R1+0x15a0] ;  /* 0x0015a00001387983 */ /* 0x001ea80000300a00 */
[----:B------:R-:W-:Y:S04]  /*39780*/  STL.64 [R1+0x940], R18 ;  /* 0x0009401201007387 */ /* 0x000fe80000100a00 */
[----:B------:R0:W-:Y:S04]  /*39790*/  STL.64 [R1+0x920], R12 ;  /* 0x0009200c01007387 */ /* 0x0001e80000100a00 */
[----:B0-----:R-:W3:Y:S01]  /*397a0*/  LDL.LU R13, [R1+0x1598] ;  /* 0x00159800010d7983 */ /* 0x001ee20000300800 */
[----:B------:R-:W-:-:S02]  /*397b0*/  IMAD.MOV.U32 R40, RZ, RZ, R35 ;  /* 0x000000ffff287224 */ /* 0x000fc400078e0023 */
[----:B------:R-:W-:Y:S02]  /*397c0*/  IMAD.MOV.U32 R35, RZ, RZ, R30 ;  /* 0x000000ffff237224 */ /* 0x000fe400078e001e */
[----:B------:R-:W-:Y:S01]  /*397d0*/  IMAD.MOV.U32 R30, RZ, RZ, R52 ;  /* 0x000000ffff1e7224 */ /* 0x000fe200078e0034 */
[----:B------:R-:W-:Y:S02]  /*397e0*/  IADD3 R52, P2, R53, R23, RZ ;  /* 0x0000001735347210 */ /* 0x000fe40007f5e0ff */
[----:B------:R-:W-:Y:S02]  /*397f0*/  SHF.R.S32.HI R16, RZ, 0x1f, R21 ;  /* 0x0000001fff107819 */ /* 0x000fe40000011415 */
[----:B------:R-:W-:Y:S01]  /*39800*/  IADD3 R18, P0, R21, R8, RZ ;  /* 0x0000000815127210 */ /* 0x000fe20007f1e0ff */
[----:B------:R-:W-:Y:S01]  /*39810*/  IMAD.X R53, R17, 0x1, R25, P2 ;  /* 0x0000000111357824 */ /* 0x000fe200010e0619 */
[----:B------:R-:W-:Y:S01]  /*39820*/  IADD3 R12, P3, R21, R10, RZ ;  /* 0x0000000a150c7210 */ /* 0x000fe20007f7e0ff */
[----:B------:R-:W-:-:S02]  /*39830*/  IMAD.MOV.U32 R42, RZ, RZ, R34 ;  /* 0x000000ffff2a7224 */ /* 0x000fc400078e0022 */
[----:B------:R-:W-:Y:S01]  /*39840*/  IMAD.X R19, R16, 0x1, R9, P0 ;  /* 0x0000000110137824 */ /* 0x000fe200000e0609 */
[----:B------:R0:W-:Y:S01]  /*39850*/  STL.64 [R1+0x908], R52 ;  /* 0x0009083401007387 */ /* 0x0001e20000100a00 */
[----:B------:R-:W-:Y:S01]  /*39860*/  IMAD.MOV.U32 R41, RZ, RZ, R37 ;  /* 0x000000ffff297224 */ /* 0x000fe200078e0025 */
[----:B------:R-:W-:Y:S01]  /*39870*/  IADD3 R44, P2, R21, R22, RZ ;  /* 0x00000016152c7210 */ /* 0x000fe20007f5e0ff */
[----:B------:R-:W-:Y:S02]  /*39880*/  IMAD.MOV.U32 R34, RZ, RZ, R39 ;  /* 0x000000ffff227224 */ /* 0x000fe400078e0027 */
[----:B------:R-:W-:Y:S02]  /*39890*/  IMAD.MOV.U32 R37, RZ, RZ, R40 ;  /* 0x000000ffff257224 */ /* 0x000fe400078e0028 */
[----:B------:R-:W-:Y:S02]  /*398a0*/  IMAD.MOV.U32 R39, RZ, RZ, R35 ;  /* 0x000000ffff277224 */ /* 0x000fe400078e0023 */
[----:B------:R-:W-:Y:S01]  /*398b0*/  IMAD.MOV.U32 R40, RZ, RZ, R38 ;  /* 0x000000ffff287224 */ /* 0x000fe200078e0026 */
[----:B0-----:R-:W2:Y:S01]  /*398c0*/  LDL.LU.64 R52, [R1+0x1590] ;  /* 0x0015900001347983 */ /* 0x001ea20000300a00 */
[----:B------:R-:W-:-:S03]  /*398d0*/  IMAD.MOV.U32 R35, RZ, RZ, R29 ;  /* 0x000000ffff237224 */ /* 0x000fc600078e001d */
[----:B------:R-:W-:Y:S01]  /*398e0*/  STL [R1+0x8f8], R12 ;  /* 0x0008f80c01007387 */ /* 0x000fe20000100800 */
[----:B------:R-:W-:Y:S02]  /*398f0*/  IMAD.MOV.U32 R38, RZ, RZ, R33 ;  /* 0x000000ffff267224 */ /* 0x000fe400078e0021 */
[----:B------:R-:W-:Y:S01]  /*39900*/  IMAD.MOV.U32 R29, RZ, RZ, R31 ;  /* 0x000000ffff1d7224 */ /* 0x000fe200078e001f */
[----:B------:R0:W-:Y:S01]  /*39910*/  STL.64 [R1+0x900], R18 ;  /* 0x0009001201007387 */ /* 0x0001e20000100a00 */
[----:B------:R-:W-:Y:S02]  /*39920*/  IMAD.MOV.U32 R33, RZ, RZ, R30 ;  /* 0x000000ffff217224 */ /* 0x000fe400078e001e */
[----:B----4-:R-:W-:Y:S01]  /*39930*/  IMAD.MOV.U32 R31, RZ, RZ, R54 ;  /* 0x000000ffff1f7224 */ /* 0x010fe200078e0036 */
[----:B------:R1:W-:Y:S01]  /*39940*/  STL [R1+0x8d8], R44 ;  /* 0x0008d82c01007387 */ /* 0x0003e20000100800 */
[----:B------:R-:W-:Y:S02]  /*39950*/  IMAD.MOV.U32 R30, RZ, RZ, R55 ;  /* 0x000000ffff1e7224 */ /* 0x000fe400078e0037 */
[----:B------:R-:W-:-:S02]  /*39960*/  IMAD.MOV.U32 R54, RZ, RZ, R58 ;  /* 0x000000ffff367224 */ /* 0x000fc400078e003a */
[----:B------:R-:W-:Y:S01]  /*39970*/  IMAD.MOV.U32 R55, RZ, RZ, R50 ;  /* 0x000000ffff377224 */ /* 0x000fe200078e0032 */
[----:B0-----:R-:W-:Y:S01]  /*39980*/  IADD3 R18, P0, R21, R23, RZ ;  /* 0x0000001715127210 */ /* 0x001fe20007f1e0ff */
[----:B------:R-:W-:Y:S02]  /*39990*/  IMAD.MOV.U32 R58, RZ, RZ, R46 ;  /* 0x000000ffff3a7224 */ /* 0x000fe400078e002e */
[----:B------:R-:W4:Y:S01]  /*399a0*/  LDL.LU R46, [R1+0x158c] ;  /* 0x00158c00012e7983 */ /* 0x000f220000300800 */
[----:B------:R-:W-:Y:S02]  /*399b0*/  IMAD.MOV.U32 R50, RZ, RZ, R60 ;  /* 0x000000ffff327224 */ /* 0x000fe400078e003c */
[----:B------:R-:W-:Y:S01]  /*399c0*/  IMAD.MOV.U32 R20, RZ, RZ, R12 ;  /* 0x000000ffff147224 */ /* 0x000fe200078e000c */
[----:B------:R-:W2:Y:S01]  /*399d0*/  LDL.LU R60, [R1+0x1588] ;  /* 0x00158800013c7983 */ /* 0x000ea20000300800 */
[----:B------:R-:W-:Y:S01]  /*399e0*/  IMAD.X R19, R16, 0x1, R25, P0 ;  /* 0x0000000110137824 */ /* 0x000fe200000e0619 */
[----:B------:R-:W-:Y:S01]  /*399f0*/  SHF.R.S32.HI R17, RZ, 0x1f, R43 ;  /* 0x0000001fff117819 */ /* 0x000fe2000001142b */
[----:B------:R-:W-:-:S02]  /*39a00*/  IMAD.MOV.U32 R20, RZ, RZ, R44 ;  /* 0x000000ffff147224 */ /* 0x000fc400078e002c */
[----:B---3--:R-:W-:Y:S02]  /*39a10*/  IMAD.MOV.U32 R21, RZ, RZ, R13 ;  /* 0x000000ffff157224 */ /* 0x008fe400078e000d */
[C---:B------:R-:W-:Y:S01]  /*39a20*/  IMAD.X R21, R16.reuse, 0x1, R11, P3 ;  /* 0x0000000110157824 */ /* 0x040fe200018e060b */
[----:B------:R-:W3:Y:S04]  /*39a30*/  LDL.LU.64 R12, [R1+0x1580] ;  /* 0x00158000010c7983 */ /* 0x000ee80000300a00 */
[----:B------:R0:W-:Y:S01]  /*39a40*/  STL [R1+0x8fc], R21 ;  /* 0x0008fc1501007387 */ /* 0x0001e20000100800 */
[C---:B-1----:R-:W-:Y:S01]  /*39a50*/  IADD3 R44, P3, R43.reuse, R8, RZ ;  /* 0x000000082b2c7210 */ /* 0x042fe20007f7e0ff */
[----:B0-----:R-:W-:Y:S02]  /*39a60*/  IMAD.MOV.U32 R21, RZ, RZ, R45 ;  /* 0x000000ffff157224 */ /* 0x001fe400078e002d */
[----:B------:R-:W-:Y:S01]  /*39a70*/  IMAD.X R21, R16, 0x1, R24, P2 ;  /* 0x0000000110157824 */ /* 0x000fe200010e0618 */
[----:B------:R-:W-:-:S04]  /*39a80*/  IADD3 R20, P2, R43, R10, RZ ;  /* 0x0000000a2b147210 */ /* 0x000fc80007f5e0ff */
[----:B------:R0:W-:Y:S04]  /*39a90*/  STL [R1+0x8dc], R21 ;  /* 0x0008dc1501007387 */ /* 0x0001e80000100800 */
[----:B------:R1:W-:Y:S01]  /*39aa0*/  STL.64 [R1+0x8c8], R18 ;  /* 0x0008c81201007387 */ /* 0x0003e20000100a00 */
[C---:B------:R-:W-:Y:S02]  /*39ab0*/  IMAD.X R45, R17.reuse, 0x1, R9, P3 ;  /* 0x00000001112d7824 */ /* 0x040fe400018e0609 */
[----:B0-----:R-:W-:Y:S02]  /*39ac0*/  IMAD.X R21, R17, 0x1, R11, P2 ;  /* 0x0000000111157824 */ /* 0x001fe400010e060b */
[----:B-1----:R-:W-:Y:S01]  /*39ad0*/  IMAD.MOV.U32 R18, RZ, RZ, R54 ;  /* 0x000000ffff127224 */ /* 0x002fe200078e0036 */
[----:B------:R-:W-:Y:S01]  /*39ae0*/  IADD3 R54, P0, R43, R22, RZ ;  /* 0x000000162b367210 */ /* 0x000fe20007f1e0ff */
[----:B------:R-:W-:-:S02]  /*39af0*/  IMAD.MOV.U32 R19, RZ, RZ, R37 ;  /* 0x000000ffff137224 */ /* 0x000fc400078e0025 */
[----:B------:R-:W-:Y:S02]  /*39b00*/  IMAD.MOV.U32 R37, RZ, RZ, R34 ;  /* 0x000000ffff257224 */ /* 0x000fe400078e0022 */
[----:B------:R-:W-:Y:S02]  /*39b10*/  IMAD.MOV.U32 R34, RZ, RZ, R55 ;  /* 0x000000ffff227224 */ /* 0x000fe400078e0037 */
[----:B------:R-:W-:Y:S01]  /*39b20*/  IMAD.X R55, R17, 0x1, R24, P0 ;  /* 0x0000000111377824 */ /* 0x000fe200000e0618 */
[----:B------:R-:W-:Y:S04]  /*39b30*/  STL.64 [R1+0x8c0], R44 ;  /* 0x0008c02c01007387 */ /* 0x000fe80000100a00 */
[----:B------:R-:W-:Y:S04]  /*39b40*/  STL.64 [R1+0x8b8], R20 ;  /* 0x0008b81401007387 */ /* 0x000fe80000100a00 */
[----:B------:R0:W-:Y:S04]  /*39b50*/  STL.64 [R1+0x898], R54 ;  /* 0x0008983601007387 */ /* 0x0001e80000100a00 */
[----:B0-----:R-:W2:Y:S01]  /*39b60*/  LDL.LU R55, [R1+0x1578] ;  /* 0x0015780001377983 */ /* 0x001ea20000300800 */
[----:B------:R-:W-:-:S02]  /*39b70*/  IADD3 R44, P3, R43, R23, RZ ;  /* 0x000000172b2c7210 */ /* 0x000fc40007f7e0ff */
[----:B----4-:R-:W-:Y:S02]  /*39b80*/  SHF.R.S32.HI R16, RZ, 0x1f, R46 ;  /* 0x0000001fff107819 */ /* 0x010fe4000001142e */
[C---:B------:R-:W-:Y:S01]  /*39b90*/  IADD3 R20, P2, R46.reuse, R8, RZ ;  /* 0x000000082e147210 */ /* 0x040fe20007f5e0ff */
[----:B------:R-:W-:Y:S01]  /*39ba0*/  IMAD.X R45, R17, 0x1, R25, P3 ;  /* 0x00000001112d7824 */ /* 0x000fe200018e0619 */
[----:B------:R-:W-:-:S03]  /*39bb0*/  IADD3 R54, P0, R46, R10, RZ ;  /* 0x0000000a2e367210 */ /* 0x000fc60007f1e0ff */
[----:B------:R-:W-:Y:S01]  /*39bc0*/  IMAD.X R21, R16, 0x1, R9, P2 ;  /* 0x0000000110157824 */ /* 0x000fe200010e0609 */
[----:B------:R0:W-:Y:S04]  /*39bd0*/  STL.64 [R1+0x888], R44 ;  /* 0x0008882c01007387 */ /* 0x0001e80000100a00 */
[----:B------:R-:W-:Y:S01]  /*39be0*/  STL [R1+0x878], R54 ;  /* 0x0008783601007387 */ /* 0x000fe20000100800 */
[----:B0-----:R-:W-:-:S03]  /*39bf0*/  IADD3 R44, P3, R46, R22, RZ ;  /* 0x000000162e2c7210 */ /* 0x001fc60007f7e0ff */
[----:B------:R0:W-:Y:S02]  /*39c00*/  STL.64 [R1+0x880], R20 ;  /* 0x0008801401007387 */ /* 0x0001e40000100a00 */
[----:B------:R-:W-:Y:S01]  /*39c10*/  IMAD.X R45, R16, 0x1, R24, P3 ;  /* 0x00000001102d7824 */ /* 0x000fe200018e0618 */
[----:B------:R-:W-:Y:S02]  /*39c20*/  SHF.R.S32.HI R17, RZ, 0x1f, R41 ;  /* 0x0000001fff117819 */ /* 0x000fe40000011429 */
[----:B0-----:R-:W-:Y:S01]  /*39c30*/  IADD3 R20, P2, R46, R23, RZ ;  /* 0x000000172e147210 */ /* 0x001fe20007f5e0ff */
[----:B------:R-:W-:-:S04]  /*39c40*/  IMAD.MOV.U32 R46, RZ, RZ, R54 ;  /* 0x000000ffff2e7224 */ /* 0x000fc800078e0036 */
[C---:B------:R-:W-:Y:S02]  /*39c50*/  IMAD.X R21, R16.reuse, 0x1, R25, P2 ;  /* 0x0000000110157824 */ /* 0x040fe400010e0619 */
[----:B------:R-:W-:Y:S02]  /*39c60*/  IMAD.MOV.U32 R61, RZ, RZ, R19 ;  /* 0x000000ffff3d7224 */ /* 0x000fe400078e0013 */
[----:B--2---:R-:W-:Y:S02]  /*39c70*/  IMAD.MOV.U32 R47, RZ, RZ, R55 ;  /* 0x000000ffff2f7224 */ /* 0x004fe400078e0037 */
[----:B------:R-:W-:Y:S01]  /*39c80*/  IMAD.X R47, R16, 0x1, R11, P0 ;  /* 0x00000001102f7824 */ /* 0x000fe200000e060b */
[----:B------:R-:W2:Y:S01]  /*39c90*/  LDL.LU.64 R54, [R1+0x1570] ;  /* 0x0015700001367983 */ /* 0x000ea20000300a00 */
[----:B------:R-:W-:-:S03]  /*39ca0*/  IADD3 R46, P0, R41, R8, RZ ;  /* 0x00000008292e7210 */ /* 0x000fc60007f1e0ff */
[----:B------:R0:W-:Y:S04]  /*39cb0*/  STL [R1+0x87c], R47 ;  /* 0x00087c2f01007387 */ /* 0x0001e80000100800 */
[----:B------:R1:W-:Y:S04]  /*39cc0*/  STL.64 [R1+0x858], R44 ;  /* 0x0008582c01007387 */ /* 0x0003e80000100a00 */
[----:B------:R4:W-:Y:S01]  /*39cd0*/  STL.64 [R1+0x830], R20 ;  /* 0x0008301401007387 */ /* 0x0009e20000100a00 */
[----:B0-----:R-:W-:Y:S02]  /*39ce0*/  IMAD.X R47, R17, 0x1, R9, P0 ;  /* 0x00000001112f7824 */ /* 0x001fe400000e0609 */
[----:B-1----:R-:W-:Y:S01]  /*39cf0*/  IMAD.MOV.U32 R45, RZ, RZ, R18 ;  /* 0x000000ffff2d7224 */ /* 0x002fe200078e0012 */
[----:B------:R-:W-:-:S02]  /*39d00*/  IADD3 R18, P3, R41, R10, RZ ;  /* 0x0000000a29127210 */ /* 0x000fc40007f7e0ff */
[----:B----4-:R-:W-:-:S03]  /*39d10*/  IADD3 R20, P2, R41, R22, RZ ;  /* 0x0000001629147210 */ /* 0x010fc60007f5e0ff */
[C---:B------:R-:W-:Y:S01]  /*39d20*/  IMAD.X R19, R17.reuse, 0x1, R11, P3 ;  /* 0x0000000111137824 */ /* 0x040fe200018e060b */
[----:B------:R0:W-:Y:S01]  /*39d30*/  STL.64 [R1+0x828], R46 ;  /* 0x0008282e01007387 */ /* 0x0001e20000100a00 */
[----:B------:R-:W-:-:S03]  /*39d40*/  IMAD.X R21, R17, 0x1, R24, P2 ;  /* 0x0000000111157824 */ /* 0x000fc600010e0618 */
[----:B------:R1:W-:Y:S01]  /*39d50*/  STL.64 [R1+0x820], R18 ;  /* 0x0008201201007387 */ /* 0x0003e20000100a00 */
[----:B------:R-:W-:Y:S02]  /*39d60*/  SHF.R.S32.HI R16, RZ, 0x1f, R42 ;  /* 0x0000001fff107819 */ /* 0x000fe4000001142a */
[----:B0-----:R-:W-:Y:S01]  /*39d70*/  IADD3 R46, P0, R41, R23, RZ ;  /* 0x00000017292e7210 */ /* 0x001fe20007f1e0ff */
[----:B-1----:R-:W-:Y:S02]  /*39d80*/  IMAD.MOV.U32 R18, RZ, RZ, R40 ;  /* 0x000000ffff127224 */ /* 0x002fe400078e0028 */
[----:B------:R-:W-:Y:S02]  /*39d90*/  IMAD.MOV.U32 R40, RZ, RZ, R38 ;  /* 0x000000ffff287224 */ /* 0x000fe400078e0026 */
[----:B------:R-:W-:Y:S02]  /*39da0*/  IMAD.MOV.U32 R38, RZ, RZ, R33 ;  /* 0x000000ffff267224 */ /* 0x000fe400078e0021 */
[----:B------:R-:W-:Y:S01]  /*39db0*/  IMAD.MOV.U32 R33, RZ, RZ, R48 ;  /* 0x000000ffff217224 */ /* 0x000fe200078e0030 */
[----:B------:R-:W-:Y:S01]  /*39dc0*/  IADD3 R48, P3, R42, R8, RZ ;  /* 0x000000082a307210 */ /* 0x000fe20007f7e0ff */
[----:B------:R-:W-:Y:S01]  /*39dd0*/  IMAD.MOV.U32 R19, RZ, RZ, R37 ;  /* 0x000000ffff137224 */ /* 0x000fe200078e0025 */
[----:B------:R0:W-:Y:S01]  /*39de0*/  STL.64 [R1+0x800], R20 ;  /* 0x0008001401007387 */ /* 0x0001e20000100a00 */
[----:B------:R-:W-:-:S02]  /*39df0*/  IMAD.X R47, R17, 0x1, R25, P0 ;  /* 0x00000001112f7824 */ /* 0x000fc400000e0619 */
[----:B------:R-:W-:Y:S02]  /*39e00*/  IMAD.MOV.U32 R37, RZ, RZ, R39 ;  /* 0x000000ffff257224 */ /* 0x000fe400078e0027 */
[----:B------:R-:W-:Y:S02]  /*39e10*/  IMAD.MOV.U32 R39, RZ, RZ, R35 ;  /* 0x000000ffff277224 */ /* 0x000fe400078e0023 */
[----:B------:R-:W-:Y:S01]  /*39e20*/  IMAD.MOV.U32 R35, RZ, RZ, R31 ;  /* 0x000000ffff237224 */ /* 0x000fe200078e001f */
[----:B------:R1:W-:Y:S01]  /*39e30*/  STL.64 [R1+0x7f0], R46 ;  /* 0x0007f02e01007387 */ /* 0x0003e20000100a00 */
[----:B------:R-:W-:Y:S01]  /*39e40*/  IMAD.MOV.U32 R31, RZ, RZ, R49 ;  /* 0x000000ffff1f7224 */ /* 0x000fe200078e0031 */
[----:B0-----:R-:W-:Y:S01]  /*39e50*/  IADD3 R20, P2, R42, R10, RZ ;  /* 0x0000000a2a147210 */ /* 0x001fe20007f5e0ff */
[----:B------:R-:W-:-:S04]  /*39e60*/  IMAD.X R49, R16, 0x1, R9, P3 ;  /* 0x0000000110317824 */ /* 0x000fc800018e0609 */
[----:B------:R-:W-:Y:S01]  /*39e70*/  IMAD.X R21, R16, 0x1, R11, P2 ;  /* 0x0000000110157824 */ /* 0x000fe200010e060b */
[C---:B-1----:R-:W-:Y:S01]  /*39e80*/  IADD3 R46, P0, R42.reuse, R22, RZ ;  /* 0x000000162a2e7210 */ /* 0x042fe20007f1e0ff */
[----:B------:R0:W-:Y:S01]  /*39e90*/  STL.64 [R1+0x7e8], R48 ;  /* 0x0007e83001007387 */ /* 0x0001e20000100a00 */
[----:B------:R-:W-:-:S03]  /*39ea0*/  IADD3 R42, P3, R42, R23, RZ ;  /* 0x000000172a2a7210 */ /* 0x000fc60007f7e0ff */
[C---:B------:R-:W-:Y:S01]  /*39eb0*/  IMAD.X R47, R16.reuse, 0x1, R24, P0 ;  /* 0x00000001102f7824 */ /* 0x040fe200000e0618 */
[----:B------:R-:W-:Y:S01]  /*39ec0*/  SHF.R.S32.HI R17, RZ, 0x1f, R61 ;  /* 0x0000001fff117819 */ /* 0x000fe2000001143d */
[----:B------:R-:W-:Y:S01]  /*39ed0*/  IMAD.X R43, R16, 0x1, R25, P3 ;  /* 0x00000001102b7824 */ /* 0x000fe200018e0619 */
[----:B0-----:R-:W4:Y:S04]  /*39ee0*/  LDL.LU.64 R48, [R1+0x1568] ;  /* 0x0015680001307983 */ /* 0x001f280000300a00 */
[----:B------:R0:W-:Y:S04]  /*39ef0*/  STL.64 [R1+0x7e0], R20 ;  /* 0x0007e01401007387 */ /* 0x0001e80000100a00 */
[----:B------:R1:W-:Y:S01]  /*39f00*/  STL.64 [R1+0x7b8], R46 ;  /* 0x0007b82e01007387 */ /* 0x0003e20000100a00 */
[----:B0-----:R-:W-:-:S03]  /*39f10*/  IADD3 R20, P2, R61, R8, RZ ;  /* 0x000000083d147210 */ /* 0x001fc60007f5e0ff */
[----:B------:R0:W-:Y:S01]  /*39f20*/  STL.64 [R1+0x7a8], R42 ;  /* 0x0007a82a01007387 */ /* 0x0001e20000100a00 */
[----:B-1----:R-:W-:Y:S01]  /*39f30*/  IADD3 R46, P0, R61, R10, RZ ;  /* 0x0000000a3d2e7210 */ /* 0x002fe20007f1e0ff */
[----:B------:R-:W-:-:S04]  /*39f40*/  IMAD.X R21, R17, 0x1, R9, P2 ;  /* 0x0000000111157824 */ /* 0x000fc800010e0609 */
[----:B------:R-:W-:Y:S01]  /*39f50*/  IMAD.X R47, R17, 0x1, R11, P0 ;  /* 0x00000001112f7824 */ /* 0x000fe200000e060b */
[----:B------:R1:W-:Y:S01]  /*39f60*/  STL.64 [R1+0x7a0], R20 ;  /* 0x0007a01401007387 */ /* 0x0003e20000100a00 */
[----:B0-----:R-:W-:-:S03]  /*39f70*/  IADD3 R42, P3, R61, R22, RZ ;  /* 0x000000163d2a7210 */ /* 0x001fc60007f7e0ff */
[----:B------:R0:W-:Y:S01]  /*39f80*/  STL.64 [R1+0x798], R46 ;  /* 0x0007982e01007387 */ /* 0x0001e20000100a00 */
[----:B------:R-:W-:Y:S01]  /*39f90*/  SHF.R.S32.HI R16, RZ, 0x1f, R34 ;  /* 0x0000001fff107819 */ /* 0x000fe20000011422 */
[----:B------:R-:W-:Y:S01]  /*39fa0*/  IMAD.X R43, R17, 0x1, R24, P3 ;  /* 0x00000001112b7824 */ /* 0x000fe200018e0618 */
[----:B-1----:R-:W-:-:S04]  /*39fb0*/  IADD3 R20, P2, R61, R23, RZ ;  /* 0x000000173d147210 */ /* 0x002fc80007f5e0ff */
[----:B------:R1:W-:Y:S01]  /*39fc0*/  STL.64 [R1+0x778], R42 ;  /* 0x0007782a01007387 */ /* 0x0003e20000100a00 */
[----:B0-----:R-:W-:Y:S01]  /*39fd0*/  IADD3 R46, P0, R34, R8, RZ ;  /* 0x00000008222e7210 */ /* 0x001fe20007f1e0ff */
[----:B------:R-:W-:-:S04]  /*39fe0*/  IMAD.X R21, R17, 0x1, R25, P2 ;  /* 0x0000000111157824 */ /* 0x000fc800010e0619 */
[----:B------:R-:W-:Y:S01]  /*39ff0*/  IMAD.X R47, R16, 0x1, R9, P0 ;  /* 0x00000001102f7824 */ /* 0x000fe200000e0609 */
[----:B------:R0:W-:Y:S01]  /*3a000*/  STL.64 [R1+0x768], R20 ;  /* 0x0007681401007387 */ /* 0x0001e20000100a00 */
[----:B-1----:R-:W-:-:S03]  /*3a010*/  IADD3 R42, P3, R34, R10, RZ ;  /* 0x0000000a222a7210 */ /* 0x002fc60007f7e0ff */
[----:B------:R1:W-:Y:S02]  /*3a020*/  STL.64 [R1+0x760], R46 ;  /* 0x0007602e01007387 */ /* 0x0003e40000100a00 */
[----:B------:R-:W-:Y:S01]  /*3a030*/  IMAD.X R43, R16, 0x1, R11, P3 ;  /* 0x00000001102b7824 */ /* 0x000fe200018e060b */
[----:B0-----:R-:W-:-:S04]  /*3a040*/  IADD3 R20, P2, R34, R22, RZ ;  /* 0x0000001622147210 */ /* 0x001fc80007f5e0ff */
[----:B------:R0:W-:Y:S01]  /*3a050*/  STL.64 [R1+0x758], R42 ;  /* 0x0007582a01007387 */ /* 0x0001e20000100a00 */
[----:B-1----:R-:W-:Y:S01]  /*3a060*/  IADD3 R46, P0, R34, R23, RZ ;  /* 0x00000017222e7210 */ /* 0x002fe20007f1e0ff */
[----:B------:R-:W-:Y:S01]  /*3a070*/  IMAD.X R21, R16, 0x1, R24, P2 ;  /* 0x0000000110157824 */ /* 0x000fe200010e0618 */
[----:B------:R-:W-:-:S03]  /*3a080*/  SHF.R.S32.HI R17, RZ, 0x1f, R45 ;  /* 0x0000001fff117819 */ /* 0x000fc6000001142d */
[----:B------:R-:W-:Y:S01]  /*3a090*/  IMAD.X R47, R16, 0x1, R25, P0 ;  /* 0x00000001102f7824 */ /* 0x000fe200000e0619 */
[----:B------:R1:W-:Y:S01]  /*3a0a0*/  STL.64 [R1+0x738], R20 ;  /* 0x0007381401007387 */ /* 0x0003e20000100a00 */
[----:B0-----:R-:W-:Y:S01]  /*3a0b0*/  IMAD.MOV.U32 R42, RZ, RZ, R2 ;  /* 0x000000ffff2a7224 */ /* 0x001fe200078e0002 */
[----:B------:R-:W-:Y:S01]  /*3a0c0*/  IADD3 R2, P3, R45, R8, RZ ;  /* 0x000000082d027210 */ /* 0x000fe20007f7e0ff */
[----:B------:R-:W-:Y:S01]  /*3a0d0*/  IMAD.MOV.U32 R34, RZ, RZ, R3 ;  /* 0x000000ffff227224 */ /* 0x000fe200078e0003 */
[----:B------:R0:W-:Y:S03]  /*3a0e0*/  STL.64 [R1+0x728], R46 ;  /* 0x0007282e01007387 */ /* 0x0001e60000100a00 */
[----:B------:R-:W-:Y:S01]  /*3a0f0*/  IMAD.X R3, R17, 0x1, R9, P3 ;  /* 0x0000000111037824 */ /* 0x000fe200018e0609 */
[----:B-1----:R-:W-:-:S04]  /*3a100*/  IADD3 R20, P2, R45, R10, RZ ;  /* 0x0000000a2d147210 */ /* 0x002fc80007f5e0ff */
[----:B------:R1:W-:Y:S01]  /*3a110*/  STL.64 [R1+0x720], R2 ;  /* 0x0007200201007387 */ /* 0x0003e20000100a00 */
[----:B------:R-:W-:Y:S01]  /*3a120*/  IMAD.X R21, R17, 0x1, R11, P2 ;  /* 0x0000000111157824 */ /* 0x000fe200010e060b */
[C---:B0-----:R-:W-:Y:S02]  /*3a130*/  IADD3 R46, P0, R45.reuse, R22, RZ ;  /* 0x000000162d2e7210 */ /* 0x041fe40007f1e0ff */
[----:B------:R-:W-:-:S03]  /*3a140*/  IADD3 R44, P3, R45, R23, RZ ;  /* 0x000000172d2c7210 */ /* 0x000fc60007f7e0ff */
[C---:B------:R-:W-:Y:S01]  /*3a150*/  IMAD.X R47, R17.reuse, 0x1, R24, P0 ;  /* 0x00000001112f7824 */ /* 0x040fe200000e0618 */
[----:B------:R-:W-:Y:S01]  /*3a160*/  SHF.R.S32.HI R16, RZ, 0x1f, R19 ;  /* 0x0000001fff107819 */ /* 0x000fe20000011413 */
[----:B-1----:R-:W3:Y:S04]  /*3a170*/  LDL.LU.64 R2, [R1+0x1560] ;  /* 0x0015600001027983 */ /* 0x002ee80000300a00 */
[----:B------:R0:W-:Y:S01]  /*3a180*/  STL.64 [R1+0x718], R20 ;  /* 0x0007181401007387 */ /* 0x0001e20000100a00 */
[----:B------:R-:W-:-:S03]  /*3a190*/  IMAD.X R45, R17, 0x1, R25, P3 ;  /* 0x00000001112d7824 */ /* 0x000fc600018e0619 */
[----:B------:R1:W-:Y:S01]  /*3a1a0*/  STL.64 [R1+0x708], R46 ;  /* 0x0007082e01007387 */ /* 0x0003e20000100a00 */
[C---:B0-----:R-:W-:Y:S02]  /*3a1b0*/  IADD3 R20, P2, R19.reuse, R8, RZ ;  /* 0x0000000813147210 */ /* 0x041fe40007f5e0ff */
[----:B-1----:R-:W-:-:S03]  /*3a1c0*/  IADD3 R46, P0, R19, R10, RZ ;  /* 0x0000000a132e7210 */ /* 0x002fc60007f1e0ff */
[C---:B------:R-:W-:Y:S01]  /*3a1d0*/  IMAD.X R21, R16.reuse, 0x1, R9, P2 ;  /* 0x0000000110157824 */ /* 0x040fe200010e0609 */
[----:B------:R0:W-:Y:S01]  /*3a1e0*/  STL.64 [R1+0x6f0], R44 ;  /* 0x0006f02c01007387 */ /* 0x0001e20000100a00 */
[----:B------:R-:W-:-:S03]  /*3a1f0*/  IMAD.X R47, R16, 0x1, R11, P0 ;  /* 0x00000001102f7824 */ /* 0x000fc600000e060b */
[----:B------:R1:W-:Y:S01]  /*3a200*/  STL.64 [R1+0x6e8], R20 ;  /* 0x0006e81401007387 */ /* 0x0003e20000100a00 */
[----:B------:R-:W-:Y:S02]  /*3a210*/  SHF.R.S32.HI R17, RZ, 0x1f, R18 ;  /* 0x0000001fff117819 */ /* 0x000fe40000011412 */
[C---:B0-----:R-:W-:Y:S01]  /*3a220*/  IADD3 R44, P3, R19.reuse, R22, RZ ;  /* 0x00000016132c7210 */ /* 0x041fe20007f7e0ff */
[----:B------:R0:W-:Y:S01]  /*3a230*/  STL.64 [R1+0x6e0], R46 ;  /* 0x0006e02e01007387 */ /* 0x0001e20000100a00 */
[----:B-1----:R-:W-:-:S03]  /*3a240*/  IADD3 R20, P2, R19, R23, RZ ;  /* 0x0000001713147210 */ /* 0x002fc60007f5e0ff */
[C---:B------:R-:W-:Y:S02]  /*3a250*/  IMAD.X R45, R16.reuse, 0x1, R24, P3 ;  /* 0x00000001102d7824 */ /* 0x040fe400018e0618 */
[----:B------:R-:W-:Y:S01]  /*3a260*/  IMAD.X R21, R16, 0x1, R25, P2 ;  /* 0x0000000110157824 */ /* 0x000fe200010e0619 */
[----:B0-----:R-:W-:Y:S02]  /*3a270*/  IADD3 R46, P0, R18, R8, RZ ;  /* 0x00000008122e7210 */ /* 0x001fe40007f1e0ff */
[----:B------:R0:W-:Y:S03]  /*3a280*/  STL.64 [R1+0x6d0], R44 ;  /* 0x0006d02c01007387 */ /* 0x0001e60000100a00 */
[----:B------:R-:W-:Y:S01]  /*3a290*/  IMAD.X R47, R17, 0x1, R9, P0 ;  /* 0x00000001112f7824 */ /* 0x000fe200000e0609 */
[----:B------:R1:W-:Y:S01]  /*3a2a0*/  STL.64 [R1+0x6b0], R20 ;  /* 0x0006b01401007387 */ /* 0x0003e20000100a00 */
[----:B------:R-:W-:-:S02]  /*3a2b0*/  SHF.R.S32.HI R16, RZ, 0x1f, R50 ;  /* 0x0000001fff107819 */ /* 0x000fc40000011432 */
[C---:B0-----:R-:W-:Y:S01]  /*3a2c0*/  IADD3 R44, P3, R18.reuse, R10, RZ ;  /* 0x0000000a122c7210 */ /* 0x041fe20007f7e0ff */
[----:B------:R0:W-:Y:S01]  /*3a2d0*/  STL.64 [R1+0x6a8], R46 ;  /* 0x0006a82e01007387 */ /* 0x0001e20000100a00 */
[C---:B-1----:R-:W-:Y:S02]  /*3a2e0*/  IADD3 R20, P2, R18.reuse, R22, RZ ;  /* 0x0000001612147210 */ /* 0x042fe40007f5e0ff */
[----:B------:R-:W-:Y:S01]  /*3a2f0*/  IADD3 R18, P0, R18, R23, RZ ;  /* 0x0000001712127210 */ /* 0x000fe20007f1e0ff */
[C---:B------:R-:W-:Y:S02]  /*3a300*/  IMAD.X R45, R17.reuse, 0x1, R11, P3 ;  /* 0x00000001112d7824 */ /* 0x040fe400018e060b */
[C---:B------:R-:W-:Y:S01]  /*3a310*/  IMAD.X R21, R17.reuse, 0x1, R24, P2 ;  /* 0x0000000111157824 */ /* 0x040fe200010e0618 */
[----:B0-----:R-:W-:Y:S01]  /*3a320*/  IADD3 R46, P3, R50, R8, RZ ;  /* 0x00000008322e7210 */ /* 0x001fe20007f7e0ff */
[----:B------:R-:W-:Y:S01]  /*3a330*/  IMAD.X R19, R17, 0x1, R25, P0 ;  /* 0x0000000111137824 */ /* 0x000fe200000e0619 */
[----:B------:R0:W-:Y:S01]  /*3a340*/  STL.64 [R1+0x6a0], R44 ;  /* 0x0006a02c01007387 */ /* 0x0001e20000100a00 */
[----:B------:R-:W-:-:S02]  /*3a350*/  IMAD.MOV.U32 R61, RZ, RZ, R34 ;  /* 0x000000ffff3d7224 */ /* 0x000fc400078e0022 */
[----:B------:R-:W-:Y:S01]  /*3a360*/  IMAD.X R47, R16, 0x1, R9, P3 ;  /* 0x00000001102f7824 */ /* 0x000fe200018e0609 */
[----:B------:R-:W-:Y:S01]  /*3a370*/  STL.64 [R1+0x690], R20 ;  /* 0x0006901401007387 */ /* 0x000fe20000100a00 */
[----:B------:R-:W-:Y:S01]  /*3a380*/  IMAD.MOV.U32 R34, RZ, RZ, R6 ;  /* 0x000000ffff227224 */ /* 0x000fe200078e0006 */
[----:B------:R-:W-:Y:S02]  /*3a390*/  IADD3 R6, P2, R50, R10, RZ ;  /* 0x0000000a32067210 */ /* 0x000fe40007f5e0ff */
[----:B------:R1:W-:Y:S04]  /*3a3a0*/  STL.64 [R1+0x670], R18 ;  /* 0x0006701201007387 */ /* 0x0003e80000100a00 */
[----:B------:R1:W-:Y:S01]  /*3a3b0*/  STL.64 [R1+0x668], R46 ;  /* 0x0006682e01007387 */ /* 0x0003e20000100a00 */
[----:B0-----:R-:W-:-:S02]  /*3a3c0*/  IMAD.MOV.U32 R45, RZ, RZ, R7 ;  /* 0x000000ffff2d7224 */ /* 0x001fc400078e0007 */
[----:B------:R-:W-:Y:S02]  /*3a3d0*/  IMAD.X R7, R16, 0x1, R11, P2 ;  /* 0x0000000110077824 */ /* 0x000fe400010e060b */
[----:B-1----:R-:W-:Y:S01]  /*3a3e0*/  IMAD.MOV.U32 R19, RZ, RZ, R4 ;  /* 0x000000ffff137224 */ /* 0x002fe200078e0004 */
[C---:B------:R-:W-:Y:S01]  /*3a3f0*/  IADD3 R4, P0, R50.reuse, R22, RZ ;  /* 0x0000001632047210 */ /* 0x040fe20007f1e0ff */
[----:B------:R-:W-:Y:S01]  /*3a400*/  IMAD.MOV.U32 R20, RZ, RZ, R37 ;  /* 0x000000ffff147224 */ /* 0x000fe200078e0025 */
[----:B------:R-:W-:Y:S01]  /*3a410*/  IADD3 R46, P3, R50, R23, RZ ;  /* 0x00000017322e7210 */ /* 0x000fe20007f7e0ff */
[----:B------:R-:W-:Y:S02]  /*3a420*/  IMAD.MOV.U32 R37, RZ, RZ, R5 ;  /* 0x000000ffff257224 */ /* 0x000fe400078e0005 */
[C---:B------:R-:W-:Y:S01]  /*3a430*/  IMAD.X R5, R16.reuse, 0x1, R24, P0 ;  /* 0x0000000110057824 */ /* 0x040fe200000e0618 */
[----:B------:R-:W-:Y:S01]  /*3a440*/  SHF.R.S32.HI R17, RZ, 0x1f, R42 ;  /* 0x0000001fff117819 */ /* 0x000fe2000001142a */
[----:B------:R-:W-:Y:S01]  /*3a450*/  IMAD.X R47, R16, 0x1, R25, P3 ;  /* 0x00000001102f7824 */ /* 0x000fe200018e0619 */
[----:B------:R0:W-:Y:S01]  /*3a460*/  STL.64 [R1+0x660], R6 ;  /* 0x0006600601007387 */ /* 0x0001e20000100a00 */
[----:B------:R-:W-:Y:S01]  /*3a470*/  IADD3 R50, P2, R42, R8, RZ ;  /* 0x000000082a327210 */ /* 0x000fe20007f5e0ff */
[----:B------:R-:W-:-:S04]  /*3a480*/  IMAD.MOV.U32 R18, RZ, RZ, R51 ;  /* 0x000000ffff127224 */ /* 0x000fc800078e0033 */
[----:B------:R-:W-:Y:S01]  /*3a490*/  IMAD.X R51, R17, 0x1, R9, P2 ;  /* 0x0000000111337824 */ /* 0x000fe200010e0609 */
[----:B0-----:R-:W2:Y:S04]  /*3a4a0*/  LDL.LU.64 R6, [R1+0x1558] ;  /* 0x0015580001067983 */ /* 0x001ea80000300a00 */
[----:B------:R0:W-:Y:S04]  /*3a4b0*/  STL.64 [R1+0x650], R4 ;  /* 0x0006500401007387 */ /* 0x0001e80000100a00 */
[----:B------:R1:W-:Y:S01]  /*3a4c0*/  STL.64 [R1+0x630], R46 ;  /* 0x0006302e01007387 */ /* 0x0003e20000100a00 */
[----:B0-----:R-:W-:-:S02]  /*3a4d0*/  IADD3 R4, P0, R42, R10, RZ ;  /* 0x0000000a2a047210 */ /* 0x001fc40007f1e0ff */
[C---:B-1----:R-:W-:Y:S02]  /*3a4e0*/  IADD3 R46, P3, R42.reuse, R22, RZ ;  /* 0x000000162a2e7210 */ /* 0x042fe40007f7e0ff */
[----:B------:R-:W-:Y:S01]  /*3a4f0*/  IADD3 R42, P2, R42, R23, RZ ;  /* 0x000000172a2a7210 */ /* 0x000fe20007f5e0ff */
[C---:B------:R-:W-:Y:S01]  /*3a500*/  IMAD.X R5, R17.reuse, 0x1, R11, P0 ;  /* 0x0000000111057824 */ /* 0x040fe200000e060b */
[----:B------:R0:W-:Y:S01]  /*3a510*/  STL.64 [R1+0x628], R50 ;  /* 0x0006283201007387 */ /* 0x0001e20000100a00 */
[C---:B------:R-:W-:Y:S02]  /*3a520*/  IMAD.X R47, R17.reuse, 0x1, R24, P3 ;  /* 0x00000001112f7824 */ /* 0x040fe400018e0618 */
[----:B------:R-:W-:Y:S01]  /*3a530*/  IMAD.X R43, R17, 0x1, R25, P2 ;  /* 0x00000001112b7824 */ /* 0x000fe200010e0619 */
[----:B------:R-:W-:Y:S01]  /*3a540*/  SHF.R.S32.HI R16, RZ, 0x1f, R20 ;  /* 0x0000001fff107819 */ /* 0x000fe20000011414 */
[----:B0-----:R-:W4:Y:S04]  /*3a550*/  LDL.LU.64 R50, [R1+0x1550] ;  /* 0x0015500001327983 */ /* 0x001f280000300a00 */
[----:B------:R0:W-:Y:S04]  /*3a560*/  STL.64 [R1+0x620], R4 ;  /* 0x0006200401007387 */ /* 0x0001e80000100a00 */
[----:B------:R1:W-:Y:S04]  /*3a570*/  STL.64 [R1+0x610], R46 ;  /* 0x0006102e01007387 */ /* 0x0003e80000100a00 */
[----:B------:R1:W-:Y:S01]  /*3a580*/  STL.64 [R1+0x608], R42 ;  /* 0x0006082a01007387 */ /* 0x0003e20000100a00 */
[----:B0-----:R-:W-:-:S02]  /*3a590*/  IADD3 R4, P0, R20, R8, RZ ;  /* 0x0000000814047210 */ /* 0x001fc40007f1e0ff */
[----:B-1----:R-:W-:-:S03]  /*3a5a0*/  IADD3 R46, P3, R20, R10, RZ ;  /* 0x0000000a142e7210 */ /* 0x002fc60007f7e0ff */
[----:B------:R-:W-:Y:S01]  /*3a5b0*/  IMAD.X R5, R16, 0x1, R9, P0 ;  /* 0x0000000110057824 */ /* 0x000fe200000e0609 */
[----:B------:R-:W-:Y:S01]  /*3a5c0*/  IADD3 R42, P2, R20, R22, RZ ;  /* 0x00000016142a7210 */ /* 0x000fe20007f5e0ff */
[----:B------:R-:W-:Y:S01]  /*3a5d0*/  IMAD.X R47, R16, 0x1, R11, P3 ;  /* 0x00000001102f7824 */ /* 0x000fe200018e060b */
[----:B------:R-:W-:Y:S02]  /*3a5e0*/  IADD3 R20, P0, R20, R23, RZ ;  /* 0x0000001714147210 */ /* 0x000fe40007f1e0ff */
[----:B------:R0:W-:Y:S01]  /*3a5f0*/  STL.64 [R1+0x600], R4 ;  /* 0x0006000401007387 */ /* 0x0001e20000100a00 */
[C---:B------:R-:W-:Y:S01]  /*3a600*/  IMAD.X R43, R16.reuse, 0x1, R24, P2 ;  /* 0x00000001102b7824 */ /* 0x040fe200010e0618 */
[----:B------:R-:W-:Y:S01]  /*3a610*/  SHF.R.S32.HI R17, RZ, 0x1f, R61 ;  /* 0x0000001fff117819 */ /* 0x000fe2000001143d */
[----:B------:R-:W-:Y:S01]  /*3a620*/  IMAD.X R21, R16, 0x1, R25, P0 ;  /* 0x0000000110157824 */ /* 0x000fe200000e0619 */
[----:B0-----:R-:W3:Y:S04]  /*3a630*/  LDL.LU.64 R4, [R1+0x1548] ;  /* 0x0015480001047983 */ /* 0x001ee80000300a00 */
[----:B------:R0:W-:Y:S04]  /*3a640*/  STL.64 [R1+0x5f8], R46 ;  /* 0x0005f82e01007387 */ /* 0x0001e80000100a00 */
[----:B------:R1:W-:Y:S01]  /*3a650*/  STL.64 [R1+0x5d8], R42 ;  /* 0x0005d82a01007387 */ /* 0x0003e20000100a00 */
[----:B0-----:R-:W-:-:S02]  /*3a660*/  IADD3 R46, P3, R61, R8, RZ ;  /* 0x000000083d2e7210 */ /* 0x001fc40007f7e0ff */
[----:B-1----:R-:W-:Y:S01]  /*3a670*/  IADD3 R42, P2, R61, R10, RZ ;  /* 0x0000000a3d2a7210 */ /* 0x002fe20007f5e0ff */
[----:B------:R0:W-:Y:S02]  /*3a680*/  STL.64 [R1+0x5c8], R20 ;  /* 0x0005c81401007387 */ /* 0x0001e40000100a00 */
[C---:B------:R-:W-:Y:S02]  /*3a690*/  IMAD.X R47, R17.reuse, 0x1, R9, P3 ;  /* 0x00000001112f7824 */ /* 0x040fe400018e0609 */
[----:B------:R-:W-:-:S03]  /*3a6a0*/  IMAD.X R43, R17, 0x1, R11, P2 ;  /* 0x00000001112b7824 */ /* 0x000fc600010e060b */
[----:B------:R1:W-:Y:S01]  /*3a6b0*/  STL.64 [R1+0x5c0], R46 ;  /* 0x0005c02e01007387 */ /* 0x0003e20000100a00 */
[----:B0-----:R-:W-:-:S03]  /*3a6c0*/  IADD3 R20, P0, R61, R22, RZ ;  /* 0x000000163d147210 */ /* 0x001fc60007f1e0ff */
[----:B------:R0:W-:Y:S01]  /*3a6d0*/  STL.64 [R1+0x5b8], R42 ;  /* 0x0005b82a01007387 */ /* 0x0001e20000100a00 */
[----:B------:R-:W-:Y:S01]  /*3a6e0*/  SHF.R.S32.HI R16, RZ, 0x1f, R18 ;  /* 0x0000001fff107819 */ /* 0x000fe20000011412 */
[----:B------:R-:W-:Y:S01]  /*3a6f0*/  IMAD.X R21, R17, 0x1, R24, P0 ;  /* 0x0000000111157824 */ /* 0x000fe200000e0618 */
[----:B-1----:R-:W-:Y:S02]  /*3a700*/  IADD3 R46, P3, R61, R23, RZ ;  /* 0x000000173d2e7210 */ /* 0x002fe40007f7e0ff */
[----:B0-----:R-:W-:Y:S02]  /*3a710*/  IADD3 R42, P2, R18, R8, RZ ;  /* 0x00000008122a7210 */ /* 0x001fe40007f5e0ff */
[----:B------:R0:W-:Y:S01]  /*3a720*/  STL.64 [R1+0x598], R20 ;  /* 0x0005981401007387 */ /* 0x0001e20000100a00 */
[----:B------:R-:W-:Y:S02]  /*3a730*/  IMAD.X R47, R17, 0x1, R25, P3 ;  /* 0x00000001112f7824 */ /* 0x000fe400018e0619 */
[----:B------:R-:W-:-:S03]  /*3a740*/  IMAD.X R43, R16, 0x1, R9, P2 ;  /* 0x00000001102b7824 */ /* 0x000fc600010e0609 */
[----:B------:R1:W-:Y:S01]  /*3a750*/  STL.64 [R1+0x588], R46 ;  /* 0x0005882e01007387 */ /* 0x0003e20000100a00 */
[----:B0-----:R-:W-:-:S03]  /*3a760*/  IADD3 R20, P0, R18, R10, RZ ;  /* 0x0000000a12147210 */ /* 0x001fc60007f1e0ff */
[----:B------:R0:W-:Y:S02]  /*3a770*/  STL.64 [R1+0x580], R42 ;  /* 0x0005802a01007387 */ /* 0x0001e40000100a00 */
[----:B------:R-:W-:Y:S01]  /*3a780*/  IMAD.X R21, R16, 0x1, R11, P0 ;  /* 0x0000000110157824 */ /* 0x000fe200000e060b */
[C---:B-1----:R-:W-:Y:S02]  /*3a790*/  IADD3 R46, P3, R18.reuse, R22, RZ ;  /* 0x00000016122e7210 */ /* 0x042fe40007f7e0ff */
[----:B------:R-:W-:Y:S02]  /*3a7a0*/  SHF.R.S32.HI R17, RZ, 0x1f, R19 ;  /* 0x0000001fff117819 */ /* 0x000fe40000011413 */
[----:B0-----:R-:W-:Y:S01]  /*3a7b0*/  IADD3 R42, P2, R18, R23, RZ ;  /* 0x00000017122a7210 */ /* 0x001fe20007f5e0ff */
[----:B------:R0:W-:Y:S01]  /*3a7c0*/  STL.64 [R1+0x578], R20 ;  /* 0x0005781401007387 */ /* 0x0001e20000100a00 */
[----:B------:R-:W-:-:S03]  /*3a7d0*/  IMAD.X R47, R16, 0x1, R24, P3 ;  /* 0x00000001102f7824 */ /* 0x000fc600018e0618 */
[----:B------:R-:W-:Y:S02]  /*3a7e0*/  IMAD.X R43, R16, 0x1, R25, P2 ;  /* 0x00000001102b7824 */ /* 0x000fe400010e0619 */
[----:B------:R-:W-:Y:S01]  /*3a7f0*/  IMAD.MOV.U32 R18, RZ, RZ, R58 ;  /* 0x000000ffff127224 */ /* 0x000fe200078e003a */
[----:B------:R1:W-:Y:S01]  /*3a800*/  STL.64 [R1+0x558], R46 ;  /* 0x0005582e01007387 */ /* 0x0003e20000100a00 */
[----:B0-----:R-:W-:-:S03]  /*3a810*/  IADD3 R20, P0, R19, R8, RZ ;  /* 0x0000000813147210 */ /* 0x001fc60007f1e0ff */
[----:B------:R0:W-:Y:S01]  /*3a820*/  STL.64 [R1+0x548], R42 ;  /* 0x0005482a01007387 */ /* 0x0001e20000100a00 */
[----:B------:R-:W-:Y:S01]  /*3a830*/  IADD3 R58, P3, R19, R10, RZ ;  /* 0x0000000a133a7210 */ /* 0x000fe20007f7e0ff */
[----:B------:R-:W-:Y:S01]  /*3a840*/  IMAD.X R21, R17, 0x1, R9, P0 ;  /* 0x0000000111157824 */ /* 0x000fe200000e0609 */
[C---:B-1----:R-:W-:Y:S01]  /*3a850*/  IADD3 R46, P2, R19.reuse, R22, RZ ;  /* 0x00000016132e7210 */ /* 0x042fe20007f5e0ff */
[----:B------:R-:W-:Y:S01]  /*3a860*/  IMAD.MOV.U32 R61, RZ, RZ, R59 ;  /* 0x000000ffff3d7224 */ /* 0x000fe200078e003b */
[----:B0-----:R-:W-:Y:S01]  /*3a870*/  IADD3 R42, P0, R19, R23, RZ ;  /* 0x00000017132a7210 */ /* 0x001fe20007f1e0ff */
[----:B------:R-:W-:Y:S02]  /*3a880*/  IMAD.MOV.U32 R19, RZ, RZ, R40 ;  /* 0x000000ffff137224 */ /* 0x000fe400078e0028 */
[----:B------:R-:W-:Y:S01]  /*3a890*/  IMAD.MOV.U32 R40, RZ, RZ, R38 ;  /* 0x000000ffff287224 */ /* 0x000fe200078e0026 */
[----:B------:R0:W-:Y:S01]  /*3a8a0*/  STL.64 [R1+0x540], R20 ;  /* 0x0005401401007387 */ /* 0x0001e20000100a00 */
[----:B------:R-:W-:Y:S01]  /*3a8b0*/  IMAD.MOV.U32 R38, RZ, RZ, R33 ;  /* 0x000000ffff267224 */ /* 0x000fe200078e0021 */
[----:B------:R-:W-:Y:S01]  /*3a8c0*/  SHF.R.S32.HI R16, RZ, 0x1f, R45 ;  /* 0x0000001fff107819 */ /* 0x000fe2000001142d */
[----:B------:R-:W-:-:S02]  /*3a8d0*/  IMAD.X R59, R17, 0x1, R11, P3 ;  /* 0x00000001113b7824 */ /* 0x000fc400018e060b */
[----:B------:R-:W-:Y:S01]  /*3a8e0*/  IMAD.MOV.U32 R33, RZ, RZ, R14 ;  /* 0x000000ffff217224 */ /* 0x000fe200078e000e */
[----:B------:R-:W-:Y:S01]  /*3a8f0*/  IADD3 R14, P3, R45, R8, RZ ;  /* 0x000000082d0e7210 */ /* 0x000fe20007f7e0ff */
[----:B------:R-:W-:Y:S02]  /*3a900*/  IMAD.X R47, R17, 0x1, R24, P2 ;  /* 0x00000001112f7824 */ /* 0x000fe400010e0618 */
[----:B0-----:R-:W-:Y:S02]  /*3a910*/  IMAD.MOV.U32 R20, RZ, RZ, R34 ;  /* 0x000000ffff147224 */ /* 0x001fe400078e0022 */
[----:B------:R-:W-:Y:S02]  /*3a920*/  IMAD.MOV.U32 R34, RZ, RZ, R39 ;  /* 0x000000ffff227224 */ /* 0x000fe400078e0027 */
[----:B------:R-:W-:Y:S02]  /*3a930*/  IMAD.MOV.U32 R39, RZ, RZ, R35 ;  /* 0x000000ffff277224 */ /* 0x000fe400078e0023 */
[----:B------:R-:W-:-:S02]  /*3a940*/  IMAD.MOV.U32 R35, RZ, RZ, R31 ;  /* 0x000000ffff237224 */ /* 0x000fc400078e001f */
[----:B------:R-:W-:Y:S02]  /*3a950*/  IMAD.MOV.U32 R31, RZ, RZ, R15 ;  /* 0x000000ffff1f7224 */ /* 0x000fe400078e000f */
[----:B------:R-:W-:Y:S01]  /*3a960*/  IMAD.X R43, R17, 0x1, R25, P0 ;  /* 0x00000001112b7824 */ /* 0x000fe200000e0619 */
[----:B------:R0:W-:Y:S01]  /*3a970*/  STL.64 [R1+0x538], R58 ;  /* 0x0005383a01007387 */ /* 0x0001e20000100a00 */
[----:B------:R-:W-:-:S03]  /*3a980*/  IMAD.X R15, R16, 0x1, R9, P3 ;  /* 0x00000001100f7824 */ /* 0x000fc600018e0609 */
[----:B0-----:R-:W2:Y:S04]  /*3a990*/  LDL.LU.64 R58, [R1+0x1540] ;  /* 0x00154000013a7983 */ /* 0x001ea80000300a00 */
[----:B------:R-:W-:Y:S04]  /*3a9a0*/  STL.64 [R1+0x510], R46 ;  /* 0x0005102e01007387 */ /* 0x000fe80000100a00 */
[----:B------:R-:W-:Y:S04]  /*3a9b0*/  STL.64 [R1+0x500], R42 ;  /* 0x0005002a01007387 */ /* 0x000fe80000100a00 */
[----:B------:R0:W-:Y:S04]  /*3a9c0*/  STL.64 [R1+0x4f8], R14 ;  /* 0x0004f80e01007387 */ /* 0x0001e80000100a00 */
[----:B0-----:R-:W4:Y:S01]  /*3a9d0*/  LDL.LU.64 R14, [R1+0x1538] ;  /* 0x00153800010e7983 */ /* 0x001f220000300a00 */
[----:B------:R-:W-:-:S02]  /*3a9e0*/  IADD3 R46, P2, R45, R10, RZ ;  /* 0x0000000a2d2e7210 */ /* 0x000fc40007f5e0ff */
[----:B------:R-:W-:-:S03]  /*3a9f0*/  IADD3 R42, P0, R45, R22, RZ ;  /* 0x000000162d2a7210 */ /* 0x000fc60007f1e0ff */
[C---:B------:R-:W-:Y:S01]  /*3aa00*/  IMAD.X R47, R16.reuse, 0x1, R11, P2 ;  /* 0x00000001102f7824 */ /* 0x040fe200010e060b */
[----:B------:R-:W-:Y:S01]  /*3aa10*/  IADD3 R44, P3, R45, R23, RZ ;  /* 0x000000172d2c7210 */ /* 0x000fe20007f7e0ff */
[C---:B------:R-:W-:Y:S01]  /*3aa20*/  IMAD.X R43, R16.reuse, 0x1, R24, P0 ;  /* 0x00000001102b7824 */ /* 0x040fe200000e0618 */
[----:B------:R-:W-:Y:S02]  /*3aa30*/  SHF.R.S32.HI R17, RZ, 0x1f, R61 ;  /* 0x0000001fff117819 */ /* 0x000fe4000001143d */
        /* <DEDUP_REMOVED lines=8> */
[----:B------:R1:W-:Y:S04]  /*3aac0*/  STL.64 [R1+0x4b8], R46 ;  /* 0x0004b82e01007387 */ /* 0x0003e80000100a00 */
[----:B------:R4:W-:Y:S01]  /*3aad0*/  STL.64 [R1+0x4b0], R42 ;  /* 0x0004b02a01007387 */ /* 0x0009e20000100a00 */
[C---:B0-----:R-:W-:Y:S02]  /*3aae0*/  IADD3 R44, P3, R61.reuse, R22, RZ ;  /* 0x000000163d2c7210 */ /* 0x041fe40007f7e0ff */
[----:B-1----:R-:W-:-:S03]  /*3aaf0*/  IADD3 R46, P2, R61, R23, RZ ;  /* 0x000000173d2e7210 */ /* 0x002fc60007f5e0ff */
[C---:B------:R-:W-:Y:S02]  /*3ab00*/  IMAD.X R45, R17.reuse, 0x1, R24, P3 ;  /* 0x00000001112d7824 */ /* 0x040fe400018e0618 */
[----:B------:R-:W-:-:S03]  /*3ab10*/  IMAD.X R47, R17, 0x1, R25, P2 ;  /* 0x00000001112f7824 */ /* 0x000fc600010e0619 */
[----:B------:R0:W-:Y:S04]  /*3ab20*/  STL.64 [R1+0x490], R44 ;  /* 0x0004902c01007387 */ /* 0x0001e80000100a00 */
[----:B------:R1:W-:Y:S01]  /*3ab30*/  STL.64 [R1+0x478], R46 ;  /* 0x0004782e01007387 */ /* 0x0003e20000100a00 */
[----:B------:R-:W-:Y:S01]  /*3ab40*/  IMAD.MOV.U32 R61, RZ, RZ, R19 ;  /* 0x000000ffff3d7224 */ /* 0x000fe200078e0013 */
[----:B------:R-:W-:Y:S02]  /*3ab50*/  SHF.R.S32.HI R17, RZ, 0x1f, R20 ;  /* 0x0000001fff117819 */ /* 0x000fe40000011414 */
[----:B----4-:R-:W-:Y:S02]  /*3ab60*/  SHF.R.S32.HI R16, RZ, 0x1f, R15 ;  /* 0x0000001fff107819 */ /* 0x010fe4000001140f */
[----:B------:R-:W-:-:S02]  /*3ab70*/  IADD3 R42, P0, R15, R8, RZ ;  /* 0x000000080f2a7210 */ /* 0x000fc40007f1e0ff */
[----:B0-----:R-:W-:-:S03]  /*3ab80*/  IADD3 R44, P3, R15, R10, RZ ;  /* 0x0000000a0f2c7210 */ /* 0x001fc60007f7e0ff */
[C---:B------:R-:W-:Y:S01]  /*3ab90*/  IMAD.X R43, R16.reuse, 0x1, R9, P0 ;  /* 0x00000001102b7824 */ /* 0x040fe200000e0609 */
[----:B-1----:R-:W-:Y:S01]  /*3aba0*/  IADD3 R46, P2, R15, R22, RZ ;  /* 0x000000160f2e7210 */ /* 0x002fe20007f5e0ff */
[----:B------:R-:W-:-:S03]  /*3abb0*/  IMAD.X R45, R16, 0x1, R11, P3 ;  /* 0x00000001102d7824 */ /* 0x000fc600018e060b */
[----:B------:R0:W-:Y:S01]  /*3abc0*/  STL.64 [R1+0x470], R42 ;  /* 0x0004702a01007387 */ /* 0x0001e20000100a00 */
[----:B------:R-:W-:-:S03]  /*3abd0*/  IMAD.X R47, R16, 0x1, R24, P2 ;  /* 0x00000001102f7824 */ /* 0x000fc600010e0618 */
[----:B------:R1:W-:Y:S01]  /*3abe0*/  STL.64 [R1+0x468], R44 ;  /* 0x0004682c01007387 */ /* 0x0003e20000100a00 */
[----:B0-----:R-:W-:Y:S01]  /*3abf0*/  IMAD.MOV.U32 R42, RZ, RZ, R18 ;  /* 0x000000ffff2a7224 */ /* 0x001fe200078e0012 */
[----:B------:R-:W-:Y:S01]  /*3ac00*/  IADD3 R18, P0, R15, R23, RZ ;  /* 0x000000170f127210 */ /* 0x000fe20007f1e0ff */
[----:B-1----:R-:W-:Y:S01]  /*3ac10*/  IMAD.MOV.U32 R45, RZ, RZ, R14 ;  /* 0x000000ffff2d7224 */ /* 0x002fe200078e000e */
[----:B------:R-:W-:-:S03]  /*3ac20*/  IADD3 R14, P3, R20, R8, RZ ;  /* 0x00000008140e7210 */ /* 0x000fc60007f7e0ff */
[----:B------:R-:W-:Y:S01]  /*3ac30*/  IMAD.X R19, R16, 0x1, R25, P0 ;  /* 0x0000000110137824 */ /* 0x000fe200000e0619 */
[----:B------:R0:W-:Y:S01]  /*3ac40*/  STL.64 [R1+0x448], R46 ;  /* 0x0004482e01007387 */ /* 0x0001e20000100a00 */
[----:B------:R-:W-:-:S03]  /*3ac50*/  IMAD.X R15, R17, 0x1, R9, P3 ;  /* 0x00000001110f7824 */ /* 0x000fc600018e0609 */
[----:B------:R1:W-:Y:S01]  /*3ac60*/  STL.64 [R1+0x438], R18 ;  /* 0x0004381201007387 */ /* 0x0003e20000100a00 */
[C---:B0-----:R-:W-:Y:S02]  /*3ac70*/  IADD3 R46, P2, R20.reuse, R10, RZ ;  /* 0x0000000a142e7210 */ /* 0x041fe40007f5e0ff */
[C---:B-1----:R-:W-:Y:S02]  /*3ac80*/  IADD3 R18, P0, R20.reuse, R22, RZ ;  /* 0x0000001614127210 */ /* 0x042fe40007f1e0ff */
[----:B------:R-:W-:Y:S01]  /*3ac90*/  IADD3 R20, P3, R20, R23, RZ ;  /* 0x0000001714147210 */ /* 0x000fe20007f7e0ff */
[C---:B------:R-:W-:Y:S02]  /*3aca0*/  IMAD.X R47, R17.reuse, 0x1, R11, P2 ;  /* 0x00000001112f7824 */ /* 0x040fe400010e060b */
[C---:B------:R-:W-:Y:S01]  /*3acb0*/  IMAD.X R19, R17.reuse, 0x1, R24, P0 ;  /* 0x0000000111137824 */ /* 0x040fe200000e0618 */
[----:B------:R0:W-:Y:S01]  /*3acc0*/  STL.64 [R1+0x430], R14 ;  /* 0x0004300e01007387 */ /* 0x0001e20000100a00 */
[----:B------:R-:W-:Y:S01]  /*3acd0*/  IMAD.X R21, R17, 0x1, R25, P3 ;  /* 0x0000000111157824 */ /* 0x000fe200018e0619 */
[----:B------:R-:W-:-:S02]  /*3ace0*/  SHF.R.S32.HI R16, RZ, 0x1f, R61 ;  /* 0x0000001fff107819 */ /* 0x000fc4000001143d */
[----:B0-----:R-:W4:Y:S04]  /*3acf0*/  LDL.LU.64 R14, [R1+0x1530] ;  /* 0x00153000010e7983 */ /* 0x001f280000300a00 */
[----:B------:R0:W-:Y:S04]  /*3ad00*/  STL.64 [R1+0x428], R46 ;  /* 0x0004282e01007387 */ /* 0x0001e80000100a00 */
[----:B------:R1:W-:Y:S04]  /*3ad10*/  STL.64 [R1+0x408], R18 ;  /* 0x0004081201007387 */ /* 0x0003e80000100a00 */
[----:B------:R3:W-:Y:S01]  /*3ad20*/  STL.64 [R1+0x3f8], R20 ;  /* 0x0003f81401007387 */ /* 0x0007e20000100a00 */
[----:B0-----:R-:W-:-:S02]  /*3ad30*/  IADD3 R46, P2, R61, R8, RZ ;  /* 0x000000083d2e7210 */ /* 0x001fc40007f5e0ff */
[----:B-1----:R-:W-:-:S03]  /*3ad40*/  IADD3 R18, P0, R61, R10, RZ ;  /* 0x0000000a3d127210 */ /* 0x002fc60007f1e0ff */
[C---:B------:R-:W-:Y:S02]  /*3ad50*/  IMAD.X R47, R16.reuse, 0x1, R9, P2 ;  /* 0x00000001102f7824 */ /* 0x040fe400010e0609 */
[----:B---3--:R-:W-:Y:S01]  /*3ad60*/  IMAD.MOV.U32 R20, RZ, RZ, R42 ;  /* 0x000000ffff147224 */ /* 0x008fe200078e002a */
[----:B------:R-:W-:Y:S01]  /*3ad70*/  IADD3 R42, P3, R61, R22, RZ ;  /* 0x000000163d2a7210 */ /* 0x000fe20007f7e0ff */
[C---:B------:R-:W-:Y:S01]  /*3ad80*/  IMAD.X R19, R16.reuse, 0x1, R11, P0 ;  /* 0x0000000110137824 */ /* 0x040fe200000e060b */
[----:B------:R0:W-:Y:S03]  /*3ad90*/  STL.64 [R1+0x3f0], R46 ;  /* 0x0003f02e01007387 */ /* 0x0001e60000100a00 */
[----:B------:R-:W-:Y:S01]  /*3ada0*/  IMAD.X R43, R16, 0x1, R24, P3 ;  /* 0x00000001102b7824 */ /* 0x000fe200018e0618 */
[----:B------:R2:W-:Y:S01]  /*3adb0*/  STL.64 [R1+0x3e8], R18 ;  /* 0x0003e81201007387 */ /* 0x0005e20000100a00 */
[----:B------:R-:W-:-:S03]  /*3adc0*/  SHF.R.S32.HI R17, RZ, 0x1f, R4 ;  /* 0x0000001fff117819 */ /* 0x000fc60000011404 */
[----:B------:R1:W-:Y:S01]  /*3add0*/  STL.64 [R1+0x3c8], R42 ;  /* 0x0003c82a01007387 */ /* 0x0003e20000100a00 */
[----:B0-----:R-:W-:Y:S01]  /*3ade0*/  IADD3 R46, P2, R61, R23, RZ ;  /* 0x000000173d2e7210 */ /* 0x001fe20007f5e0ff */
[----:B--2---:R-:W-:Y:S01]  /*3adf0*/  IMAD.MOV.U32 R18, RZ, RZ, R58 ;  /* 0x000000ffff127224 */ /* 0x004fe200078e003a */
[C---:B------:R-:W-:Y:S01]  /*3ae00*/  IADD3 R58, P0, R4.reuse, R8, RZ ;  /* 0x00000008043a7210 */ /* 0x040fe20007f1e0ff */
[----:B-1----:R-:W-:Y:S01]  /*3ae10*/  IMAD.MOV.U32 R42, RZ, RZ, R50 ;  /* 0x000000ffff2a7224 */ /* 0x002fe200078e0032 */
[----:B------:R-:W-:Y:S01]  /*3ae20*/  IADD3 R50, P3, R4, R10, RZ ;  /* 0x0000000a04327210 */ /* 0x000fe20007f7e0ff */
[----:B------:R-:W-:Y:S02]  /*3ae30*/  IMAD.MOV.U32 R41, RZ, RZ, R59 ;  /* 0x000000ffff297224 */ /* 0x000fe400078e003b */
[----:B------:R-:W-:Y:S02]  /*3ae40*/  IMAD.X R47, R16, 0x1, R25, P2 ;  /* 0x00000001102f7824 */ /* 0x000fe400010e0619 */
[----:B------:R-:W-:-:S02]  /*3ae50*/  IMAD.X R59, R17, 0x1, R9, P0 ;  /* 0x00000001113b7824 */ /* 0x000fc400000e0609 */
[----:B------:R-:W-:Y:S02]  /*3ae60*/  IMAD.MOV.U32 R19, RZ, RZ, R51 ;  /* 0x000000ffff137224 */ /* 0x000fe400078e0033 */
[----:B------:R-:W-:Y:S01]  /*3ae70*/  IMAD.X R51, R17, 0x1, R11, P3 ;  /* 0x0000000111337824 */ /* 0x000fe200018e060b */
[----:B------:R0:W-:Y:S01]  /*3ae80*/  STL.64 [R1+0x3b8], R46 ;  /* 0x0003b82e01007387 */ /* 0x0001e20000100a00 */
[----:B------:R-:W-:-:S03]  /*3ae90*/  SHF.R.S32.HI R16, RZ, 0x1f, R20 ;  /* 0x0000001fff107819 */ /* 0x000fc60000011414 */
[----:B------:R1:W-:Y:S01]  /*3aea0*/  STL.64 [R1+0x3b0], R58 ;  /* 0x0003b03a01007387 */ /* 0x0003e20000100a00 */
[----:B------:R-:W-:Y:S02]  /*3aeb0*/  IMAD.MOV.U32 R61, RZ, RZ, R37 ;  /* 0x000000ffff3d7224 */ /* 0x000fe400078e0025 */
[----:B------:R-:W-:Y:S01]  /*3aec0*/  IMAD.MOV.U32 R37, RZ, RZ, R5 ;  /* 0x000000ffff257224 */ /* 0x000fe200078e0005 */
[C---:B0-----:R-:W-:Y:S02]  /*3aed0*/  IADD3 R46, P2, R4.reuse, R22, RZ ;  /* 0x00000016042e7210 */ /* 0x041fe40007f5e0ff */
[----:B------:R-:W-:Y:S01]  /*3aee0*/  IADD3 R4, P0, R4, R23, RZ ;  /* 0x0000001704047210 */ /* 0x000fe20007f1e0ff */
[----:B-1----:R-:W2:Y:S04]  /*3aef0*/  LDL.LU.64 R58, [R1+0x1528] ;  /* 0x00152800013a7983 */ /* 0x002ea80000300a00 */
[----:B------:R0:W-:Y:S01]  /*3af00*/  STL.64 [R1+0x3a8], R50 ;  /* 0x0003a83201007387 */ /* 0x0001e20000100a00 */
[----:B------:R-:W-:-:S02]  /*3af10*/  IMAD.X R47, R17, 0x1, R24, P2 ;  /* 0x00000001112f7824 */ /* 0x000fc400010e0618 */
[----:B------:R-:W-:Y:S01]  /*3af20*/  IMAD.X R5, R17, 0x1, R25, P0 ;  /* 0x0000000111057824 */ /* 0x000fe200000e0619 */
[----:B0-----:R-:W-:Y:S02]  /*3af30*/  IADD3 R50, P3, R20, R8, RZ ;  /* 0x0000000814327210 */ /* 0x001fe40007f7e0ff */
[----:B------:R-:W-:Y:S03]  /*3af40*/  STL.64 [R1+0x388], R46 ;  /* 0x0003882e01007387 */ /* 0x000fe60000100a00 */
[----:B------:R-:W-:Y:S01]  /*3af50*/  IMAD.X R51, R16, 0x1, R9, P3 ;  /* 0x0000000110337824 */ /* 0x000fe200018e0609 */
[----:B------:R-:W-:Y:S04]  /*3af60*/  STL.64 [R1+0x370], R4 ;  /* 0x0003700401007387 */ /* 0x000fe80000100a00 */
[----:B------:R0:W-:Y:S04]  /*3af70*/  STL.64 [R1+0x368], R50 ;  /* 0x0003683201007387 */ /* 0x0001e80000100a00 */
[----:B0-----:R-:W3:Y:S01]  /*3af80*/  LDL.LU.64 R50, [R1+0x1520] ;  /* 0x0015200001327983 */ /* 0x001ee20000300a00 */
[----:B------:R-:W-:-:S02]  /*3af90*/  IADD3 R46, P2, R20, R10, RZ ;  /* 0x0000000a142e7210 */ /* 0x000fc40007f5e0ff */
[C---:B------:R-:W-:Y:S02]  /*3afa0*/  IADD3 R4, P0, R20.reuse, R22, RZ ;  /* 0x0000001614047210 */ /* 0x040fe40007f1e0ff */
[----:B------:R-:W-:Y:S01]  /*3afb0*/  IADD3 R20, P3, R20, R23, RZ ;  /* 0x0000001714147210 */ /* 0x000fe20007f7e0ff */
[C---:B------:R-:W-:Y:S02]  /*3afc0*/  IMAD.X R47, R16.reuse, 0x1, R11, P2 ;  /* 0x00000001102f7824 */ /* 0x040fe400010e060b */
[C---:B------:R-:W-:Y:S02]  /*3afd0*/  IMAD.X R5, R16.reuse, 0x1, R24, P0 ;  /* 0x0000000110057824 */ /* 0x040fe400000e0618 */
[----:B------:R-:W-:Y:S01]  /*3afe0*/  IMAD.X R21, R16, 0x1, R25, P3 ;  /* 0x0000000110157824 */ /* 0x000fe200018e0619 */
[----:B------:R0:W-:Y:S01]  /*3aff0*/  STL.64 [R1+0x360], R46 ;  /* 0x0003602e01007387 */ /* 0x0001e20000100a00 */
[----:B------:R-:W-:-:S03]  /*3b000*/  SHF.R.S32.HI R17, RZ, 0x1f, R41 ;  /* 0x0000001fff117819 */ /* 0x000fc60000011429 */
[----:B------:R1:W-:Y:S04]  /*3b010*/  STL.64 [R1+0x340], R4 ;  /* 0x0003400401007387 */ /* 0x0003e80000100a00 */
[----:B------:R1:W-:Y:S01]  /*3b020*/  STL.64 [R1+0x330], R20 ;  /* 0x0003301401007387 */ /* 0x0003e20000100a00 */
[C---:B0-----:R-:W-:Y:S02]  /*3b030*/  IADD3 R46, P2, R41.reuse, R8, RZ ;  /* 0x00000008292e7210 */ /* 0x041fe40007f5e0ff */
[----:B-1----:R-:W-:-:S03]  /*3b040*/  IADD3 R4, P0, R41, R10, RZ ;  /* 0x0000000a29047210 */ /* 0x002fc60007f1e0ff */
[----:B------:R-:W-:Y:S01]  /*3b050*/  IMAD.X R47, R17, 0x1, R9, P2 ;  /* 0x00000001112f7824 */ /* 0x000fe200010e0609 */
[----:B------:R-:W-:Y:S01]  /*3b060*/  IADD3 R20, P3, R41, R22, RZ ;  /* 0x0000001629147210 */ /* 0x000fe20007f7e0ff */
        /* <DEDUP_REMOVED lines=9> */
[----:B------:R-:W-:Y:S01]  /*3b100*/  IADD3 R20, P3, R45, R10, RZ ;  /* 0x0000000a2d147210 */ /* 0x000fe20007f7e0ff */
[----:B------:R-:W-:-:S03]  /*3b110*/  IMAD.X R5, R16, 0x1, R9, P0 ;  /* 0x0000000110057824 */ /* 0x000fc600000e0609 */
[----:B------:R0:W-:Y:S01]  /*3b120*/  STL.64 [R1+0x2f0], R46 ;  /* 0x0002f02e01007387 */ /* 0x0001e20000100a00 */
[----:B------:R-:W-:-:S03]  /*3b130*/  IMAD.X R21, R16, 0x1, R11, P3 ;  /* 0x0000000110157824 */ /* 0x000fc600018e060b */
[----:B------:R1:W-:Y:S01]  /*3b140*/  STL.64 [R1+0x2e8], R4 ;  /* 0x0002e80401007387 */ /* 0x0003e20000100a00 */
[C---:B------:R-:W-:Y:S02]  /*3b150*/  IADD3 R44, P0, R45.reuse, R23, RZ ;  /* 0x000000172d2c7210 */ /* 0x040fe40007f1e0ff */
[----:B------:R-:W-:Y:S02]  /*3b160*/  SHF.R.S32.HI R17, RZ, 0x1f, R61 ;  /* 0x0000001fff117819 */ /* 0x000fe4000001143d */
[----:B0-----:R-:W-:Y:S01]  /*3b170*/  IADD3 R46, P2, R45, R22, RZ ;  /* 0x000000162d2e7210 */ /* 0x001fe20007f5e0ff */
[----:B-1----:R-:W4:Y:S04]  /*3b180*/  LDL.LU.64 R4, [R1+0x1518] ;  /* 0x0015180001047983 */ /* 0x002f280000300a00 */
[----:B------:R0:W-:Y:S01]  /*3b190*/  STL.64 [R1+0x2e0], R20 ;  /* 0x0002e01401007387 */ /* 0x0001e20000100a00 */
[----:B------:R-:W-:-:S02]  /*3b1a0*/  IMAD.X R47, R16, 0x1, R24, P2 ;  /* 0x00000001102f7824 */ /* 0x000fc400010e0618 */
[----:B------:R-:W-:Y:S01]  /*3b1b0*/  IMAD.X R45, R16, 0x1, R25, P0 ;  /* 0x00000001102d7824 */ /* 0x000fe200000e0619 */
[----:B0-----:R-:W-:Y:S02]  /*3b1c0*/  IADD3 R20, P3, R61, R8, RZ ;  /* 0x000000083d147210 */ /* 0x001fe40007f7e0ff */
[----:B------:R0:W-:Y:S03]  /*3b1d0*/  STL.64 [R1+0x2c0], R46 ;  /* 0x0002c02e01007387 */ /* 0x0001e60000100a00 */
[----:B------:R-:W-:Y:S01]  /*3b1e0*/  IMAD.X R21, R17, 0x1, R9, P3 ;  /* 0x0000000111157824 */ /* 0x000fe200018e0609 */
[----:B------:R1:W-:Y:S04]  /*3b1f0*/  STL.64 [R1+0x2b0], R44 ;  /* 0x0002b02c01007387 */ /* 0x0003e80000100a00 */
[----:B------:R1:W-:Y:S01]  /*3b200*/  STL.64 [R1+0x2a8], R20 ;  /* 0x0002a81401007387 */ /* 0x0003e20000100a00 */
[----:B0-----:R-:W-:-:S02]  /*3b210*/  IADD3 R46, P2, R61, R10, RZ ;  /* 0x0000000a3d2e7210 */ /* 0x001fc40007f5e0ff */
[----:B-1----:R-:W-:-:S03]  /*3b220*/  IADD3 R44, P0, R61, R22, RZ ;  /* 0x000000163d2c7210 */ /* 0x002fc60007f1e0ff */
[----:B------:R-:W-:Y:S01]  /*3b230*/  IMAD.X R47, R17, 0x1, R11, P2 ;  /* 0x00000001112f7824 */ /* 0x000fe200010e060b */
[----:B------:R-:W-:Y:S01]  /*3b240*/  IADD3 R20, P3, R61, R23, RZ ;  /* 0x000000173d147210 */ /* 0x000fe20007f7e0ff */
[----:B------:R-:W-:-:S03]  /*3b250*/  IMAD.X R45, R17, 0x1, R24, P0 ;  /* 0x00000001112d7824 */ /* 0x000fc600000e0618 */
[----:B------:R0:W-:Y:S01]  /*3b260*/  STL.64 [R1+0x2a0], R46 ;  /* 0x0002a02e01007387 */ /* 0x0001e20000100a00 */
[----:B------:R-:W-:Y:S01]  /*3b270*/  IMAD.X R21, R17, 0x1, R25, P3 ;  /* 0x0000000111157824 */ /* 0x000fe200018e0619 */
[----:B------:R-:W-:Y:S02]  /*3b280*/  SHF.R.S32.HI R16, RZ, 0x1f, R18 ;  /* 0x0000001fff107819 */ /* 0x000fe40000011412 */
        /* <DEDUP_REMOVED lines=25> */
[----:B------:R-:W-:Y:S01]  /*3b420*/  IADD3 R20, P3, R19, R8, RZ ;  /* 0x0000000813147210 */ /* 0x000fe20007f7e0ff */
[----:B------:R-:W-:Y:S02]  /*3b430*/  IMAD.X R45, R17, 0x1, R25, P0 ;  /* 0x00000001112d7824 */ /* 0x000fe400000e0619 */
[----:B------:R-:W-:Y:S02]  /*3b440*/  IMAD.MOV.U32 R18, RZ, RZ, R34 ;  /* 0x000000ffff127224 */ /* 0x000fe400078e0022 */
[----:B------:R-:W-:Y:S01]  /*3b450*/  IMAD.X R21, R16, 0x1, R9, P3 ;  /* 0x0000000110157824 */ /* 0x000fe200018e0609 */
[----:B------:R-:W-:Y:S01]  /*3b460*/  STL.64 [R1+0x208], R46 ;  /* 0x0002082e01007387 */ /* 0x000fe20000100a00 */
[----:B------:R-:W-:Y:S01]  /*3b470*/  IMAD.MOV.U32 R34, RZ, RZ, R2 ;  /* 0x000000ffff227224 */ /* 0x000fe200078e0002 */
[----:B------:R-:W-:Y:S02]  /*3b480*/  IADD3 R2, P2, R19, R10, RZ ;  /* 0x0000000a13027210 */ /* 0x000fe40007f5e0ff */
[----:B------:R0:W-:Y:S01]  /*3b490*/  STL.64 [R1+0x1f0], R44 ;  /* 0x0001f02c01007387 */ /* 0x0001e20000100a00 */
[----:B------:R-:W-:-:S03]  /*3b4a0*/  IMAD.MOV.U32 R37, RZ, RZ, R3 ;  /* 0x000000ffff257224 */ /* 0x000fc600078e0003 */
[----:B------:R1:W-:Y:S01]  /*3b4b0*/  STL.64 [R1+0x1e8], R20 ;  /* 0x0001e81401007387 */ /* 0x0003e20000100a00 */
[----:B------:R-:W-:Y:S01]  /*3b4c0*/  IMAD.X R3, R16, 0x1, R11, P2 ;  /* 0x0000000110037824 */ /* 0x000fe200010e060b */
[C---:B0-----:R-:W-:Y:S02]  /*3b4d0*/  IADD3 R44, P0, R19.reuse, R22, RZ ;  /* 0x00000016132c7210 */ /* 0x041fe40007f1e0ff */
[----:B-1----:R-:W-:-:S03]  /*3b4e0*/  IADD3 R20, P3, R19, R23, RZ ;  /* 0x0000001713147210 */ /* 0x002fc60007f7e0ff */
[C---:B------:R-:W-:Y:S01]  /*3b4f0*/  IMAD.X R45, R16.reuse, 0x1, R24, P0 ;  /* 0x00000001102d7824 */ /* 0x040fe200000e0618 */
[----:B------:R0:W-:Y:S01]  /*3b500*/  STL.64 [R1+0x1e0], R2 ;  /* 0x0001e00201007387 */ /* 0x0001e20000100a00 */
[----:B------:R-:W-:Y:S01]  /*3b510*/  IMAD.X R21, R16, 0x1, R25, P3 ;  /* 0x0000000110157824 */ /* 0x000fe200018e0619 */
[----:B------:R-:W-:Y:S02]  /*3b520*/  SHF.R.S32.HI R17, RZ, 0x1f, R6 ;  /* 0x0000001fff117819 */ /* 0x000fe40000011406 */
[----:B------:R-:W-:Y:S01]  /*3b530*/  STL.64 [R1+0x1d0], R44 ;  /* 0x0001d02c01007387 */ /* 0x000fe20000100a00 */
[----:B------:R-:W-:-:S03]  /*3b540*/  IADD3 R46, P0, R6, R10, RZ ;  /* 0x0000000a062e7210 */ /* 0x000fc60007f1e0ff */
[----:B------:R1:W-:Y:S01]  /*3b550*/  STL.64 [R1+0x1b0], R20 ;  /* 0x0001b01401007387 */ /* 0x0003e20000100a00 */
[----:B0-----:R-:W-:Y:S01]  /*3b560*/  IADD3 R2, P2, R6, R8, RZ ;  /* 0x0000000806027210 */ /* 0x001fe20007f5e0ff */
[----:B------:R-:W-:-:S04]  /*3b570*/  IMAD.X R47, R17, 0x1, R11, P0 ;  /* 0x00000001112f7824 */ /* 0x000fc800000e060b */
[----:B------:R-:W-:Y:S01]  /*3b580*/  IMAD.X R3, R17, 0x1, R9, P2 ;  /* 0x0000000111037824 */ /* 0x000fe200010e0609 */
[----:B-1----:R-:W-:-:S04]  /*3b590*/  IADD3 R20, P3, R6, R22, RZ ;  /* 0x0000001606147210 */ /* 0x002fc80007f7e0ff */
[----:B------:R0:W-:Y:S01]  /*3b5a0*/  STL.64 [R1+0x1a0], R2 ;  /* 0x0001a00201007387 */ /* 0x0001e20000100a00 */
[----:B------:R-:W-:Y:S01]  /*3b5b0*/  IADD3 R6, P2, R6, R23, RZ ;  /* 0x0000001706067210 */ /* 0x000fe20007f5e0ff */
[C---:B------:R-:W-:Y:S01]  /*3b5c0*/  IMAD.X R21, R17.reuse, 0x1, R24, P3 ;  /* 0x0000000111157824 */ /* 0x040fe200018e0618 */
[----:B------:R-:W-:Y:S01]  /*3b5d0*/  SHF.R.S32.HI R16, RZ, 0x1f, R42 ;  /* 0x0000001fff107819 */ /* 0x000fe2000001142a */
[----:B------:R-:W-:Y:S01]  /*3b5e0*/  IMAD.MOV.U32 R45, RZ, RZ, R7 ;  /* 0x000000ffff2d7224 */ /* 0x000fe200078e0007 */
[----:B0-----:R-:W2:Y:S04]  /*3b5f0*/  LDL.LU.64 R2, [R1+0x1510] ;  /* 0x0015100001027983 */ /* 0x001ea80000300a00 */
[----:B------:R0:W-:Y:S01]  /*3b600*/  STL.64 [R1+0x1c8], R46 ;  /* 0x0001c82e01007387 */ /* 0x0001e20000100a00 */
[----:B------:R-:W-:-:S03]  /*3b610*/  IMAD.X R7, R17, 0x1, R25, P2 ;  /* 0x0000000111077824 */ /* 0x000fc600010e0619 */
[----:B------:R1:W-:Y:S01]  /*3b620*/  STL.64 [R1+0x1c0], R20 ;  /* 0x0001c01401007387 */ /* 0x0003e20000100a00 */
[----:B------:R-:W-:Y:S01]  /*3b630*/  IMAD.MOV.U32 R19, RZ, RZ, R34 ;  /* 0x000000ffff137224 */ /* 0x000fe200078e0022 */
[C---:B0-----:R-:W-:Y:S02]  /*3b640*/  IADD3 R46, P0, R42.reuse, R8, RZ ;  /* 0x000000082a2e7210 */ /* 0x041fe40007f1e0ff */
[----:B-1----:R-:W-:-:S03]  /*3b650*/  IADD3 R20, P3, R42, R10, RZ ;  /* 0x0000000a2a147210 */ /* 0x002fc60007f7e0ff */
[C---:B------:R-:W-:Y:S01]  /*3b660*/  IMAD.X R47, R16.reuse, 0x1, R9, P0 ;  /* 0x00000001102f7824 */ /* 0x040fe200000e0609 */
[----:B------:R0:W-:Y:S01]  /*3b670*/  STL.64 [R1+0x1b8], R6 ;  /* 0x0001b80601007387 */ /* 0x0001e20000100a00 */
[----:B------:R-:W-:Y:S02]  /*3b680*/  IMAD.MOV.U32 R34, RZ, RZ, R12 ;  /* 0x000000ffff227224 */ /* 0x000fe400078e000c */
[----:B------:R-:W-:Y:S01]  /*3b690*/  IMAD.X R21, R16, 0x1, R11, P3 ;  /* 0x0000000110157824 */ /* 0x000fe200018e060b */
[C---:B------:R-:W-:Y:S01]  /*3b6a0*/  IADD3 R12, P2, R42.reuse, R22, RZ ;  /* 0x000000162a0c7210 */ /* 0x040fe20007f5e0ff */
[----:B------:R-:W-:Y:S01]  /*3b6b0*/  IMAD.MOV.U32 R41, RZ, RZ, R18 ;  /* 0x000000ffff297224 */ /* 0x000fe200078e0012 */
[----:B------:R-:W-:Y:S01]  /*3b6c0*/  IADD3 R42, P0, R42, R23, RZ ;  /* 0x000000172a2a7210 */ /* 0x000fe20007f1e0ff */
[----:B------:R-:W-:Y:S01]  /*3b6d0*/  IMAD.MOV.U32 R18, RZ, RZ, R37 ;  /* 0x000000ffff127224 */ /* 0x000fe200078e0025 */
[----:B------:R-:W-:Y:S01]  /*3b6e0*/  SHF.R.S32.HI R17, RZ, 0x1f, R45 ;  /* 0x0000001fff117819 */ /* 0x000fe2000001142d */
[----:B0-----:R-:W2:Y:S01]  /*3b6f0*/  LDL.LU.64 R6, [R1+0x1508] ;  /* 0x0015080001067983 */ /* 0x001ea20000300a00 */
[----:B------:R-:W-:-:S03]  /*3b700*/  IMAD.MOV.U32 R37, RZ, RZ, R13 ;  /* 0x000000ffff257224 */ /* 0x000fc600078e000d */
[----:B------:R-:W-:Y:S01]  /*3b710*/  STL.64 [R1+0x1d8], R46 ;  /* 0x0001d82e01007387 */ /* 0x000fe20000100a00 */
[----:B------:R-:W-:-:S03]  /*3b720*/  IMAD.X R13, R16, 0x1, R24, P2 ;  /* 0x00000001100d7824 */ /* 0x000fc600010e0618 */
[----:B------:R0:W-:Y:S01]  /*3b730*/  STL.64 [R1+0x200], R20 ;  /* 0x0002001401007387 */ /* 0x0001e20000100a00 */
[----:B------:R-:W-:-:S03]  /*3b740*/  IMAD.X R43, R16, 0x1, R25, P0 ;  /* 0x00000001102b7824 */ /* 0x000fc600000e0619 */
[----:B------:R1:W-:Y:S01]  /*3b750*/  STL.64 [R1+0x1f8], R12 ;  /* 0x0001f80c01007387 */ /* 0x0003e20000100a00 */
[----:B0-----:R-:W-:-:S03]  /*3b760*/  IADD3 R20, P3, R45, R8, RZ ;  /* 0x000000082d147210 */ /* 0x001fc60007f7e0ff */
[----:B------:R0:W-:Y:S02]  /*3b770*/  STL.64 [R1+0x210], R42 ;  /* 0x0002102a01007387 */ /* 0x0001e40000100a00 */
[----:B------:R-:W-:Y:S01]  /*3b780*/  IMAD.X R21, R17, 0x1, R9, P3 ;  /* 0x0000000111157824 */ /* 0x000fe200018e0609 */
[----:B-1----:R-:W-:-:S04]  /*3b790*/  IADD3 R12, P2, R45, R10, RZ ;  /* 0x0000000a2d0c7210 */ /* 0x002fc80007f5e0ff */
[----:B------:R1:W-:Y:S01]  /*3b7a0*/  STL.64 [R1+0x238], R20 ;  /* 0x0002381401007387 */ /* 0x0003e20000100a00 */
[----:B0-----:R-:W-:Y:S01]  /*3b7b0*/  IADD3 R42, P0, R45, R22, RZ ;  /* 0x000000162d2a7210 */ /* 0x001fe20007f1e0ff */
[----:B------:R-:W-:-:S04]  /*3b7c0*/  IMAD.X R13, R17, 0x1, R11, P2 ;  /* 0x00000001110d7824 */ /* 0x000fc800010e060b */
[----:B------:R-:W-:Y:S01]  /*3b7d0*/  IMAD.X R43, R17, 0x1, R24, P0 ;  /* 0x00000001112b7824 */ /* 0x000fe200000e0618 */
[----:B-1----:R-:W-:Y:S01]  /*3b7e0*/  IADD3 R20, P3, R45, R23, RZ ;  /* 0x000000172d147210 */ /* 0x002fe20007f7e0ff */
[----:B------:R0:W-:Y:S01]  /*3b7f0*/  STL.64 [R1+0x258], R12 ;  /* 0x0002580c01007387 */ /* 0x0001e20000100a00 */
[----:B------:R-:W-:-:S03]  /*3b800*/  SHF.R.S32.HI R16, RZ, 0x1f, R48 ;  /* 0x0000001fff107819 */ /* 0x000fc60000011430 */
[----:B------:R-:W-:Y:S01]  /*3b810*/  IMAD.X R21, R17, 0x1, R25, P3 ;  /* 0x0000000111157824 */ /* 0x000fe200018e0619 */
        /* <DEDUP_REMOVED lines=9> */
[----:B------:R-:W-:Y:S01]  /*3b8b0*/  IMAD.X R21, R16, 0x1, R24, P3 ;  /* 0x0000000110157824 */ /* 0x000fe200018e0618 */
[----:B------:R-:W-:Y:S01]  /*3b8c0*/  SHF.R.S32.HI R17, RZ, 0x1f, R41 ;  /* 0x0000001fff117819 */ /* 0x000fe20000011429 */
[----:B------:R-:W-:Y:S01]  /*3b8d0*/  IMAD.MOV.U32 R42, RZ, RZ, R49 ;  /* 0x000000ffff2a7224 */ /* 0x000fe200078e0031 */
[----:B0-----:R-:W2:Y:S04]  /*3b8e0*/  LDL.LU.64 R12, [R1+0x1500] ;  /* 0x00150000010c7983 */ /* 0x001ea80000300a00 */
[----:B------:R0:W-:Y:S01]  /*3b8f0*/  STL.64 [R1+0x298], R46 ;  /* 0x0002982e01007387 */ /* 0x0001e20000100a00 */
[----:B------:R-:W-:-:S03]  /*3b900*/  IMAD.MOV.U32 R61, RZ, RZ, R37 ;  /* 0x000000ffff3d7224 */ /* 0x000fc600078e0025 */
[----:B------:R1:W-:Y:S01]  /*3b910*/  STL.64 [R1+0x290], R20 ;  /* 0x0002901401007387 */ /* 0x0003e20000100a00 */
[----:B------:R-:W-:Y:S02]  /*3b920*/  IMAD.X R49, R16, 0x1, R25, P2 ;  /* 0x0000000110317824 */ /* 0x000fe400010e0619 */
[----:B------:R-:W-:Y:S01]  /*3b930*/  IMAD.MOV.U32 R37, RZ, RZ, R40 ;  /* 0x000000ffff257224 */ /* 0x000fe200078e0028 */
[C---:B0-----:R-:W-:Y:S02]  /*3b940*/  IADD3 R46, P0, R41.reuse, R8, RZ ;  /* 0x00000008292e7210 */ /* 0x041fe40007f1e0ff */
[----:B-1----:R-:W-:Y:S01]  /*3b950*/  IADD3 R20, P3, R41, R10, RZ ;  /* 0x0000000a29147210 */ /* 0x002fe20007f7e0ff */
[----:B------:R-:W-:Y:S02]  /*3b960*/  IMAD.MOV.U32 R40, RZ, RZ, R38 ;  /* 0x000000ffff287224 */ /* 0x000fe400078e0026 */
[----:B------:R-:W-:Y:S02]  /*3b970*/  IMAD.X R47, R17, 0x1, R9, P0 ;  /* 0x00000001112f7824 */ /* 0x000fe400000e0609 */
[----:B------:R-:W-:-:S02]  /*3b980*/  IMAD.MOV.U32 R38, RZ, RZ, R33 ;  /* 0x000000ffff267224 */ /* 0x000fc400078e0021 */
[----:B------:R-:W-:Y:S01]  /*3b990*/  IMAD.X R21, R17, 0x1, R11, P3 ;  /* 0x0000000111157824 */ /* 0x000fe200018e060b */
[----:B------:R0:W-:Y:S01]  /*3b9a0*/  STL.64 [R1+0x288], R48 ;  /* 0x0002883001007387 */ /* 0x0001e20000100a00 */
[----:B------:R-:W-:Y:S02]  /*3b9b0*/  IMAD.MOV.U32 R33, RZ, RZ, R32 ;  /* 0x000000ffff217224 */ /* 0x000fe400078e0020 */
[----:B---3--:R-:W-:Y:S01]  /*3b9c0*/  IMAD.MOV.U32 R32, RZ, RZ, R50 ;  /* 0x000000ffff207224 */ /* 0x008fe200078e0032 */
[----:B------:R-:W-:Y:S01]  /*3b9d0*/  IADD3 R50, P2, R41, R22, RZ ;  /* 0x0000001629327210 */ /* 0x000fe20007f5e0ff */
[----:B------:R-:W-:Y:S02]  /*3b9e0*/  IMAD.MOV.U32 R45, RZ, RZ, R34 ;  /* 0x000000ffff2d7224 */ /* 0x000fe400078e0022 */
[----:B------:R-:W-:Y:S01]  /*3b9f0*/  IMAD.MOV.U32 R34, RZ, RZ, R39 ;  /* 0x000000ffff227224 */ /* 0x000fe200078e0027 */
[----:B------:R-:W-:Y:S01]  /*3ba00*/  SHF.R.S32.HI R16, RZ, 0x1f, R19 ;  /* 0x0000001fff107819 */ /* 0x000fe20000011413 */
[----:B------:R-:W-:Y:S01]  /*3ba10*/  IMAD.MOV.U32 R39, RZ, RZ, R35 ;  /* 0x000000ffff277224 */ /* 0x000fe200078e0023 */
[----:B0-----:R-:W3:Y:S01]  /*3ba20*/  LDL.LU.64 R48, [R1+0x14f8] ;  /* 0x0014f80001307983 */ /* 0x001ee20000300a00 */
[----:B------:R-:W-:-:S03]  /*3ba30*/  IMAD.MOV.U32 R35, RZ, RZ, R31 ;  /* 0x000000ffff237224 */ /* 0x000fc600078e001f */
[----:B------:R0:W-:Y:S01]  /*3ba40*/  STL.64 [R1+0x2b8], R46 ;  /* 0x0002b82e01007387 */ /* 0x0001e20000100a00 */
[----:B------:R-:W-:-:S03]  /*3ba50*/  IMAD.MOV.U32 R31, RZ, RZ, R51 ;  /* 0x000000ffff1f7224 */ /* 0x000fc600078e0033 */
[----:B------:R1:W-:Y:S01]  /*3ba60*/  STL.64 [R1+0x2d8], R20 ;  /* 0x0002d81401007387 */ /* 0x0003e20000100a00 */
[----:B------:R-:W-:Y:S01]  /*3ba70*/  IMAD.X R51, R17, 0x1, R24, P2 ;  /* 0x0000000111337824 */ /* 0x000fe200010e0618 */
[----:B0-----:R-:W-:Y:S02]  /*3ba80*/  IADD3 R46, P0, R41, R23, RZ ;  /* 0x00000017292e7210 */ /* 0x001fe40007f1e0ff */
[----:B-1----:R-:W-:-:S03]  /*3ba90*/  IADD3 R20, P3, R19, R8, RZ ;  /* 0x0000000813147210 */ /* 0x002fc60007f7e0ff */
[----:B------:R-:W-:Y:S01]  /*3baa0*/  IMAD.X R47, R17, 0x1, R25, P0 ;  /* 0x00000001112f7824 */ /* 0x000fe200000e0619 */
[----:B------:R0:W-:Y:S01]  /*3bab0*/  STL.64 [R1+0x2d0], R50 ;  /* 0x0002d03201007387 */ /* 0x0001e20000100a00 */
[----:B------:R-:W-:-:S03]  /*3bac0*/  IMAD.X R21, R16, 0x1, R9, P3 ;  /* 0x0000000110157824 */ /* 0x000fc600018e0609 */
[----:B------:R1:W-:Y:S04]  /*3bad0*/  STL.64 [R1+0x2c8], R46 ;  /* 0x0002c82e01007387 */ /* 0x0003e80000100a00 */
[----:B------:R4:W-:Y:S01]  /*3bae0*/  STL.64 [R1+0x2f8], R20 ;  /* 0x0002f81401007387 */ /* 0x0009e20000100a00 */
[C---:B0-----:R-:W-:Y:S02]  /*3baf0*/  IADD3 R50, P2, R19.reuse, R10, RZ ;  /* 0x0000000a13327210 */ /* 0x041fe40007f5e0ff */
[----:B-1----:R-:W-:-:S03]  /*3bb00*/  IADD3 R46, P0, R19, R22, RZ ;  /* 0x00000016132e7210 */ /* 0x002fc60007f1e0ff */
[C---:B------:R-:W-:Y:S01]  /*3bb10*/  IMAD.X R51, R16.reuse, 0x1, R11, P2 ;  /* 0x0000000110337824 */ /* 0x040fe200010e060b */
[----:B----4-:R-:W-:Y:S01]  /*3bb20*/  IADD3 R20, P3, R19, R23, RZ ;  /* 0x0000001713147210 */ /* 0x010fe20007f7e0ff */
        /* <DEDUP_REMOVED lines=12> */
[----:B------:R-:W-:Y:S01]  /*3bbf0*/  IADD3 R18, P2, R18, R23, RZ ;  /* 0x0000001712127210 */ /* 0x000fe20007f5e0ff */
[----:B------:R-:W-:Y:S01]  /*3bc00*/  IMAD.X R21, R17, 0x1, R24, P3 ;  /* 0x0000000111157824 */ /* 0x000fe200018e0618 */
[----:B------:R-:W-:-:S03]  /*3bc10*/  SHF.R.S32.HI R16, RZ, 0x1f, R61 ;  /* 0x0000001fff107819 */ /* 0x000fc6000001143d */
[----:B------:R-:W-:Y:S01]  /*3bc20*/  IMAD.X R19, R17, 0x1, R25, P2 ;  /* 0x0000000111137824 */ /* 0x000fe200010e0619 */
[----:B0-----:R-:W4:Y:S04]  /*3bc30*/  LDL.LU.64 R50, [R1+0x14f0] ;  /* 0x0014f00001327983 */ /* 0x001f280000300a00 */
[----:B------:R0:W-:Y:S04]  /*3bc40*/  STL.64 [R1+0x358], R46 ;  /* 0x0003582e01007387 */ /* 0x0001e80000100a00 */
[----:B------:R1:W-:Y:S01]  /*3bc50*/  STL.64 [R1+0x350], R20 ;  /* 0x0003501401007387 */ /* 0x0003e20000100a00 */
[----:B0-----:R-:W-:-:S02]  /*3bc60*/  IADD3 R46, P0, R61, R8, RZ ;  /* 0x000000083d2e7210 */ /* 0x001fc40007f1e0ff */
[----:B-1----:R-:W-:-:S03]  /*3bc70*/  IADD3 R20, P3, R61, R10, RZ ;  /* 0x0000000a3d147210 */ /* 0x002fc60007f7e0ff */
[C---:B------:R-:W-:Y:S01]  /*3bc80*/  IMAD.X R47, R16.reuse, 0x1, R9, P0 ;  /* 0x00000001102f7824 */ /* 0x040fe200000e0609 */
[----:B------:R0:W-:Y:S01]  /*3bc90*/  STL.64 [R1+0x348], R18 ;  /* 0x0003481201007387 */ /* 0x0001e20000100a00 */
[----:B------:R-:W-:-:S03]  /*3bca0*/  IMAD.X R21, R16, 0x1, R11, P3 ;  /* 0x0000000110157824 */ /* 0x000fc600018e060b */
[----:B------:R1:W-:Y:S01]  /*3bcb0*/  STL.64 [R1+0x380], R46 ;  /* 0x0003802e01007387 */ /* 0x0003e20000100a00 */
[----:B------:R-:W-:-:S03]  /*3bcc0*/  SHF.R.S32.HI R17, RZ, 0x1f, R37 ;  /* 0x0000001fff117819 */ /* 0x000fc60000011425 */
[----:B------:R1:W-:Y:S01]  /*3bcd0*/  STL.64 [R1+0x3a0], R20 ;  /* 0x0003a01401007387 */ /* 0x0003e20000100a00 */
[C---:B0-----:R-:W-:Y:S02]  /*3bce0*/  IADD3 R18, P2, R61.reuse, R22, RZ ;  /* 0x000000163d127210 */ /* 0x041fe40007f5e0ff */
[----:B-1----:R-:W-:-:S03]  /*3bcf0*/  IADD3 R46, P0, R61, R23, RZ ;  /* 0x000000173d2e7210 */ /* 0x002fc60007f1e0ff */
[C---:B------:R-:W-:Y:S01]  /*3bd00*/  IMAD.X R19, R16.reuse, 0x1, R24, P2 ;  /* 0x0000000110137824 */ /* 0x040fe200010e0618 */
[----:B------:R-:W-:Y:S01]  /*3bd10*/  IADD3 R20, P3, R37, R8, RZ ;  /* 0x0000000825147210 */ /* 0x000fe20007f7e0ff */
[----:B------:R-:W-:-:S03]  /*3bd20*/  IMAD.X R47, R16, 0x1, R25, P0 ;  /* 0x00000001102f7824 */ /* 0x000fc600000e0619 */
[----:B------:R0:W-:Y:S01]  /*3bd30*/  STL.64 [R1+0x398], R18 ;  /* 0x0003981201007387 */ /* 0x0001e20000100a00 */
[----:B------:R-:W-:-:S03]  /*3bd40*/  IMAD.X R21, R17, 0x1, R9, P3 ;  /* 0x0000000111157824 */ /* 0x000fc600018e0609 */
        /* <DEDUP_REMOVED lines=12> */
[----:B0-----:R-:W-:Y:S01]  /*3be10*/  IMAD.MOV.U32 R19, RZ, RZ, R52 ;  /* 0x000000ffff137224 */ /* 0x001fe200078e0034 */
[C---:B------:R-:W-:Y:S01]  /*3be20*/  IADD3 R52, P2, R54.reuse, R8, RZ ;  /* 0x0000000836347210 */ /* 0x040fe20007f5e0ff */
[----:B------:R-:W-:Y:S01]  /*3be30*/  IMAD.MOV.U32 R18, RZ, RZ, R53 ;  /* 0x000000ffff127224 */ /* 0x000fe200078e0035 */
[----:B-1----:R-:W-:-:S03]  /*3be40*/  IADD3 R46, P0, R54, R10, RZ ;  /* 0x0000000a362e7210 */ /* 0x002fc60007f1e0ff */
[----:B------:R-:W-:Y:S01]  /*3be50*/  IMAD.X R53, R16, 0x1, R9, P2 ;  /* 0x0000000110357824 */ /* 0x000fe200010e0609 */
[----:B------:R-:W-:Y:S01]  /*3be60*/  IADD3 R20, P3, R54, R22, RZ ;  /* 0x0000001636147210 */ /* 0x000fe20007f7e0ff */
[----:B------:R-:W-:-:S03]  /*3be70*/  IMAD.X R47, R16, 0x1, R11, P0 ;  /* 0x00000001102f7824 */ /* 0x000fc600000e060b */
[----:B------:R0:W-:Y:S01]  /*3be80*/  STL.64 [R1+0x400], R52 ;  /* 0x0004003401007387 */ /* 0x0001e20000100a00 */
[----:B------:R-:W-:Y:S01]  /*3be90*/  IMAD.X R21, R16, 0x1, R24, P3 ;  /* 0x0000000110157824 */ /* 0x000fe200018e0618 */
[----:B------:R-:W-:Y:S02]  /*3bea0*/  IADD3 R54, P2, R54, R23, RZ ;  /* 0x0000001736367210 */ /* 0x000fe40007f5e0ff */
[----:B------:R-:W-:Y:S01]  /*3beb0*/  SHF.R.S32.HI R17, RZ, 0x1f, R42 ;  /* 0x0000001fff117819 */ /* 0x000fe2000001142a */
[----:B------:R-:W-:Y:S01]  /*3bec0*/  IMAD.MOV.U32 R37, RZ, RZ, R55 ;  /* 0x000000ffff257224 */ /* 0x000fe200078e0037 */
[----:B0-----:R-:W4:Y:S04]  /*3bed0*/  LDL.LU.64 R52, [R1+0x14e8] ;  /* 0x0014e80001347983 */ /* 0x001f280000300a00 */
        /* <DEDUP_REMOVED lines=22> */
[C---:B------:R-:W-:Y:S01]  /*3c040*/  IMAD.X R55, R16.reuse, 0x1, R11, P2 ;  /* 0x0000000110377824 */ /* 0x040fe200010e060b */
[----:B------:R-:W-:Y:S01]  /*3c050*/  IADD3 R20, P3, R37, R23, RZ ;  /* 0x0000001725147210 */ /* 0x000fe20007f7e0ff */
[----:B------:R-:W-:-:S03]  /*3c060*/  IMAD.X R47, R16, 0x1, R24, P0 ;  /* 0x00000001102f7824 */ /* 0x000fc600000e0618 */
[----:B------:R0:W-:Y:S01]  /*3c070*/  STL.64 [R1+0x4a8], R54 ;  /* 0x0004a83601007387 */ /* 0x0001e20000100a00 */
[----:B------:R-:W-:Y:S02]  /*3c080*/  IMAD.MOV.U32 R42, RZ, RZ, R19 ;  /* 0x000000ffff2a7224 */ /* 0x000fe400078e0013 */
[----:B------:R-:W-:Y:S01]  /*3c090*/  IMAD.X R21, R16, 0x1, R25, P3 ;  /* 0x0000000110157824 */ /* 0x000fe200018e0619 */
[----:B------:R-:W-:Y:S01]  /*3c0a0*/  SHF.R.S32.HI R17, RZ, 0x1f, R45 ;  /* 0x0000001fff117819 */ /* 0x000fe2000001142d */
[----:B------:R-:W-:Y:S01]  /*3c0b0*/  IMAD.MOV.U32 R19, RZ, RZ, R56 ;  /* 0x000000ffff137224 */ /* 0x000fe200078e0038 */
[----:B------:R-:W-:Y:S01]  /*3c0c0*/  IADD3 R56, P2, R45, R8, RZ ;  /* 0x000000082d387210 */ /* 0x000fe20007f5e0ff */
        /* <DEDUP_REMOVED lines=9> */
[----:B------:R-:W-:Y:S01]  /*3c160*/  IMAD.X R21, R17, 0x1, R24, P3 ;  /* 0x0000000111157824 */ /* 0x000fe200018e0618 */
[----:B------:R-:W-:Y:S02]  /*3c170*/  IADD3 R44, P2, R45, R23, RZ ;  /* 0x000000172d2c7210 */ /* 0x000fe40007f5e0ff */
[----:B------:R-:W-:Y:S01]  /*3c180*/  SHF.R.S32.HI R16, RZ, 0x1f, R42 ;  /* 0x0000001fff107819 */ /* 0x000fe2000001142a */
[----:B0-----:R-:W4:Y:S04]  /*3c190*/  LDL.LU.64 R56, [R1+0x14d8] ;  /* 0x0014d80001387983 */ /* 0x001f280000300a00 */
[----:B------:R0:W-:Y:S04]  /*3c1a0*/  STL.64 [R1+0x4e8], R46 ;  /* 0x0004e82e01007387 */ /* 0x0001e80000100a00 */
[----:B------:R1:W-:Y:S01]  /*3c1b0*/  STL.64 [R1+0x4e0], R20 ;  /* 0x0004e01401007387 */ /* 0x0003e20000100a00 */
[----:B------:R-:W-:Y:S01]  /*3c1c0*/  IMAD.X R45, R17, 0x1, R25, P2 ;  /* 0x00000001112d7824 */ /* 0x000fe200010e0619 */
[----:B0-----:R-:W-:-:S02]  /*3c1d0*/  IADD3 R46, P0, R42, R8, RZ ;  /* 0x000000082a2e7210 */ /* 0x001fc40007f1e0ff */
[----:B-1----:R-:W-:-:S03]  /*3c1e0*/  IADD3 R20, P3, R42, R10, RZ ;  /* 0x0000000a2a147210 */ /* 0x002fc60007f7e0ff */
[C---:B------:R-:W-:Y:S01]  /*3c1f0*/  IMAD.X R47, R16.reuse, 0x1, R9, P0 ;  /* 0x00000001102f7824 */ /* 0x040fe200000e0609 */
[----:B------:R0:W-:Y:S01]  /*3c200*/  STL.64 [R1+0x4d8], R44 ;  /* 0x0004d82c01007387 */ /* 0x0001e20000100a00 */
[----:B------:R-:W-:-:S03]  /*3c210*/  IMAD.X R21, R16, 0x1, R11, P3 ;  /* 0x0000000110157824 */ /* 0x000fc600018e060b */
[----:B------:R-:W-:Y:S01]  /*3c220*/  STL.64 [R1+0x508], R46 ;  /* 0x0005082e01007387 */ /* 0x000fe20000100a00 */
[----:B------:R-:W-:-:S03]  /*3c230*/  SHF.R.S32.HI R17, RZ, 0x1f, R19 ;  /* 0x0000001fff117819 */ /* 0x000fc60000011413 */
[----:B------:R1:W-:Y:S01]  /*3c240*/  STL.64 [R1+0x530], R20 ;  /* 0x0005301401007387 */ /* 0x0003e20000100a00 */
[C---:B0-----:R-:W-:Y:S02]  /*3c250*/  IADD3 R44, P2, R42.reuse, R22, RZ ;  /* 0x000000162a2c7210 */ /* 0x041fe40007f5e0ff */
[----:B------:R-:W-:-:S03]  /*3c260*/  IADD3 R42, P0, R42, R23, RZ ;  /* 0x000000172a2a7210 */ /* 0x000fc60007f1e0ff */
[C---:B------:R-:W-:Y:S01]  /*3c270*/  IMAD.X R45, R16.reuse, 0x1, R24, P2 ;  /* 0x00000001102d7824 */ /* 0x040fe200010e0618 */
[----:B-1----:R-:W-:Y:S01]  /*3c280*/  IADD3 R20, P3, R19, R8, RZ ;  /* 0x0000000813147210 */ /* 0x002fe20007f7e0ff */
        /* <DEDUP_REMOVED lines=18> */
[----:B--2---:R-:W-:Y:S01]  /*3c3b0*/  IADD3 R20, P3, R18, R22, RZ ;  /* 0x0000001612147210 */ /* 0x004fe20007f7e0ff */
[----:B------:R-:W-:-:S03]  /*3c3c0*/  IMAD.X R43, R16, 0x1, R11, P0 ;  /* 0x00000001102b7824 */ /* 0x000fc600000e060b */
[----:B------:R-:W-:Y:S01]  /*3c3d0*/  STL.64 [R1+0x590], R44 ;  /* 0x0005902c01007387 */ /* 0x000fe20000100a00 */
[----:B------:R-:W-:Y:S01]  /*3c3e0*/  IMAD.X R21, R16, 0x1, R24, P3 ;  /* 0x0000000110157824 */ /* 0x000fe200018e0618 */
[----:B------:R-:W-:Y:S02]  /*3c3f0*/  IADD3 R18, P2, R18, R23, RZ ;  /* 0x0000001712127210 */ /* 0x000fe40007f5e0ff */
[----:B------:R0:W-:Y:S01]  /*3c400*/  STL.64 [R1+0x5b0], R42 ;  /* 0x0005b02a01007387 */ /* 0x0001e20000100a00 */
[----:B------:R-:W-:-:S03]  /*3c410*/  SHF.R.S32.HI R17, RZ, 0x1f, R37 ;  /* 0x0000001fff117819 */ /* 0x000fc60000011425 */
[----:B------:R1:W-:Y:S01]  /*3c420*/  STL.64 [R1+0x5a8], R20 ;  /* 0x0005a81401007387 */ /* 0x0003e20000100a00 */
[----:B------:R-:W-:Y:S01]  /*3c430*/  IMAD.X R19, R16, 0x1, R25, P2 ;  /* 0x0000000110137824 */ /* 0x000fe200010e0619 */
        /* <DEDUP_REMOVED lines=11> */
[----:B--2---:R-:W-:Y:S01]  /*3c4f0*/  IADD3 R20, P3, R26, R8, RZ ;  /* 0x000000081a147210 */ /* 0x004fe20007f7e0ff */
[----:B------:R-:W-:-:S03]  /*3c500*/  IMAD.X R43, R17, 0x1, R25, P0 ;  /* 0x00000001112b7824 */ /* 0x000fc600000e0619 */
[----:B------:R0:W-:Y:S01]  /*3c510*/  STL.64 [R1+0x5e8], R18 ;  /* 0x0005e81201007387 */ /* 0x0001e20000100a00 */
[----:B------:R-:W-:-:S03]  /*3c520*/  IMAD.X R21, R16, 0x1, R9, P3 ;  /* 0x0000000110157824 */ /* 0x000fc600018e0609 */
[----:B------:R-:W-:Y:S04]  /*3c530*/  STL.64 [R1+0x5e0], R42 ;  /* 0x0005e02a01007387 */ /* 0x000fe80000100a00 */
[----:B------:R1:W-:Y:S01]  /*3c540*/  STL.64 [R1+0x618], R20 ;  /* 0x0006181401007387 */ /* 0x0003e20000100a00 */
[C---:B0-----:R-:W-:Y:S02]  /*3c550*/  IADD3 R18, P2, R26.reuse, R10, RZ ;  /* 0x0000000a1a127210 */ /* 0x041fe40007f5e0ff */
[----:B-1----:R-:W-:-:S03]  /*3c560*/  IADD3 R20, P3, R26, R23, RZ ;  /* 0x000000171a147210 */ /* 0x002fc60007f7e0ff */
[----:B------:R-:W-:Y:S01]  /*3c570*/  IMAD.X R19, R16, 0x1, R11, P2 ;  /* 0x0000000110137824 */ /* 0x000fe200010e060b */
[----:B------:R-:W-:Y:S01]  /*3c580*/  IADD3 R42, P0, R26, R22, RZ ;  /* 0x000000161a2a7210 */ /* 0x000fe20007f1e0ff */
[----:B------:R-:W-:-:S03]  /*3c590*/  IMAD.X R21, R16, 0x1, R25, P3 ;  /* 0x0000000110157824 */ /* 0x000fc600018e0619 */
[----:B------:R0:W-:Y:S01]  /*3c5a0*/  STL.64 [R1+0x648], R18 ;  /* 0x0006481201007387 */ /* 0x0001e20000100a00 */
[----:B------:R-:W-:Y:S01]  /*3c5b0*/  SHF.R.S32.HI R17, RZ, 0x1f, R27 ;  /* 0x0000001fff117819 */ /* 0x000fe2000001141b */
[----:B------:R-:W-:Y:S02]  /*3c5c0*/  IMAD.X R43, R16, 0x1, R24, P0 ;  /* 0x00000001102b7824 */ /* 0x000fe400000e0618 */
[----:B------:R1:W-:Y:S01]  /*3c5d0*/  STL.64 [R1+0x638], R20 ;  /* 0x0006381401007387 */ /* 0x0003e20000100a00 */
[C---:B------:R-:W-:Y:S02]  /*3c5e0*/  IADD3 R44, P0, R27.reuse, R10, RZ ;  /* 0x0000000a1b2c7210 */ /* 0x040fe40007f1e0ff */
[C---:B0-----:R-:W-:Y:S02]  /*3c5f0*/  IADD3 R18, P2, R27.reuse, R8, RZ ;  /* 0x000000081b127210 */ /* 0x041fe40007f5e0ff */
[----:B-1----:R-:W-:-:S03]  /*3c600*/  IADD3 R20, P3, R27, R22, RZ ;  /* 0x000000161b147210 */ /* 0x002fc60007f7e0ff */
[C---:B------:R-:W-:Y:S01]  /*3c610*/  IMAD.X R19, R17.reuse, 0x1, R9, P2 ;  /* 0x0000000111137824 */ /* 0x040fe200010e0609 */
[----:B------:R0:W-:Y:S01]  /*3c620*/  STL.64 [R1+0x640], R42 ;  /* 0x0006402a01007387 */ /* 0x0001e20000100a00 */
[----:B------:R-:W-:-:S03]  /*3c630*/  IMAD.X R21, R17, 0x1, R24, P3 ;  /* 0x0000000111157824 */ /* 0x000fc600018e0618 */
[----:B------:R-:W-:Y:S01]  /*3c640*/  STL.64 [R1+0x658], R18 ;  /* 0x0006581201007387 */ /* 0x000fe20000100a00 */
[----:B------:R-:W-:Y:S01]  /*3c650*/  IMAD.X R45, R17, 0x1, R11, P0 ;  /* 0x00000001112d7824 */ /* 0x000fe200000e060b */
[----:B------:R-:W-:Y:S02]  /*3c660*/  SHF.R.S32.HI R16, RZ, 0x1f, R28 ;  /* 0x0000001fff107819 */ /* 0x000fe4000001141c */
[----:B------:R-:W-:Y:S02]  /*3c670*/  IADD3 R26, P0, R28, R8, RZ ;  /* 0x000000081c1a7210 */ /* 0x000fe40007f1e0ff */
[----:B0-----:R-:W-:Y:S01]  /*3c680*/  IADD3 R42, P2, R27, R23, RZ ;  /* 0x000000171b2a7210 */ /* 0x001fe20007f5e0ff */
[----:B------:R0:W-:Y:S04]  /*3c690*/  STL.64 [R1+0x680], R20 ;  /* 0x0006801401007387 */ /* 0x0001e80000100a00 */
[----:B------:R-:W-:Y:S01]  /*3c6a0*/  IMAD.X R43, R17, 0x1, R25, P2 ;  /* 0x00000001112b7824 */ /* 0x000fe200010e0619 */
[----:B------:R-:W-:Y:S01]  /*3c6b0*/  STL.64 [R1+0x688], R44 ;  /* 0x0006882c01007387 */ /* 0x000fe20000100a00 */
[----:B------:R-:W-:Y:S01]  /*3c6c0*/  IMAD.X R27, R16, 0x1, R9, P0 ;  /* 0x00000001101b7824 */ /* 0x000fe200000e0609 */
[----:B0-----:R-:W-:-:S02]  /*3c6d0*/  IADD3 R20, P3, R28, R10, RZ ;  /* 0x0000000a1c147210 */ /* 0x001fc40007f7e0ff */
[----:B------:R0:W-:Y:S01]  /*3c6e0*/  STL.64 [R1+0x678], R42 ;  /* 0x0006782a01007387 */ /* 0x0001e20000100a00 */
[----:B------:R-:W-:Y:S01]  /*3c6f0*/  VIADD R18, R28, UR4 ;  /* 0x000000041c127c36 */ /* 0x000fe20008000000 */
[----:B------:R-:W-:Y:S01]  /*3c700*/  LOP3.LUT R5, R5, 0xffffbfff, RZ, 0xc0, !PT ;  /* 0xffffbfff05057812 */ /* 0x000fe200078ec0ff */
[----:B------:R-:W-:Y:S02]  /*3c710*/  IMAD.MOV.U32 R61, RZ, RZ, R29 ;  /* 0x000000ffff3d7224 */ /* 0x000fe400078e001d */
[----:B------:R-:W-:Y:S01]  /*3c720*/  IMAD.X R21, R16, 0x1, R11, P3 ;  /* 0x0000000110157824 */ /* 0x000fe200018e060b */
[----:B------:R1:W-:Y:S01]  /*3c730*/  STL.64 [R1+0x698], R26 ;  /* 0x0006981a01007387 */ /* 0x0003e20000100a00 */
[----:B------:R-:W-:Y:S01]  /*3c740*/  SHF.R.S32.HI R17, RZ, 0x1f, R18 ;  /* 0x0000001fff117819 */ /* 0x000fe20000011412 */
[----:B------:R-:W-:Y:S01]  /*3c750*/  IMAD.MOV.U32 R37, RZ, RZ, R39 ;  /* 0x000000ffff257224 */ /* 0x000fe200078e0027 */
[----:B------:R-:W-:Y:S01]  /*3c760*/  ULDC UR4, c[0x0][0x22c] ;  /* 0x00008b0000047ab9 */ /* 0x000fe20000000800 */
[----:B0-----:R-:W-:Y:S01]  /*3c770*/  IADD3 R42, P2, R28, R22, RZ ;  /* 0x000000161c2a7210 */ /* 0x001fe20007f5e0ff */
[----:B------:R0:W-:Y:S04]  /*3c780*/  STL.64 [R1+0x6c8], R20 ;  /* 0x0006c81401007387 */ /* 0x0001e80000100a00 */
[----:B------:R-:W-:Y:S01]  /*3c790*/  IMAD.X R43, R16, 0x1, R24, P2 ;  /* 0x00000001102b7824 */ /* 0x000fe200010e0618 */
[----:B-1----:R-:W-:-:S02]  /*3c7a0*/  IADD3 R26, P0, R28, R23, RZ ;  /* 0x000000171c1a7210 */ /* 0x002fc40007f1e0ff */
[----:B0-----:R-:W-:-:S03]  /*3c7b0*/  IADD3 R20, P3, R18, R8, RZ ;  /* 0x0000000812147210 */ /* 0x001fc60007f7e0ff */
[----:B------:R-:W-:Y:S01]  /*3c7c0*/  IMAD.X R27, R16, 0x1, R25, P0 ;  /* 0x00000001101b7824 */ /* 0x000fe200000e0619 */
[----:B------:R0:W-:Y:S01]  /*3c7d0*/  STL.64 [R1+0x6c0], R42 ;  /* 0x0006c02a01007387 */ /* 0x0001e20000100a00 */
[----:B------:R-:W-:-:S03]  /*3c7e0*/  IMAD.X R21, R17, 0x1, R9, P3 ;  /* 0x0000000111157824 */ /* 0x000fc600018e0609 */
[----:B------:R1:W-:Y:S01]  /*3c7f0*/  STL.64 [R1+0x6b8], R26 ;  /* 0x0006b81a01007387 */ /* 0x0003e20000100a00 */
[----:B------:R-:W-:Y:S01]  /*3c800*/  VIADD R19, R18, UR7 ;  /* 0x0000000712137c36 */ /* 0x000fe20008000000 */
[----:B------:R-:W-:Y:S01]  /*3c810*/  LOP3.LUT R2, R2, 0xff7fffff, RZ, 0xc0, !PT ;  /* 0xff7fffff02027812 */ /* 0x000fe200078ec0ff */
[----:B------:R-:W-:Y:S01]  /*3c820*/  IMAD.MOV.U32 R29, RZ, RZ, R36 ;  /* 0x000000ffff1d7224 */ /* 0x000fe200078e0024 */
[----:B------:R2:W-:Y:S01]  /*3c830*/  STL.64 [R1+0x6d8], R20 ;  /* 0x0006d81401007387 */ /* 0x0005e20000100a00 */
[----:B------:R-:W-:Y:S01]  /*3c840*/  IMAD.MOV.U32 R39, RZ, RZ, R33 ;  /* 0x000000ffff277224 */ /* 0x000fe200078e0021 */
[C---:B0-----:R-:W-:Y:S01]  /*3c850*/  IADD3 R42, P2, R18.reuse, R10, RZ ;  /* 0x0000000a122a7210 */ /* 0x041fe20007f5e0ff */
[----:B------:R-:W-:Y:S01]  /*3c860*/  ULDC UR7, c[0x0][0x228] ;  /* 0x00008a0000077ab9 */ /* 0x000fe20000000800 */
[----:B-1----:R-:W-:-:S03]  /*3c870*/  IADD3 R26, P0, R18, R22, RZ ;  /* 0x00000016121a7210 */ /* 0x002fc60007f1e0ff */
[C---:B------:R-:W-:Y:S01]  /*3c880*/  IMAD.X R43, R17.reuse, 0x1, R11, P2 ;  /* 0x00000001112b7824 */ /* 0x040fe200010e060b */
[----:B--2---:R-:W-:Y:S01]  /*3c890*/  IADD3 R20, P3, R18, R23, RZ ;  /* 0x0000001712147210 */ /* 0x004fe20007f7e0ff */
[----:B------:R-:W-:-:S03]  /*3c8a0*/  IMAD.X R27, R17, 0x1, R24, P0 ;  /* 0x00000001111b7824 */ /* 0x000fc600000e0618 */
[----:B------:R0:W-:Y:S01]  /*3c8b0*/  STL.64 [R1+0x700], R42 ;  /* 0x0007002a01007387 */ /* 0x0001e20000100a00 */
[----:B------:R-:W-:Y:S01]  /*3c8c0*/  SHF.R.S32.HI R16, RZ, 0x1f, R19 ;  /* 0x0000001fff107819 */ /* 0x000fe20000011413 */
[----:B------:R-:W-:Y:S02]  /*3c8d0*/  IMAD.X R21, R17, 0x1, R25, P3 ;  /* 0x0000000111157824 */ /* 0x000fe400018e0619 */
[----:B------:R1:W-:Y:S04]  /*3c8e0*/  STL.64 [R1+0x6f8], R26 ;  /* 0x0006f81a01007387 */ /* 0x0003e80000100a00 */
[----:B------:R2:W-:Y:S01]  /*3c8f0*/  STL.64 [R1+0x710], R20 ;  /* 0x0007101401007387 */ /* 0x0005e20000100a00 */
[C---:B0-----:R-:W-:Y:S02]  /*3c900*/  IADD3 R42, P2, R19.reuse, R8, RZ ;  /* 0x00000008132a7210 */ /* 0x041fe40007f5e0ff */
[----:B-1----:R-:W-:-:S03]  /*3c910*/  IADD3 R26, P0, R19, R10, RZ ;  /* 0x0000000a131a7210 */ /* 0x002fc60007f1e0ff */
[C---:B------:R-:W-:Y:S01]  /*3c920*/  IMAD.X R43, R16.reuse, 0x1, R9, P2 ;  /* 0x00000001102b7824 */ /* 0x040fe200010e0609 */
[----:B--2---:R-:W-:Y:S01]  /*3c930*/  IADD3 R20, P3, R19, R22, RZ ;  /* 0x0000001613147210 */ /* 0x004fe20007f7e0ff */
[----:B------:R-:W-:-:S03]  /*3c940*/  IMAD.X R27, R16, 0x1, R11, P0 ;  /* 0x00000001101b7824 */ /* 0x000fc600000e060b */
[----:B------:R0:W-:Y:S01]  /*3c950*/  STL.64 [R1+0x730], R42 ;  /* 0x0007302a01007387 */ /* 0x0001e20000100a00 */
[C---:B------:R-:W-:Y:S01]  /*3c960*/  VIADD R18, R19.reuse, UR9 ;  /* 0x0000000913127c36 */ /* 0x040fe20008000000 */
[----:B------:R-:W-:Y:S01]  /*3c970*/  ULDC UR9, c[0x0][0x228] ;  /* 0x00008a0000097ab9 */ /* 0x000fe20000000800 */
[----:B------:R-:W-:Y:S01]  /*3c980*/  IMAD.X R21, R16, 0x1, R24, P3 ;  /* 0x0000000110157824 */ /* 0x000fe200018e0618 */
[----:B------:R1:W-:Y:S02]  /*3c990*/  STL.64 [R1+0x750], R26 ;  /* 0x0007501a01007387 */ /* 0x0003e40000100a00 */
[----:B------:R-:W-:Y:S02]  /*3c9a0*/  SHF.R.S32.HI R17, RZ, 0x1f, R18 ;  /* 0x0000001fff117819 */ /* 0x000fe40000011412 */
[----:B------:R2:W-:Y:S01]  /*3c9b0*/  STL.64 [R1+0x748], R20 ;  /* 0x0007481401007387 */ /* 0x0005e20000100a00 */
[----:B0-----:R-:W-:Y:S02]  /*3c9c0*/  IADD3 R42, P2, R19, R23, RZ ;  /* 0x00000017132a7210 */ /* 0x001fe40007f5e0ff */
[----:B-1----:R-:W-:-:S03]  /*3c9d0*/  IADD3 R26, P0, R18, R8, RZ ;  /* 0x00000008121a7210 */ /* 0x002fc60007f1e0ff */
[----:B------:R-:W-:Y:S01]  /*3c9e0*/  IMAD.X R43, R16, 0x1, R25, P2 ;  /* 0x00000001102b7824 */ /* 0x000fe200010e0619 */
[----:B--2---:R-:W-:Y:S01]  /*3c9f0*/  IADD3 R20, P3, R18, R10, RZ ;  /* 0x0000000a12147210 */ /* 0x004fe20007f7e0ff */
[----:B------:R-:W-:-:S03]  /*3ca00*/  IMAD.X R27, R17, 0x1, R9, P0 ;  /* 0x00000001111b7824 */ /* 0x000fc600000e0609 */
[----:B------:R0:W-:Y:S01]  /*3ca10*/  STL.64 [R1+0x740], R42 ;  /* 0x0007402a01007387 */ /* 0x0001e20000100a00 */
[----:B------:R-:W-:Y:S01]  /*3ca20*/  VIADD R19, R18, UR13 ;  /* 0x0000000d12137c36 */ /* 0x000fe20008000000 */
[----:B------:R-:W-:Y:S01]  /*3ca30*/  LOP3.LUT R6, R6, 0xffdfffff, RZ, 0xc0, !PT ;  /* 0xffdfffff06067812 */ /* 0x000fe200078ec0ff */
[----:B------:R-:W-:Y:S01]  /*3ca40*/  IMAD.X R21, R17, 0x1, R11, P3 ;  /* 0x0000000111157824 */ /* 0x000fe200018e060b */
[----:B------:R1:W-:Y:S01]  /*3ca50*/  STL.64 [R1+0x770], R26 ;  /* 0x0007701a01007387 */ /* 0x0003e20000100a00 */
[----:B------:R-:W-:Y:S01]  /*3ca60*/  IMAD.MOV.U32 R36, RZ, RZ, R14 ;  /* 0x000000ffff247224 */ /* 0x000fe200078e000e */
[----:B------:R-:W-:Y:S01]  /*3ca70*/  SHF.R.S32.HI R16, RZ, 0x1f, R19 ;  /* 0x0000001fff107819 */ /* 0x000fe20000011413 */
[----:B------:R-:W-:Y:S01]  /*3ca80*/  IMAD.MOV.U32 R33, RZ, RZ, R0 ;  /* 0x000000ffff217224 */ /* 0x000fe200078e0000 */
[----:B------:R2:W-:Y:S01]  /*3ca90*/  STL.64 [R1+0x790], R20 ;  /* 0x0007901401007387 */ /* 0x0005e20000100a00 */
[----:B------:R-:W-:Y:S01]  /*3caa0*/  LOP3.LUT R3, R3, 0x7fffffff, RZ, 0xc0, !PT ;  /* 0x7fffffff03037812 */ /* 0x000fe200078ec0ff */
[----:B------:R-:W-:Y:S01]  /*3cab0*/  ULDC UR13, c[0x0][0x228] ;  /* 0x00008a00000d7ab9 */ /* 0x000fe20000000800 */
[----:B0-----:R-:W-:-:S02]  /*3cac0*/  IADD3 R42, P2, R18, R22, RZ ;  /* 0x00000016122a7210 */ /* 0x001fc40007f5e0ff */
[----:B-1----:R-:W-:-:S03]  /*3cad0*/  IADD3 R26, P0, R18, R23, RZ ;  /* 0x00000017121a7210 */ /* 0x002fc60007f1e0ff */
[----:B------:R-:W-:Y:S01]  /*3cae0*/  IMAD.X R43, R17, 0x1, R24, P2 ;  /* 0x00000001112b7824 */ /* 0x000fe200010e0618 */
[----:B--2---:R-:W-:Y:S01]  /*3caf0*/  IADD3 R20, P3, R19, R8, RZ ;  /* 0x0000000813147210 */ /* 0x004fe20007f7e0ff */
[----:B------:R-:W-:-:S03]  /*3cb00*/  IMAD.X R27, R17, 0x1, R25, P0 ;  /* 0x00000001111b7824 */ /* 0x000fc600000e0619 */
[----:B------:R0:W-:Y:S01]  /*3cb10*/  STL.64 [R1+0x788], R42 ;  /* 0x0007882a01007387 */ /* 0x0001e20000100a00 */
[----:B------:R-:W-:-:S03]  /*3cb20*/  IMAD.X R21, R16, 0x1, R9, P3 ;  /* 0x0000000110157824 */ /* 0x000fc600018e0609 */
[----:B------:R1:W-:Y:S01]  /*3cb30*/  STL.64 [R1+0x780], R26 ;  /* 0x0007801a01007387 */ /* 0x0003e20000100a00 */
[C---:B------:R-:W-:Y:S01]  /*3cb40*/  VIADD R18, R19.reuse, UR46 ;  /* 0x0000002e13127c36 */ /* 0x040fe20008000000 */
[----:B------:R-:W-:Y:S01]  /*3cb50*/  LOP3.LUT R4, R4, 0x7fffffff, RZ, 0xc0, !PT ;  /* 0x7fffffff04047812 */ /* 0x000fe200078ec0ff */
[----:B------:R-:W-:Y:S01]  /*3cb60*/  IMAD.MOV.U32 R0, RZ, RZ, R58 ;  /* 0x000000ffff007224 */ /* 0x000fe200078e003a */
[----:B------:R2:W-:Y:S01]  /*3cb70*/  STL.64 [R1+0x7b0], R20 ;  /* 0x0007b01401007387 */ /* 0x0005e20000100a00 */
[----:B------:R-:W-:Y:S01]  /*3cb80*/  LOP3.LUT R12, R12, 0xffffdfff, RZ, 0xc0, !PT ;  /* 0xffffdfff0c0c7812 */ /* 0x000fe200078ec0ff */
[----:B------:R-:W-:Y:S01]  /*3cb90*/  ULDC UR46, c[0x0][0x228] ;  /* 0x00008a00002e7ab9 */ /* 0x000fe20000000800 */
[C---:B0-----:R-:W-:Y:S02]  /*3cba0*/  IADD3 R42, P2, R19.reuse, R10, RZ ;  /* 0x0000000a132a7210 */ /* 0x041fe40007f5e0ff */
        /* <DEDUP_REMOVED lines=15> */
[----:B------:R-:W-:Y:S01]  /*3cca0*/  VIADD R19, R18, UR45 ;  /* 0x0000002d12137c36 */ /* 0x000fe20008000000 */
[----:B---3--:R-:W-:Y:S01]  /*3ccb0*/  LOP3.LUT R48, R48, 0x7fffffff, RZ, 0xc0, !PT ;  /* 0x7fffffff30307812 */ /* 0x008fe200078ec0ff */
[----:B------:R-:W-:Y:S01]  /*3ccc0*/  IMAD.X R21, R17, 0x1, R24, P3 ;  /* 0x0000000111157824 */ /* 0x000fe200018e0618 */
[----:B------:R1:W-:Y:S01]  /*3ccd0*/  STL.64 [R1+0x818], R26 ;  /* 0x0008181a01007387 */ /* 0x0003e20000100a00 */
[----:B------:R-:W-:Y:S01]  /*3cce0*/  LOP3.LUT R49, R49, 0x7fffffff, RZ, 0xc0, !PT ;  /* 0x7fffffff31317812 */ /* 0x000fe200078ec0ff */
[----:B------:R-:W-:Y:S01]  /*3ccf0*/  ULDC UR45, c[0x0][0x228] ;  /* 0x00008a00002d7ab9 */ /* 0x000fe20000000800 */
[----:B------:R-:W-:Y:S01]  /*3cd00*/  SHF.R.S32.HI R16, RZ, 0x1f, R19 ;  /* 0x0000001fff107819 */ /* 0x000fe20000011413 */
        /* <DEDUP_REMOVED lines=8> */
[----:B----4-:R-:W-:Y:S01]  /*3cd90*/  LOP3.LUT R50, R50, 0x7fffffff, RZ, 0xc0, !PT ;  /* 0x7fffffff32327812 */ /* 0x010fe200078ec0ff */
[----:B------:R-:W-:Y:S01]  /*3cda0*/  IMAD.X R21, R16, 0x1, R11, P3 ;  /* 0x0000000110157824 */ /* 0x000fe200018e060b */
[----:B------:R1:W-:Y:S01]  /*3cdb0*/  STL.64 [R1+0x838], R26 ;  /* 0x0008381a01007387 */ /* 0x0003e20000100a00 */
[----:B------:R-:W-:Y:S01]  /*3cdc0*/  LOP3.LUT R51, R51, 0x7fffffff, RZ, 0xc0, !PT ;  /* 0x7fffffff33337812 */ /* 0x000fe200078ec0ff */
[----:B------:R-:W-:Y:S01]  /*3cdd0*/  ULDC UR44, c[0x0][0x228] ;  /* 0x00008a00002c7ab9 */ /* 0x000fe20000000800 */
[----:B------:R-:W-:Y:S01]  /*3cde0*/  SHF.R.S32.HI R17, RZ, 0x1f, R18 ;  /* 0x0000001fff117819 */ /* 0x000fe20000011412 */
        /* <DEDUP_REMOVED lines=9> */
[----:B------:R-:W-:Y:S01]  /*3ce80*/  VIADD R19, R18, UR43 ;  /* 0x0000002b12137c36 */ /* 0x000fe20008000000 */
[----:B------:R-:W-:Y:S01]  /*3ce90*/  LOP3.LUT R52, R52, 0xdfffffff, RZ, 0xc0, !PT ;  /* 0xdfffffff34347812 */ /* 0x000fe200078ec0ff */
[----:B------:R-:W-:Y:S01]  /*3cea0*/  ULDC UR43, c[0x0][0x228] ;  /* 0x00008a00002b7ab9 */ /* 0x000fe20000000800 */
[----:B------:R2:W-:Y:S01]  /*3ceb0*/  STL.64 [R1+0x890], R20 ;  /* 0x0008901401007387 */ /* 0x0005e20000100a00 */
        /* <DEDUP_REMOVED lines=17> */
[----:B------:R-:W-:Y:S01]  /*3cfd0*/  LOP3.LUT R53, R53, 0x7fffffff, RZ, 0xc0, !PT ;  /* 0x7fffffff35357812 */ /* 0x000fe200078ec0ff */
        /* <DEDUP_REMOVED lines=29> */
[----:B------:R-:W-:Y:S02]  /*3d1b0*/  ULDC UR40, c[0x0][0x228] ;  /* 0x00008a0000287ab9 */ /* 0x000fe40000000800 */
        /* <DEDUP_REMOVED lines=33> */
[----:B------:R-:W-:Y:S01]  /*3d3d0*/  ULDC UR38, c[0x0][0x228] ;  /* 0x00008a0000267ab9 */ /* 0x000fe20000000800 */
[----:B------:R-:W-:Y:S02]  /*3d3e0*/  SHF.R.S32.HI R17, RZ, 0x1f, R18 ;  /* 0x0000001fff117819 */ /* 0x000fe40000011412 */
        /* <DEDUP_REMOVED lines=99> */
[----:B------:R-:W-:-:S03]  /*3da20*/  VIADD R19, R18, UR29 ;  /* 0x0000001d12137c36 */ /* 0x000fc60008000000 */
        /* <DEDUP_REMOVED lines=18> */
[----:B------:R-:W-:Y:S01]  /*3db50*/  ULDC.64 UR28, c[0x0][0x228] ;  /* 0x00008a00001c7ab9 */ /* 0x000fe20000000a00 */
        /* <DEDUP_REMOVED lines=10> */
[C---:B------:R-:W-:Y:S02]  /*3dc00*/  VIADD R19, R18.reuse, UR27 ;  /* 0x0000001b12137c36 */ /* 0x040fe40008000000 */
        /* <DEDUP_REMOVED lines=13> */
[----:B------:R-:W-:Y:S02]  /*3dce0*/  ULDC.64 UR26, c[0x0][0x228] ;  /* 0x00008a00001a7ab9 */ /* 0x000fe40000000a00 */
        /* <DEDUP_REMOVED lines=208> */
[----:B------:R1:W-:Y:S04]  /*3e9f0*/  STL.64 [R1+0x1048], R26 ;  /* 0x0010481a01007387 */ /* 0x0003e80000100a00 */
[----:B------:R2:W-:Y:S01]  /*3ea00*/  STL.64 [R1+0x1060], R20 ;  /* 0x0010601401007387 */ /* 0x0005e20000100a00 */
[C---:B0-----:R-:W-:Y:S02]  /*3ea10*/  IADD3 R42, P2, R19.reuse, R22, RZ ;  /* 0x00000016132a7210 */ /* 0x041fe40007f5e0ff */
[----:B-1----:R-:W-:-:S03]  /*3ea20*/  IADD3 R26, P0, R19, R23, RZ ;  /* 0x00000017131a7210 */ /* 0x002fc60007f1e0ff */
[----:B------:R-:W-:Y:S01]  /*3ea30*/  IMAD.X R43, R16, 0x1, R24, P2 ;  /* 0x00000001102b7824 */ /* 0x000fe200010e0618 */
[----:B------:R-:W-:Y:S02]  /*3ea40*/  SHF.R.S32.HI R19, RZ, 0x1f, R18 ;  /* 0x0000001fff137819 */ /* 0x000fe40000011412 */
[----:B--2---:R-:W-:Y:S01]  /*3ea50*/  IADD3 R20, P3, R18, R8, RZ ;  /* 0x0000000812147210 */ /* 0x004fe20007f7e0ff */
[----:B------:R-:W-:Y:S01]  /*3ea60*/  IMAD.X R27, R16, 0x1, R25, P0 ;  /* 0x00000001101b7824 */ /* 0x000fe200000e0619 */
[----:B------:R0:W-:Y:S03]  /*3ea70*/  STL.64 [R1+0x1058], R42 ;  /* 0x0010582a01007387 */ /* 0x0001e60000100a00 */
[----:B------:R-:W-:Y:S01]  /*3ea80*/  IMAD.X R21, R19, 0x1, R9, P3 ;  /* 0x0000000113157824 */ /* 0x000fe200018e0609 */
[----:B------:R1:W-:Y:S01]  /*3ea90*/  STL.64 [R1+0x1050], R26 ;  /* 0x0010501a01007387 */ /* 0x0003e20000100a00 */
[----:B------:R-:W-:Y:S01]  /*3eaa0*/  VIADD R17, R18, UR50 ;  /* 0x0000003212117c36 */ /* 0x000fe20008000000 */
[----:B------:R-:W-:-:S02]  /*3eab0*/  ULDC UR50, c[0x0][0x228] ;  /* 0x00008a0000327ab9 */ /* 0x000fc40000000800 */
        /* <DEDUP_REMOVED lines=14> */
[C---:B------:R-:W-:Y:S02]  /*3eba0*/  IADD3 R18, P2, R17.reuse, R23, RZ ;  /* 0x0000001711127210 */ /* 0x040fe40007f5e0ff */
[C---:B--2---:R-:W-:Y:S01]  /*3ebb0*/  IADD3 R20, P3, R17.reuse, R22, RZ ;  /* 0x0000001611147210 */ /* 0x044fe20007f7e0ff */
[C---:B------:R-:W-:Y:S02]  /*3ebc0*/  IMAD.X R27, R16.reuse, 0x1, R11, P0 ;  /* 0x00000001101b7824 */ /* 0x040fe400000e060b */
[C---:B------:R-:W-:Y:S02]  /*3ebd0*/  IMAD.X R19, R16.reuse, 0x1, R25, P2 ;  /* 0x0000000110137824 */ /* 0x040fe400010e0619 */
[----:B------:R-:W-:Y:S01]  /*3ebe0*/  IMAD.X R21, R16, 0x1, R24, P3 ;  /* 0x0000000110157824 */ /* 0x000fe200018e0618 */
[----:B------:R-:W-:Y:S01]  /*3ebf0*/  STL.64 [R1+0x1090], R42 ;  /* 0x0010902a01007387 */ /* 0x000fe20000100a00 */
[----:B------:R-:W-:Y:S01]  /*3ec00*/  VIADD R17, R17, UR54 ;  /* 0x0000003611117c36 */ /* 0x000fe20008000000 */
[----:B------:R-:W-:-:S02]  /*3ec10*/  ULDC UR54, c[0x0][0x228] ;  /* 0x00008a0000367ab9 */ /* 0x000fc40000000800 */
[----:B------:R-:W-:Y:S02]  /*3ec20*/  STL.64 [R1+0x10a0], R26 ;  /* 0x0010a01a01007387 */ /* 0x000fe40000100a00 */
[----:B------:R-:W-:Y:S02]  /*3ec30*/  SHF.R.S32.HI R16, RZ, 0x1f, R17 ;  /* 0x0000001fff107819 */ /* 0x000fe40000011411 */
[----:B------:R-:W-:Y:S04]  /*3ec40*/  STL.64 [R1+0x1098], R20 ;  /* 0x0010981401007387 */ /* 0x000fe80000100a00 */
[----:B------:R0:W-:Y:S02]  /*3ec50*/  STL.64 [R1+0x1070], R18 ;  /* 0x0010701201007387 */ /* 0x0001e40000100a00 */
[----:B0-----:R-:W-:-:S05]  /*3ec60*/  IADD3 R18, P3, R17, R8, RZ ;  /* 0x0000000811127210 */ /* 0x001fca0007f7e0ff */
[----:B------:R-:W-:Y:S01]  /*3ec70*/  IMAD.X R19, R16, 0x1, R9, P3 ;  /* 0x0000000110137824 */ /* 0x000fe200018e0609 */
[----:B------:R-:W-:-:S04]  /*3ec80*/  IADD3 R26, P2, R17, R10, RZ ;  /* 0x0000000a111a7210 */ /* 0x000fc80007f5e0ff */
[----:B------:R0:W-:Y:S01]  /*3ec90*/  STL.64 [R1+0x10a8], R18 ;  /* 0x0010a81201007387 */ /* 0x0001e20000100a00 */
[C---:B------:R-:W-:Y:S01]  /*3eca0*/  IMAD.X R27, R16.reuse, 0x1, R11, P2 ;  /* 0x00000001101b7824 */ /* 0x040fe200010e060b */
[C---:B------:R-:W-:Y:S02]  /*3ecb0*/  IADD3 R20, P0, R17.reuse, R22, RZ ;  /* 0x0000001611147210 */ /* 0x040fe40007f1e0ff */
[C---:B0-----:R-:W-:Y:S01]  /*3ecc0*/  IADD3 R18, P3, R17.reuse, R23, RZ ;  /* 0x0000001711127210 */ /* 0x041fe20007f7e0ff */
[----:B------:R-:W-:Y:S01]  /*3ecd0*/  VIADD R17, R17, UR53 ;  /* 0x0000003511117c36 */ /* 0x000fe20008000000 */
[----:B------:R-:W-:Y:S01]  /*3ece0*/  STL.64 [R1+0x10b8], R26 ;  /* 0x0010b81a01007387 */ /* 0x000fe20000100a00 */
[C---:B------:R-:W-:Y:S01]  /*3ecf0*/  IMAD.X R21, R16.reuse, 0x1, R24, P0 ;  /* 0x0000000110157824 */ /* 0x040fe200000e0618 */
[----:B------:R-:W-:Y:S01]  /*3ed00*/  ULDC UR53, c[0x0][0x228] ;  /* 0x00008a0000357ab9 */ /* 0x000fe20000000800 */
[----:B------:R-:W-:Y:S01]  /*3ed10*/  IMAD.X R19, R16, 0x1, R25, P3 ;  /* 0x0000000110137824 */ /* 0x000fe200018e0619 */
[----:B------:R-:W-:-:S04]  /*3ed20*/  SHF.R.S32.HI R16, RZ, 0x1f, R17 ;  /* 0x0000001fff107819 */ /* 0x000fc80000011411 */
[----:B------:R0:W-:Y:S02]  /*3ed30*/  STL.64 [R1+0x10d0], R18 ;  /* 0x0010d01201007387 */ /* 0x0001e40000100a00 */
[C---:B0-----:R-:W-:Y:S02]  /*3ed40*/  IADD3 R18, P3, R17.reuse, R8, RZ ;  /* 0x0000000811127210 */ /* 0x041fe40007f7e0ff */
[----:B------:R0:W-:Y:S03]  /*3ed50*/  STL.64 [R1+0x10c0], R20 ;  /* 0x0010c01401007387 */ /* 0x0001e60000100a00 */
[----:B------:R-:W-:Y:S01]  /*3ed60*/  IMAD.X R19, R16, 0x1, R9, P3 ;  /* 0x0000000110137824 */ /* 0x000fe200018e0609 */
[----:B------:R-:W-:-:S04]  /*3ed70*/  IADD3 R26, P2, R17, R10, RZ ;  /* 0x0000000a111a7210 */ /* 0x000fc80007f5e0ff */
[----:B------:R1:W-:Y:S01]  /*3ed80*/  STL.64 [R1+0x10d8], R18 ;  /* 0x0010d81201007387 */ /* 0x0003e20000100a00 */
[----:B0-----:R-:W-:Y:S01]  /*3ed90*/  IADD3 R20, P0, R17, R22, RZ ;  /* 0x0000001611147210 */ /* 0x001fe20007f1e0ff */
[----:B------:R-:W-:-:S04]  /*3eda0*/  IMAD.X R27, R16, 0x1, R11, P2 ;  /* 0x00000001101b7824 */ /* 0x000fc800010e060b */
[C---:B------:R-:W-:Y:S01]  /*3edb0*/  IMAD.X R21, R16.reuse, 0x1, R24, P0 ;  /* 0x0000000110157824 */ /* 0x040fe200000e0618 */
[C---:B-1----:R-:W-:Y:S01]  /*3edc0*/  IADD3 R18, P3, R17.reuse, R23, RZ ;  /* 0x0000001711127210 */ /* 0x042fe20007f7e0ff */
[----:B------:R-:W-:Y:S01]  /*3edd0*/  VIADD R17, R17, UR49 ;  /* 0x0000003111117c36 */ /* 0x000fe20008000000 */
[----:B------:R-:W-:Y:S01]  /*3ede0*/  STL.64 [R1+0x10e0], R26 ;  /* 0x0010e01a01007387 */ /* 0x000fe20000100a00 */
[----:B------:R-:W-:Y:S02]  /*3edf0*/  ULDC UR49, c[0x0][0x228] ;  /* 0x00008a0000317ab9 */ /* 0x000fe40000000800 */
[----:B------:R-:W-:Y:S01]  /*3ee00*/  IMAD.X R19, R16, 0x1, R25, P3 ;  /* 0x0000000110137824 */ /* 0x000fe200018e0619 */
[----:B------:R0:W-:Y:S04]  /*3ee10*/  STL.64 [R1+0x10f0], R20 ;  /* 0x0010f01401007387 */ /* 0x0001e80000100a00 */
[----:B------:R1:W-:Y:S01]  /*3ee20*/  STL.64 [R1+0x1108], R18 ;  /* 0x0011081201007387 */ /* 0x0003e20000100a00 */
[----:B0-----:R-:W-:-:S02]  /*3ee30*/  IADD3 R20, P3, R17, R8, RZ ;  /* 0x0000000811147210 */ /* 0x001fc40007f7e0ff */
[----:B-1----:R-:W-:-:S05]  /*3ee40*/  SHF.R.S32.HI R18, RZ, 0x1f, R17 ;  /* 0x0000001fff127819 */ /* 0x002fca0000011411 */
[C---:B------:R-:W-:Y:S01]  /*3ee50*/  IMAD.X R21, R18.reuse, 0x1, R9, P3 ;  /* 0x0000000112157824 */ /* 0x040fe200018e0609 */
[C---:B------:R-:W-:Y:S02]  /*3ee60*/  IADD3 R42, P2, R17.reuse, R10, RZ ;  /* 0x0000000a112a7210 */ /* 0x040fe40007f5e0ff */
[C---:B------:R-:W-:Y:S02]  /*3ee70*/  IADD3 R26, P0, R17.reuse, R22, RZ ;  /* 0x00000016111a7210 */ /* 0x040fe40007f1e0ff */
[----:B------:R0:W-:Y:S01]  /*3ee80*/  STL.64 [R1+0x10e8], R20 ;  /* 0x0010e81401007387 */ /* 0x0001e20000100a00 */
[C---:B------:R-:W-:Y:S02]  /*3ee90*/  IMAD.X R43, R18.reuse, 0x1, R11, P2 ;  /* 0x00000001122b7824 */ /* 0x040fe400010e060b */
[----:B------:R-:W-:Y:S02]  /*3eea0*/  IMAD.X R27, R18, 0x1, R24, P0 ;  /* 0x00000001121b7824 */ /* 0x000fe400000e0618 */
[C---:B------:R-:W-:Y:S01]  /*3eeb0*/  VIADD R16, R17.reuse, UR56 ;  /* 0x0000003811107c36 */ /* 0x040fe20008000000 */
[----:B0-----:R-:W-:Y:S01]  /*3eec0*/  IADD3 R20, P3, R17, R23, RZ ;  /* 0x0000001711147210 */ /* 0x001fe20007f7e0ff */
[----:B------:R-:W-:Y:S01]  /*3eed0*/  STL.64 [R1+0x1100], R42 ;  /* 0x0011002a01007387 */ /* 0x000fe20000100a00 */
[----:B------:R-:W-:-:S03]  /*3eee0*/  ULDC UR56, c[0x0][0x228] ;  /* 0x00008a0000387ab9 */ /* 0x000fc60000000800 */
[----:B------:R-:W-:Y:S01]  /*3eef0*/  IMAD.X R21, R18, 0x1, R25, P3 ;  /* 0x0000000112157824 */ /* 0x000fe200018e0619 */
[----:B------:R-:W-:Y:S01]  /*3ef00*/  STL.64 [R1+0x1120], R26 ;  /* 0x0011201a01007387 */ /* 0x000fe20000100a00 */
[----:B------:R-:W-:-:S03]  /*3ef10*/  SHF.R.S32.HI R17, RZ, 0x1f, R16 ;  /* 0x0000001fff117819 */ /* 0x000fc60000011410 */
[----:B------:R0:W-:Y:S01]  /*3ef20*/  STL.64 [R1+0x1130], R20 ;  /* 0x0011301401007387 */ /* 0x0001e20000100a00 */
[C---:B------:R-:W-:Y:S02]  /*3ef30*/  IADD3 R44, P2, R16.reuse, R10, RZ ;  /* 0x0000000a102c7210 */ /* 0x040fe40007f5e0ff */
[----:B0-----:R-:W-:-:S05]  /*3ef40*/  IADD3 R20, P3, R16, R8, RZ ;  /* 0x0000000810147210 */ /* 0x001fca0007f7e0ff */
[----:B------:R-:W-:Y:S01]  /*3ef50*/  IMAD.X R21, R17, 0x1, R9, P3 ;  /* 0x0000000111157824 */ /* 0x000fe200018e0609 */
[----:B------:R-:W-:-:S04]  /*3ef60*/  IADD3 R42, P0, R16, R22, RZ ;  /* 0x00000016102a7210 */ /* 0x000fc80007f1e0ff */
[----:B------:R0:W-:Y:S01]  /*3ef70*/  STL.64 [R1+0x1118], R20 ;  /* 0x0011181401007387 */ /* 0x0001e20000100a00 */
[C---:B------:R-:W-:Y:S02]  /*3ef80*/  IMAD.X R45, R17.reuse, 0x1, R11, P2 ;  /* 0x00000001112d7824 */ /* 0x040fe400010e060b */
[----:B------:R-:W-:Y:S02]  /*3ef90*/  IMAD.X R43, R17, 0x1, R24, P0 ;  /* 0x00000001112b7824 */ /* 0x000fe400000e0618 */
[C---:B------:R-:W-:Y:S01]  /*3efa0*/  VIADD R19, R16.reuse, UR55 ;  /* 0x0000003710137c36 */ /* 0x040fe20008000000 */
[----:B0-----:R-:W-:Y:S01]  /*3efb0*/  IADD3 R20, P3, R16, R23, RZ ;  /* 0x0000001710147210 */ /* 0x001fe20007f7e0ff */
[----:B------:R0:W-:Y:S01]  /*3efc0*/  STL.64 [R1+0x1128], R44 ;  /* 0x0011282c01007387 */ /* 0x0001e20000100a00 */
[----:B------:R-:W-:-:S03]  /*3efd0*/  ULDC UR55, c[0x0][0x228] ;  /* 0x00008a0000377ab9 */ /* 0x000fc60000000800 */
[----:B------:R-:W-:Y:S01]  /*3efe0*/  IMAD.X R21, R17, 0x1, R25, P3 ;  /* 0x0000000111157824 */ /* 0x000fe200018e0619 */
[----:B------:R-:W-:Y:S01]  /*3eff0*/  STL.64 [R1+0x1148], R42 ;  /* 0x0011482a01007387 */ /* 0x000fe20000100a00 */
[----:B------:R-:W-:-:S03]  /*3f000*/  IADD3 R14, P3, R19, R8, RZ ;  /* 0x00000008130e7210 */ /* 0x000fc60007f7e0ff */
[----:B------:R1:W-:Y:S01]  /*3f010*/  STL.64 [R1+0x1140], R20 ;  /* 0x0011401401007387 */ /* 0x0003e20000100a00 */
[----:B0-----:R-:W-:Y:S02]  /*3f020*/  IMAD.MOV.U32 R45, RZ, RZ, R34 ;  /* 0x000000ffff2d7224 */ /* 0x001fe400078e0022 */
[----:B------:R-:W-:Y:S02]  /*3f030*/  IMAD.MOV.U32 R34, RZ, RZ, R38 ;  /* 0x000000ffff227224 */ /* 0x000fe400078e0026 */
[----:B------:R-:W-:Y:S01]  /*3f040*/  IMAD.MOV.U32 R38, RZ, RZ, R15 ;  /* 0x000000ffff267224 */ /* 0x000fe200078e000f */
[----:B-1----:R-:W-:Y:S01]  /*3f050*/  SHF.R.S32.HI R20, RZ, 0x1f, R19 ;  /* 0x0000001fff147819 */ /* 0x002fe20000011413 */
[C---:B------:R-:W-:Y:S01]  /*3f060*/  VIADD R27, R19.reuse, UR48 ;  /* 0x00000030131b7c36 */ /* 0x040fe20008000000 */
[C---:B------:R-:W-:Y:S01]  /*3f070*/  IADD3 R58, P2, R19.reuse, R10, RZ ;  /* 0x0000000a133a7210 */ /* 0x040fe20007f5e0ff */
[----:B------:R-:W-:Y:S01]  /*3f080*/  IMAD.MOV.U32 R42, RZ, RZ, R40 ;  /* 0x000000ffff2a7224 */ /* 0x000fe200078e0028 */
[----:B------:R-:W-:Y:S01]  /*3f090*/  IADD3 R46, P0, R19, R22, RZ ;  /* 0x00000016132e7210 */ /* 0x000fe20007f1e0ff */
[----:B------:R-:W-:Y:S01]  /*3f0a0*/  IMAD.X R15, R20, 0x1, R9, P3 ;  /* 0x00000001140f7824 */ /* 0x000fe200018e0609 */
[----:B------:R-:W-:Y:S01]  /*3f0b0*/  ULDC UR48, c[0x0][0x228] ;  /* 0x00008a0000307ab9 */ /* 0x000fe20000000800 */
[----:B------:R-:W-:Y:S01]  /*3f0c0*/  VIADD R16, R27, UR58 ;  /* 0x0000003a1b107c36 */ /* 0x000fe20008000000 */
[----:B------:R-:W-:-:S02]  /*3f0d0*/  ULDC UR58, c[0x0][0x228] ;  /* 0x00008a00003a7ab9 */ /* 0x000fc40000000800 */
[----:B------:R0:W-:Y:S01]  /*3f0e0*/  STL.64 [R1+0x1138], R14 ;  /* 0x0011380e01007387 */ /* 0x0001e20000100a00 */
[----:B------:R-:W-:Y:S02]  /*3f0f0*/  IMAD.MOV.U32 R40, RZ, RZ, R35 ;  /* 0x000000ffff287224 */ /* 0x000fe400078e0023 */
[----:B------:R-:W-:Y:S02]  /*3f100*/  IMAD.MOV.U32 R35, RZ, RZ, R59 ;  /* 0x000000ffff237224 */ /* 0x000fe400078e003b */
[----:B------:R-:W-:Y:S01]  /*3f110*/  VIADD R17, R16, UR57 ;  /* 0x0000003910117c36 */ /* 0x000fe20008000000 */
[----:B------:R-:W-:Y:S01]  /*3f120*/  ULDC UR57, c[0x0][0x228] ;  /* 0x00008a0000397ab9 */ /* 0x000fe20000000800 */
[C---:B------:R-:W-:Y:S01]  /*3f130*/  IMAD.X R59, R20.reuse, 0x1, R11, P2 ;  /* 0x00000001143b7824 */ /* 0x040fe200010e060b */
[----:B0-----:R-:W-:Y:S01]  /*3f140*/  IADD3 R14, P3, R19, R23, RZ ;  /* 0x00000017130e7210 */ /* 0x001fe20007f7e0ff */
[----:B------:R-:W-:-:S03]  /*3f150*/  IMAD.X R47, R20, 0x1, R24, P0 ;  /* 0x00000001142f7824 */ /* 0x000fc600000e0618 */
[----:B------:R-:W-:Y:S01]  /*3f160*/  STL.64 [R1+0x1150], R58 ;  /* 0x0011503a01007387 */ /* 0x000fe20000100a00 */
[----:B------:R-:W-:Y:S01]  /*3f170*/  VIADD R18, R17, UR47 ;  /* 0x0000002f11127c36 */ /* 0x000fe20008000000 */
[----:B------:R-:W-:Y:S01]  /*3f180*/  ULDC UR47, c[0x0][0x228] ;  /* 0x00008a00002f7ab9 */ /* 0x000fe20000000800 */
[----:B------:R-:W-:Y:S01]  /*3f190*/  IMAD.X R15, R20, 0x1, R25, P3 ;  /* 0x00000001140f7824 */ /* 0x000fe200018e0619 */
[----:B------:R0:W-:Y:S01]  /*3f1a0*/  STL.64 [R1+0x1158], R46 ;  /* 0x0011582e01007387 */ /* 0x0001e20000100a00 */
[----:B------:R-:W-:Y:S01]  /*3f1b0*/  VIADD R19, R18, UR11 ;  /* 0x0000000b12137c36 */ /* 0x000fe20008000000 */
[----:B------:R-:W-:Y:S01]  /*3f1c0*/  SHF.R.S32.HI R20, RZ, 0x1f, R27 ;  /* 0x0000001fff147819 */ /* 0x000fe2000001141b */
[----:B------:R-:W-:Y:S01]  /*3f1d0*/  ULDC UR11, c[0x0][0x228] ;  /* 0x00008a00000b7ab9 */ /* 0x000fe20000000800 */
[----:B------:R1:W-:Y:S01]  /*3f1e0*/  STL.64 [R1+0x1110], R14 ;  /* 0x0011100e01007387 */ /* 0x0003e20000100a00 */
[----:B------:R-:W-:Y:S01]  /*3f1f0*/  VIADD R21, R19, UR59 ;  /* 0x0000003b13157c36 */ /* 0x000fe20008000000 */
[----:B------:R-:W-:Y:S01]  /*3f200*/  ULDC UR59, c[0x0][0x228] ;  /* 0x00008a00003b7ab9 */ /* 0x000fe20000000800 */
[----:B0-----:R-:W-:-:S02]  /*3f210*/  IADD3 R46, P3, R27, R10, RZ ;  /* 0x0000000a1b2e7210 */ /* 0x001fc40007f7e0ff */
[----:B-1----:R-:W-:-:S03]  /*3f220*/  IADD3 R14, P0, R27, R8, RZ ;  /* 0x000000081b0e7210 */ /* 0x002fc60007f1e0ff */
[C---:B------:R-:W-:Y:S02]  /*3f230*/  IMAD.X R47, R20.reuse, 0x1, R11, P3 ;  /* 0x00000001142f7824 */ /* 0x040fe400018e060b */
[C---:B------:R-:W-:Y:S02]  /*3f240*/  IMAD.X R15, R20.reuse, 0x1, R9, P0 ;  /* 0x00000001140f7824 */ /* 0x040fe400000e0609 */
[----:B------:R-:W-:Y:S01]  /*3f250*/  VIADD R26, R21, UR60 ;  /* 0x0000003c151a7c36 */ /* 0x000fe20008000000 */
[C---:B------:R-:W-:Y:S01]  /*3f260*/  IADD3 R58, P2, R27.reuse, R22, RZ ;  /* 0x000000161b3a7210 */ /* 0x040fe20007f5e0ff */
[----:B------:R-:W-:Y:S01]  /*3f270*/  ULDC UR60, c[0x0][0x228] ;  /* 0x00008a00003c7ab9 */ /* 0x000fe20000000800 */
[----:B------:R0:W-:Y:S04]  /*3f280*/  STL.64 [R1+0x1160], R14 ;  /* 0x0011600e01007387 */ /* 0x0001e80000100a00 */
[----:B------:R1:W-:Y:S01]  /*3f290*/  STL.64 [R1+0x1168], R46 ;  /* 0x0011682e01007387 */ /* 0x0003e20000100a00 */
[----:B------:R-:W-:Y:S01]  /*3f2a0*/  IMAD.X R59, R20, 0x1, R24, P2 ;  /* 0x00000001143b7824 */ /* 0x000fe200010e0618 */
[----:B0-----:R-:W-:-:S02]  /*3f2b0*/  IADD3 R14, P0, R27, R23, RZ ;  /* 0x000000171b0e7210 */ /* 0x001fc40007f1e0ff */
[----:B------:R-:W-:Y:S02]  /*3f2c0*/  SHF.R.S32.HI R27, RZ, 0x1f, R26 ;  /* 0x0000001fff1b7819 */ /* 0x000fe4000001141a */
[----:B-1----:R-:W-:Y:S01]  /*3f2d0*/  IADD3 R46, P3, R26, R8, RZ ;  /* 0x000000081a2e7210 */ /* 0x002fe20007f7e0ff */
[----:B------:R-:W-:-:S04]  /*3f2e0*/  IMAD.X R15, R20, 0x1, R25, P0 ;  /* 0x00000001140f7824 */ /* 0x000fc800000e0619 */
[----:B------:R-:W-:Y:S01]  /*3f2f0*/  IMAD.X R47, R27, 0x1, R9, P3 ;  /* 0x000000011b2f7824 */ /* 0x000fe200018e0609 */
[----:B------:R0:W-:Y:S04]  /*3f300*/  STL.64 [R1+0x10f8], R14 ;  /* 0x0010f80e01007387 */ /* 0x0001e80000100a00 */
[----:B------:R-:W-:Y:S04]  /*3f310*/  STL.64 [R1+0x1170], R58 ;  /* 0x0011703a01007387 */ /* 0x000fe80000100a00 */
[----:B------:R1:W-:Y:S01]  /*3f320*/  STL.64 [R1+0x10c8], R46 ;  /* 0x0010c82e01007387 */ /* 0x0003e20000100a00 */
[----:B0-----:R-:W-:-:S05]  /*3f330*/  IADD3 R14, P0, R26, R10, RZ ;  /* 0x0000000a1a0e7210 */ /* 0x001fca0007f1e0ff */
[----:B------:R-:W-:Y:S01]  /*3f340*/  IMAD.X R15, R27, 0x1, R11, P0 ;  /* 0x000000011b0f7824 */ /* 0x000fe200000e060b */
[----:B-1----:R-:W-:-:S04]  /*3f350*/  IADD3 R46, P2, R26, R22, RZ ;  /* 0x000000161a2e7210 */ /* 0x002fc80007f5e0ff */
[----:B------:R0:W-:Y:S01]  /*3f360*/  STL.64 [R1+0xf10], R14 ;  /* 0x000f100e01007387 */ /* 0x0001e20000100a00 */
[----:B------:R-:W-:Y:S01]  /*3f370*/  IMAD.X R47, R27, 0x1, R24, P2 ;  /* 0x000000011b2f7824 */ /* 0x000fe200010e0618 */
[----:B------:R-:W-:-:S04]  /*3f380*/  SHF.R.S32.HI R20, RZ, 0x1f, R16 ;  /* 0x0000001fff147819 */ /* 0x000fc80000011410 */
[----:B------:R1:W-:Y:S01]  /*3f390*/  STL.64 [R1+0xe38], R46 ;  /* 0x000e382e01007387 */ /* 0x0003e20000100a00 */
[----:B0-----:R-:W-:-:S05]  /*3f3a0*/  IADD3 R14, P0, R16, R8, RZ ;  /* 0x00000008100e7210 */ /* 0x001fca0007f1e0ff */
[----:B------:R-:W-:Y:S01]  /*3f3b0*/  IMAD.X R15, R20, 0x1, R9, P0 ;  /* 0x00000001140f7824 */ /* 0x000fe200000e0609 */
[C---:B-1----:R-:W-:Y:S02]  /*3f3c0*/  IADD3 R46, P3, R16.reuse, R10, RZ ;  /* 0x0000000a102e7210 */ /* 0x042fe40007f7e0ff */
[----:B------:R-:W-:-:S03]  /*3f3d0*/  IADD3 R58, P2, R16, R22, RZ ;  /* 0x00000016103a7210 */ /* 0x000fc60007f5e0ff */
[C---:B------:R-:W-:Y:S01]  /*3f3e0*/  IMAD.X R47, R20.reuse, 0x1, R11, P3 ;  /* 0x00000001142f7824 */ /* 0x040fe200018e060b */
[----:B------:R0:W-:Y:S01]  /*3f3f0*/  STL.64 [R1+0x10b0], R14 ;  /* 0x0010b00e01007387 */ /* 0x0001e20000100a00 */
[----:B------:R-:W-:-:S03]  /*3f400*/  IMAD.X R59, R20, 0x1, R24, P2 ;  /* 0x00000001143b7824 */ /* 0x000fc600010e0618 */
[----:B------:R1:W-:Y:S01]  /*3f410*/  STL.64 [R1+0x1028], R46 ;  /* 0x0010282e01007387 */ /* 0x0003e20000100a00 */
[-C--:B0-----:R-:W-:Y:S02]  /*3f420*/  IADD3 R14, P0, R16, R23.reuse, RZ ;  /* 0x00000017100e7210 */ /* 0x081fe40007f1e0ff */
[----:B-1----:R-:W-:-:S03]  /*3f430*/  IADD3 R46, P3, R26, R23, RZ ;  /* 0x000000171a2e7210 */ /* 0x002fc60007f7e0ff */
[--C-:B------:R-:W-:Y:S01]  /*3f440*/  IMAD.X R15, R20, 0x1, R25.reuse, P0 ;  /* 0x00000001140f7824 */ /* 0x100fe200000e0619 */
[----:B------:R0:W-:Y:S01]  /*3f450*/  STL.64 [R1+0xfb8], R58 ;  /* 0x000fb83a01007387 */ /* 0x0001e20000100a00 */
[----:B------:R-:W-:Y:S02]  /*3f460*/  VIADD R16, R60, 0x1 ;  /* 0x000000013c107836 */ /* 0x000fe40000000000 */
[----:B------:R-:W-:Y:S01]  /*3f470*/  IMAD.X R47, R27, 0x1, R25, P3 ;  /* 0x000000011b2f7824 */ /* 0x000fe200018e0619 */
[----:B------:R-:W-:Y:S02]  /*3f480*/  IADD3 R26, P0, R17, R10, RZ ;  /* 0x0000000a111a7210 */ /* 0x000fe40007f1e0ff */
[----:B------:R-:W-:Y:S01]  /*3f490*/  ISETP.GE.AND P2, PT, R16, UR5, PT ;  /* 0x0000000510007c0c */ /* 0x000fe2000bf46270 */
[----:B------:R-:W-:Y:S01]  /*3f4a0*/  ULDC UR5, c[0x0][0x228] ;  /* 0x00008a0000057ab9 */ /* 0x000fe20000000800 */
[----:B------:R-:W-:Y:S01]  /*3f4b0*/  SHF.R.S32.HI R16, RZ, 0x1f, R17 ;  /* 0x0000001fff107819 */ /* 0x000fe20000011411 */
[----:B0-----:R-:W2:Y:S04]  /*3f4c0*/  LDL.LU.64 R58, [R1+0x14d0] ;  /* 0x0014d000013a7983 */ /* 0x001ea80000300a00 */
[----:B------:R0:W-:Y:S01]  /*3f4d0*/  STL.64 [R1+0xd28], R14 ;  /* 0x000d280e01007387 */ /* 0x0001e20000100a00 */
[----:B------:R-:W-:-:S03]  /*3f4e0*/  IMAD.X R27, R16, 0x1, R11, P0 ;  /* 0x00000001101b7824 */ /* 0x000fc600000e060b */
[----:B0-----:R-:W3:Y:S04]  /*3f4f0*/  LDL.LU.64 R14, [R1+0x14c8] ;  /* 0x0014c800010e7983 */ /* 0x001ee80000300a00 */
[----:B------:R0:W-:Y:S02]  /*3f500*/  STL.64 [R1+0xc28], R46 ;  /* 0x000c282e01007387 */ /* 0x0001e40000100a00 */
[----:B0-----:R-:W-:-:S05]  /*3f510*/  IADD3 R46, P3, R17, R8, RZ ;  /* 0x00000008112e7210 */ /* 0x001fca0007f7e0ff */
[----:B------:R-:W-:-:S05]  /*3f520*/  IMAD.X R47, R16, 0x1, R9, P3 ;  /* 0x00000001102f7824 */ /* 0x000fca00018e0609 */
[----:B------:R0:W-:Y:S04]  /*3f530*/  STL.64 [R1+0xa98], R46 ;  /* 0x000a982e01007387 */ /* 0x0001e80000100a00 */
[----:B------:R1:W-:Y:S01]  /*3f540*/  STL.64 [R1+0x910], R26 ;  /* 0x0009101a01007387 */ /* 0x0003e20000100a00 */
[C---:B0-----:R-:W-:Y:S02]  /*3f550*/  IADD3 R46, P3, R17.reuse, R22, RZ ;  /* 0x00000016112e7210 */ /* 0x041fe40007f7e0ff */
[----:B-1----:R-:W-:-:S03]  /*3f560*/  IADD3 R26, P0, R17, R23, RZ ;  /* 0x00000017111a7210 */ /* 0x002fc60007f1e0ff */
[C---:B------:R-:W-:Y:S02]  /*3f570*/  IMAD.X R47, R16.reuse, 0x1, R24, P3 ;  /* 0x00000001102f7824 */ /* 0x040fe400018e0618 */
[----:B------:R-:W-:-:S03]  /*3f580*/  IMAD.X R27, R16, 0x1, R25, P0 ;  /* 0x00000001101b7824 */ /* 0x000fc600000e0619 */
[----:B------:R-:W-:Y:S01]  /*3f590*/  STL.64 [R1+0x7c0], R46 ;  /* 0x0007c02e01007387 */ /* 0x000fe20000100a00 */
[----:B------:R-:W-:-:S03]  /*3f5a0*/  SHF.R.S32.HI R16, RZ, 0x1f, R18 ;  /* 0x0000001fff107819 */ /* 0x000fc60000011412 */
[----:B------:R0:W-:Y:S02]  /*3f5b0*/  STL.64 [R1+0x518], R26 ;  /* 0x0005181a01007387 */ /* 0x0001e40000100a00 */
[----:B0-----:R-:W-:-:S05]  /*3f5c0*/  IADD3 R26, P0, R18, R8, RZ ;  /* 0x00000008121a7210 */ /* 0x001fca0007f1e0ff */
[----:B------:R-:W-:-:S05]  /*3f5d0*/  IMAD.X R27, R16, 0x1, R9, P0 ;  /* 0x00000001101b7824 */ /* 0x000fca00000e0609 */
[----:B------:R0:W-:Y:S02]  /*3f5e0*/  STL.64 [R1+0x480], R26 ;  /* 0x0004801a01007387 */ /* 0x0001e40000100a00 */
[----:B0-----:R-:W-:-:S05]  /*3f5f0*/  IADD3 R26, P0, R18, R10, RZ ;  /* 0x0000000a121a7210 */ /* 0x001fca0007f1e0ff */
[----:B------:R-:W-:-:S05]  /*3f600*/  IMAD.X R27, R16, 0x1, R11, P0 ;  /* 0x00000001101b7824 */ /* 0x000fca00000e060b */
[----:B------:R0:W-:Y:S01]  /*3f610*/  STL.64 [R1+0x378], R26 ;  /* 0x0003781a01007387 */ /* 0x0001e20000100a00 */
[----:B------:R-:W-:Y:S01]  /*3f620*/  VIADD R17, R60, 0x78 ;  /* 0x000000783c117836 */ /* 0x000fe20000000000 */
[----:B0-----:R-:W-:-:S05]  /*3f630*/  IADD3 R26, P0, R18, R22, RZ ;  /* 0x00000016121a7210 */ /* 0x001fca0007f1e0ff */
[----:B------:R-:W-:Y:S01]  /*3f640*/  IMAD.X R27, R16, 0x1, R24, P0 ;  /* 0x00000001101b7824 */ /* 0x000fe200000e0618 */
[----:B------:R-:W-:Y:S01]  /*3f650*/  ISETP.GE.AND P3, PT, R17, UR17, PT ;  /* 0x0000001111007c0c */ /* 0x000fe2000bf66270 */
[----:B------:R-:W-:Y:S01]  /*3f660*/  VIADD R17, R60, 0x79 ;  /* 0x000000793c117836 */ /* 0x000fe20000000000 */
[----:B------:R-:W-:Y:S02]  /*3f670*/  ULDC UR17, c[0x0][0x228] ;  /* 0x00008a0000117ab9 */ /* 0x000fe40000000800 */
[----:B------:R0:W-:Y:S02]  /*3f680*/  STL.64 [R1+0x230], R26 ;  /* 0x0002301a01007387 */ /* 0x0001e40000100a00 */
[----:B0-----:R-:W-:-:S05]  /*3f690*/  IADD3 R26, P0, R18, R23, RZ ;  /* 0x00000017121a7210 */ /* 0x001fca0007f1e0ff */
[----:B------:R-:W-:Y:S01]  /*3f6a0*/  IMAD.X R27, R16, 0x1, R25, P0 ;  /* 0x00000001101b7824 */ /* 0x000fe200000e0619 */
[----:B------:R-:W-:Y:S02]  /*3f6b0*/  ISETP.GE.AND P0, PT, R17, UR19, PT ;  /* 0x0000001311007c0c */ /* 0x000fe4000bf06270 */
[----:B------:R-:W-:Y:S01]  /*3f6c0*/  @P3 LOP3.LUT R5, R5, 0x4000, RZ, 0xfc, !PT ;  /* 0x0000400005053812 */ /* 0x000fe200078efcff */
[----:B------:R-:W-:Y:S01]  /*3f6d0*/  VIADD R16, R60, 0x7a ;  /* 0x0000007a3c107836 */ /* 0x000fe20000000000 */
[----:B------:R0:W-:Y:S01]  /*3f6e0*/  STL.64 [R1+0x1a8], R26 ;  /* 0x0001a81a01007387 */ /* 0x0001e20000100a00 */
[----:B------:R-:W-:Y:S01]  /*3f6f0*/  ULDC UR19, c[0x0][0x228] ;  /* 0x00008a0000137ab9 */ /* 0x000fe20000000800 */
[----:B------:R-:W-:-:S07]  /*3f700*/  LOP3.LUT R5, R5, 0xffff7fff, RZ, 0xc0, !PT ;  /* 0xffff7fff05057812 */ /* 0x000fce00078ec0ff */
[----:B------:R-:W-:Y:S02]  /*3f710*/  @P0 LOP3.LUT R5, R5, 0x8000, RZ, 0xfc, !PT ;  /* 0x0000800005050812 */ /* 0x000fe400078efcff */
[----:B------:R-:W-:Y:S01]  /*3f720*/  ISETP.GE.AND P0, PT, R16, UR21, PT ;  /* 0x0000001510007c0c */ /* 0x000fe2000bf06270 */
[----:B------:R-:W-:Y:S01]  /*3f730*/  VIADD R16, R60, 0x7b ;  /* 0x0000007b3c107836 */ /* 0x000fe20000000000 */
[----:B------:R-:W-:Y:S01]  /*3f740*/  LOP3.LUT R5, R5, 0xfffeffff, RZ, 0xc0, !PT ;  /* 0xfffeffff05057812 */ /* 0x000fe200078ec0ff */
[----:B------:R-:W-:-:S10]  /*3f750*/  ULDC UR21, c[0x0][0x228] ;  /* 0x00008a0000157ab9 */ /* 0x000fd40000000800 */
        /* <DEDUP_REMOVED lines=9> */
[----:B------:R-:W-:-:S03]  /*3f7f0*/  ULDC UR4, c[0x0][0x228] ;  /* 0x00008a0000047ab9 */ /* 0x000fc60000000800 */
[----:B------:R-:W-:Y:S01]  /*3f800*/  ISETP.GE.AND P3, PT, R16, UR25, PT ;  /* 0x0000001910007c0c */ /* 0x000fe2000bf66270 */
[----:B------:R-:W-:Y:S01]  /*3f810*/  VIADD R16, R60, 0x7d ;  /* 0x0000007d3c107836 */ /* 0x000fe20000000000 */
[----:B------:R-:W-:Y:S01]  /*3f820*/  ISETP.LT.AND P5, PT, R61, UR4, !P1 ;  /* 0x000000043d007c0c */ /* 0x000fe2000cfa1270 */
[----:B------:R-:W-:-:S10]  /*3f830*/  ULDC UR25, c[0x0][0x228] ;  /* 0x00008a0000197ab9 */ /* 0x000fd40000000800 */
[----:B------:R-:W-:Y:S02]  /*3f840*/  @P3 LOP3.LUT R5, R5, 0x40000, RZ, 0xfc, !PT ;  /* 0x0004000005053812 */ /* 0x000fe400078efcff */
[----:B------:R-:W-:Y:S01]  /*3f850*/  ISETP.GE.AND P3, PT, R16, UR27, PT ;  /* 0x0000001b10007c0c */ /* 0x000fe2000bf66270 */
[----:B------:R-:W-:Y:S01]  /*3f860*/  VIADD R16, R60, 0x7e ;  /* 0x0000007e3c107836 */ /* 0x000fe20000000000 */
[----:B------:R-:W-:Y:S01]  /*3f870*/  LOP3.LUT R5, R5, 0xfff7ffff, RZ, 0xc0, !PT ;  /* 0xfff7ffff05057812 */ /* 0x000fe200078ec0ff */
[----:B------:R-:W-:-:S03]  /*3f880*/  ULDC UR27, c[0x0][0x228] ;  /* 0x00008a00001b7ab9 */ /* 0x000fc60000000800 */
[----:B------:R-:W-:Y:S01]  /*3f890*/  ISETP.GE.AND P4, PT, R16, UR29, PT ;  /* 0x0000001d10007c0c */ /* 0x000fe2000bf86270 */
[----:B------:R-:W-:Y:S01]  /*3f8a0*/  ULDC UR29, c[0x0][0x228] ;  /* 0x00008a00001d7ab9 */ /* 0x000fe20000000800 */
[----:B------:R-:W-:-:S05]  /*3f8b0*/  SHF.R.S32.HI R16, RZ, 0x1f, R19 ;  /* 0x0000001fff107819 */ /* 0x000fca0000011413 */
[----:B------:R-:W-:Y:S02]  /*3f8c0*/  @P3 LOP3.LUT R5, R5, 0x80000, RZ, 0xfc, !PT ;  /* 0x0008000005053812 */ /* 0x000fe400078efcff */
[----:B0-----:R-:W-:-:S05]  /*3f8d0*/  IADD3 R26, P3, R19, R8, RZ ;  /* 0x00000008131a7210 */ /* 0x001fca0007f7e0ff */
[----:B------:R-:W-:-:S05]  /*3f8e0*/  IMAD.X R27, R16, 0x1, R9, P3 ;  /* 0x00000001101b7824 */ /* 0x000fca00018e0609 */
[----:B------:R0:W-:Y:S02]  /*3f8f0*/  STL.64 [R1+0x198], R26 ;  /* 0x0001981a01007387 */ /* 0x0001e40000100a00 */
[----:B0-----:R-:W-:-:S05]  /*3f900*/  IADD3 R26, P3, R19, R10, RZ ;  /* 0x0000000a131a7210 */ /* 0x001fca0007f7e0ff */
[----:B------:R-:W-:-:S05]  /*3f910*/  IMAD.X R27, R16, 0x1, R11, P3 ;  /* 0x00000001101b7824 */ /* 0x000fca00018e060b */
[----:B------:R0:W-:Y:S02]  /*3f920*/  STL.64 [R1+0x190], R26 ;  /* 0x0001901a01007387 */ /* 0x0001e40000100a00 */
[----:B0-----:R-:W-:-:S05]  /*3f930*/  IADD3 R26, P3, R19, R22, RZ ;  /* 0x00000016131a7210 */ /* 0x001fca0007f7e0ff */
[----:B------:R-:W-:Y:S01]  /*3f940*/  IMAD.X R27, R16, 0x1, R24, P3 ;  /* 0x00000001101b7824 */ /* 0x000fe200018e0618 */
[----:B------:R-:W-:-:S05]  /*3f950*/  IADD3 R18, P3, R19, R23, RZ ;  /* 0x0000001713127210 */ /* 0x000fca0007f7e0ff */
[----:B------:R-:W-:Y:S01]  /*3f960*/  IMAD.X R19, R16, 0x1, R25, P3 ;  /* 0x0000000110137824 */ /* 0x000fe200018e0619 */
[----:B------:R-:W-:Y:S04]  /*3f970*/  STL.64 [R1+0x188], R26 ;  /* 0x0001881a01007387 */ /* 0x000fe80000100a00 */
[----:B------:R0:W-:Y:S04]  /*3f980*/  STL.64 [R1+0x180], R18 ;  /* 0x0001801201007387 */ /* 0x0001e80000100a00 */
[----:B0-----:R-:W4:Y:S04]  /*3f990*/  LDL.LU R19, [R1+0x848] ;  /* 0x0008480001137983 */ /* 0x001f280000300800 */
[----:B------:R-:W2:Y:S04]  /*3f9a0*/  LDL.LU R18, [R1+0x84c] ;  /* 0x00084c0001127983 */ /* 0x000ea80000300800 */
[----:B------:R-:W3:Y:S01]  /*3f9b0*/  LDL.LU R17, [R1+0x850] ;  /* 0x0008500001117983 */ /* 0x000ee20000300800 */
[----:B------:R-:W-:-:S02]  /*3f9c0*/  SHF.R.S32.HI R16, RZ, 0x1f, R21 ;  /* 0x0000001fff107819 */ /* 0x000fc40000011415 */
[----:B------:R-:W-:-:S05]  /*3f9d0*/  IADD3 R26, P3, R21, R8, RZ ;  /* 0x00000008151a7210 */ /* 0x000fca0007f7e0ff */
[----:B------:R-:W-:-:S05]  /*3f9e0*/  IMAD.X R27, R16, 0x1, R9, P3 ;  /* 0x00000001101b7824 */ /* 0x000fca00018e0609 */
[----:B------:R0:W-:Y:S01]  /*3f9f0*/  STL.64 [R1+0x178], R26 ;  /* 0x0001781a01007387 */ /* 0x0001e20000100a00 */
[----:B------:R-:W-:Y:S02]  /*3fa00*/  LOP3.LUT R5, R5, 0xffefffff, RZ, 0xc0, !PT ;  /* 0xffefffff05057812 */ /* 0x000fe400078ec0ff */
[----:B0-----:R-:W-:-:S05]  /*3fa10*/  IADD3 R26, P3, R21, R10, RZ ;  /* 0x0000000a151a7210 */ /* 0x001fca0007f7e0ff */
[----:B------:R-:W-:Y:S01]  /*3fa20*/  IMAD.X R27, R16, 0x1, R11, P3 ;  /* 0x00000001101b7824 */ /* 0x000fe200018e060b */
[----:B------:R-:W-:Y:S02]  /*3fa30*/  IADD3 R8, P3, R21, R22, RZ ;  /* 0x0000001615087210 */ /* 0x000fe40007f7e0ff */
[----:B------:R-:W-:-:S03]  /*3fa40*/  @P4 LOP3.LUT R5, R5, 0x100000, RZ, 0xfc, !PT ;  /* 0x0010000005054812 */ /* 0x000fc600078efcff */
[----:B------:R-:W-:Y:S01]  /*3fa50*/  IMAD.X R9, R16, 0x1, R24, P3 ;  /* 0x0000000110097824 */ /* 0x000fe200018e0618 */
[----:B------:R-:W-:-:S04]  /*3fa60*/  @P5 LOP3.LUT R2, R2, 0x800000, RZ, 0xfc, !PT ;  /* 0x0080000002025812 */ /* 0x000fc800078efcff */
[----:B------:R0:W-:Y:S01]  /*3fa70*/  STL.64 [R1+0x168], R8 ;  /* 0x0001680801007387 */ /* 0x0001e20000100a00 */
[----:B------:R-:W-:Y:S02]  /*3fa80*/  LOP3.LUT R2, R2, 0xffbfffff, RZ, 0xc0, !PT ;  /* 0xffbfffff02027812 */ /* 0x000fe400078ec0ff */
[----:B0-----:R-:W-:-:S05]  /*3fa90*/  IADD3 R8, P3, R21, R23, RZ ;  /* 0x0000001715087210 */ /* 0x001fca0007f7e0ff */
[----:B------:R-:W-:Y:S01]  /*3faa0*/  IMAD.X R9, R16, 0x1, R25, P3 ;  /* 0x0000000110097824 */ /* 0x000fe200018e0619 */
[----:B------:R-:W-:Y:S04]  /*3fab0*/  STL.64 [R1+0x170], R26 ;  /* 0x0001701a01007387 */ /* 0x000fe80000100a00 */
[----:B------:R0:W-:Y:S02]  /*3fac0*/  STL.64 [R1+0x160], R8 ;  /* 0x0001600801007387 */ /* 0x0001e40000100a00 */
[----:B0-----:R-:W-:Y:S01]  /*3fad0*/  VIADD R8, R60, 0x3 ;  /* 0x000000033c087836 */ /* 0x001fe20000000000 */
[----:B----4-:R-:W-:Y:S01]  /*3fae0*/  ISETP.LT.AND P4, PT, R19, UR5, !P1 ;  /* 0x0000000513007c0c */ /* 0x010fe2000cf81270 */
[----:B------:R-:W-:Y:S01]  /*3faf0*/  ULDC.64 UR4, c[0x0][0x228] ;  /* 0x00008a0000047ab9 */ /* 0x000fe20000000a00 */
[----:B--2---:R-:W-:Y:S01]  /*3fb00*/  ISETP.LT.AND P3, PT, R18, UR7, !P1 ;  /* 0x0000000712007c0c */ /* 0x004fe2000cf61270 */
[----:B------:R-:W-:Y:S01]  /*3fb10*/  ULDC UR7, c[0x0][0x228] ;  /* 0x00008a0000077ab9 */ /* 0x000fe20000000800 */
[----:B---3--:R-:W-:Y:S01]  /*3fb20*/  ISETP.LT.AND P1, PT, R17, UR9, !P1 ;  /* 0x0000000911007c0c */ /* 0x008fe2000cf21270 */
[----:B------:R-:W-:-:S08]  /*3fb30*/  ULDC UR9, c[0x0][0x228] ;  /* 0x00008a0000097ab9 */ /* 0x000fd00000000800 */
[----:B------:R-:W-:-:S04]  /*3fb40*/  @P4 LOP3.LUT R2, R2, 0x400000, RZ, 0xfc, !PT ;  /* 0x0040000002024812 */ /* 0x000fc800078efcff */
[----:B------:R-:W-:-:S04]  /*3fb50*/  LOP3.LUT R2, R2, 0xffdfffff, RZ, 0xc0, !PT ;  /* 0xffdfffff02027812 */ /* 0x000fc800078ec0ff */
[----:B------:R-:W-:-:S04]  /*3fb60*/  @P3 LOP3.LUT R2, R2, 0x200000, RZ, 0xfc, !PT ;  /* 0x0020000002023812 */ /* 0x000fc800078efcff */
[----:B------:R-:W-:-:S04]  /*3fb70*/  LOP3.LUT R2, R2, 0xffefffff, RZ, 0xc0, !PT ;  /* 0xffefffff02027812 */ /* 0x000fc800078ec0ff */
[----:B------:R-:W-:Y:S02]  /*3fb80*/  @P1 LOP3.LUT R2, R2, 0x100000, RZ, 0xfc, !PT ;  /* 0x0010000002021812 */ /* 0x000fe400078efcff */
[----:B------:R-:W-:Y:S01]  /*3fb90*/  ISETP.GE.AND P1, PT, R61, UR14, PT ;  /* 0x0000000e3d007c0c */ /* 0x000fe2000bf26270 */
[----:B------:R-:W-:-:S03]  /*3fba0*/  ULDC UR14, c[0x0][0x228] ;  /* 0x00008a00000e7ab9 */ /* 0x000fc60000000800 */
[C---:B------:R-:W-:Y:S01]  /*3fbb0*/  ISETP.LT.AND P3, PT, R60.reuse, UR5, !P1 ;  /* 0x000000053c007c0c */ /* 0x040fe2000cf61270 */
[----:B------:R-:W-:Y:S01]  /*3fbc0*/  ULDC UR5, c[0x0][0x22c] ;  /* 0x00008b0000057ab9 */ /* 0x000fe20000000800 */
[----:B------:R-:W-:Y:S01]  /*3fbd0*/  ISETP.GE.AND P1, PT, R60, UR15, PT ;  /* 0x0000000f3c007c0c */ /* 0x000fe2000bf26270 */
[----:B------:R-:W-:Y:S01]  /*3fbe0*/  ULDC UR15, c[0x0][0x228] ;  /* 0x00008a00000f7ab9 */ /* 0x000fe20000000800 */
[----:B------:R-:W-:Y:S02]  /*3fbf0*/  LOP3.LUT R2, R2, 0xfff7ffff, RZ, 0xc0, !PT ;  /* 0xfff7ffff02027812 */ /* 0x000fe400078ec0ff */
[----:B------:R-:W-:Y:S01]  /*3fc00*/  ISETP.LT.AND P5, PT, R19, UR6, !P1 ;  /* 0x0000000613007c0c */ /* 0x000fe2000cfa1270 */
[----:B------:R-:W-:-:S06]  /*3fc10*/  ULDC UR6, c[0x0][0x228] ;  /* 0x00008a0000067ab9 */ /* 0x000fcc0000000800 */
[----:B------:R-:W-:Y:S02]  /*3fc20*/  @P3 LOP3.LUT R2, R2, 0x80000, RZ, 0xfc, !PT ;  /* 0x0008000002023812 */ /* 0x000fe400078efcff */
[----:B------:R-:W-:Y:S01]  /*3fc30*/  ISETP.LT.AND P3, PT, R18, UR10, !P1 ;  /* 0x0000000a12007c0c */ /* 0x000fe2000cf61270 */
[----:B------:R-:W-:Y:S01]  /*3fc40*/  ULDC UR10, c[0x0][0x228] ;  /* 0x00008a00000a7ab9 */ /* 0x000fe20000000800 */
[----:B------:R-:W-:-:S04]  /*3fc50*/  LOP3.LUT R2, R2, 0xfffbffff, RZ, 0xc0, !PT ;  /* 0xfffbffff02027812 */ /* 0x000fc800078ec0ff */
        /* <DEDUP_REMOVED lines=36> */
[----:B------:R-:W-:-:S04]  /*3fea0*/  @P1 LOP3.LUT R2, R2, 0x200, RZ, 0xfc, !PT ;  /* 0x0000020002021812 */ /* 0x000fc800078efcff */
[----:B------:R-:W-:-:S04]  /*3feb0*/  LOP3.LUT R2, R2, 0xfffffeff, RZ, 0xc0, !PT ;  /* 0xfffffeff02027812 */ /* 0x000fc800078ec0ff */
[----:B------:R-:W-:Y:S02]  /*3fec0*/  @P0 LOP3.LUT R2, R2, 0x100, RZ, 0xfc, !PT ;  /* 0x0000010002020812 */ /* 0x000fe400078efcff */
[----:B------:R-:W-:Y:S01]  /*3fed0*/  ISETP.GE.AND P0, PT, R8, UR5, PT ;  /* 0x0000000508007c0c */ /* 0x000fe2000bf06270 */
[----:B------:R-:W-:Y:S01]  /*3fee0*/  VIADD R8, R60, 0x4 ;  /* 0x000000043c087836 */ /* 0x000fe20000000000 */
[----:B------:R-:W-:-:S11]  /*3fef0*/  ULDC UR5, c[0x0][0x22c] ;  /* 0x00008b0000057ab9 */ /* 0x000fd60000000800 */
        /* <DEDUP_REMOVED lines=426> */
[----:B------:R-:W-:-:S04]  /*419a0*/  ULDC UR5, c[0x0][0x22c] ;  /* 0x00008b0000057ab9 */ /* 0x000fc80000000800 */
        /* <DEDUP_REMOVED lines=17> */
[----:B------:R-:W-:Y:S01]  /*41ac0*/  ULDC UR5, c[0x0][0x22c] ;  /* 0x00008b0000057ab9 */ /* 0x000fe20000000800 */
[----:B------:R-:W-:-:S03]  /*41ad0*/  @P0 LOP3.LUT R12, R12, 0x2000, RZ, 0xfc, !PT ;  /* 0x000020000c0c0812 */ /* 0x000fc600078efcff */
        /* <DEDUP_REMOVED lines=83> */
[----:B------:R-:W-:Y:S01]  /*42010*/  ULDC UR5, c[0x0][0x22c] ;  /* 0x00008b0000057ab9 */ /* 0x000fe20000000800 */
[----:B------:R-:W-:-:S09]  /*42020*/  LOP3.LUT R12, R12, 0xffffefff, RZ, 0xc0, !PT ;  /* 0xffffefff0c0c7812 */ /* 0x000fd200078ec0ff */
[----:B------:R-:W-:Y:S02]  /*42030*/  @P0 LOP3.LUT R5, R5, 0x40, RZ, 0xfc, !PT ;  /* 0x0000004005050812 */ /* 0x000fe400078efcff */
[----:B------:R-:W-:Y:S01]  /*42040*/  ISETP.GE.AND P0, PT, R8, UR5, PT ;  /* 0x0000000508007c0c */ /* 0x000fe2000bf06270 */
[----:B------:R-:W-:Y:S01]  /*42050*/  VIADD R8, R60, 0x72 ;  /* 0x000000723c087836 */ /* 0x000fe20000000000 */
[----:B------:R-:W-:Y:S01]  /*42060*/  LOP3.LUT R5, R5, 0xffffff7f, RZ, 0xc0, !PT ;  /* 0xffffff7f05057812 */ /* 0x000fe200078ec0ff */
[----:B------:R-:W-:Y:S01]  /*42070*/  ULDC UR5, c[0x0][0x22c] ;  /* 0x00008b0000057ab9 */ /* 0x000fe20000000800 */
[----:B------:R-:W-:-:S04]  /*42080*/  @P1 LOP3.LUT R12, R12, 0x1000, RZ, 0xfc, !PT ;  /* 0x000010000c0c1812 */ /* 0x000fc800078efcff */
[----:B------:R-:W-:-:S05]  /*42090*/  LOP3.LUT R12, R12, 0xffffbfff, RZ, 0xc0, !PT ;  /* 0xffffbfff0c0c7812 */ /* 0x000fca00078ec0ff */
[----:B------:R-:W-:Y:S02]  /*420a0*/  @P0 LOP3.LUT R5, R5, 0x80, RZ, 0xfc, !PT ;  /* 0x0000008005050812 */ /* 0x000fe400078efcff */
[----:B------:R-:W-:Y:S02]  /*420b0*/  ISETP.GE.AND P0, PT, R8, UR5, PT ;  /* 0x0000000508007c0c */ /* 0x000fe4000bf06270 */
[----:B------:R-:W-:Y:S01]  /*420c0*/  @P2 LOP3.LUT R12, R12, 0x4000, RZ, 0xfc, !PT ;  /* 0x000040000c0c2812 */ /* 0x000fe200078efcff */
[----:B------:R-:W-:Y:S01]  /*420d0*/  VIADD R8, R60, 0x73 ;  /* 0x000000733c087836 */ /* 0x000fe20000000000 */
[----:B------:R-:W-:Y:S01]  /*420e0*/  LOP3.LUT R5, R5, 0xfffffeff, RZ, 0xc0, !PT ;  /* 0xfffffeff05057812 */ /* 0x000fe200078ec0ff */
[----:B------:R-:W-:Y:S01]  /*420f0*/  ULDC UR5, c[0x0][0x22c] ;  /* 0x00008b0000057ab9 */ /* 0x000fe20000000800 */
[----:B------:R-:W-:-:S04]  /*42100*/  LOP3.LUT R12, R12, 0xffff7fff, RZ, 0xc0, !PT ;  /* 0xffff7fff0c0c7812 */ /* 0x000fc800078ec0ff */
[----:B------:R-:W-:-:S03]  /*42110*/  @P3 LOP3.LUT R12, R12, 0x8000, RZ, 0xfc, !PT ;  /* 0x000080000c0c3812 */ /* 0x000fc600078efcff */
[----:B------:R-:W-:Y:S02]  /*42120*/  @P0 LOP3.LUT R5, R5, 0x100, RZ, 0xfc, !PT ;  /* 0x0000010005050812 */ /* 0x000fe400078efcff */
[----:B------:R-:W-:Y:S01]  /*42130*/  ISETP.GE.AND P0, PT, R8, UR5, PT ;  /* 0x0000000508007c0c */ /* 0x000fe2000bf06270 */
[----:B------:R-:W-:Y:S01]  /*42140*/  VIADD R60, R60, 0x74 ;  /* 0x000000743c3c7836 */ /* 0x000fe20000000000 */
[----:B------:R-:W-:Y:S01]  /*42150*/  LOP3.LUT R12, R12, 0xfffeffff, RZ, 0xc0, !PT ;  /* 0xfffeffff0c0c7812 */ /* 0x000fe200078ec0ff */
[----:B------:R-:W-:Y:S01]  /*42160*/  ULDC UR5, c[0x0][0x22c] ;  /* 0x00008b0000057ab9 */ /* 0x000fe20000000800 */
[----:B------:R-:W-:Y:S02]  /*42170*/  LOP3.LUT R5, R5, 0xfffffdff, RZ, 0xc0, !PT ;  /* 0xfffffdff05057812 */ /* 0x000fe400078ec0ff */
[----:B------:R-:W-:Y:S02]  /*42180*/  @P4 LOP3.LUT R12, R12, 0x10000, RZ, 0xfc, !PT ;  /* 0x000100000c0c4812 */ /* 0x000fe400078efcff */
[----:B------:R-:W-:Y:S01]  /*42190*/  ISETP.GE.AND P4, PT, R60, UR5, PT ;  /* 0x000000053c007c0c */ /* 0x000fe2000bf86270 */
[----:B------:R-:W-:-:S04]  /*421a0*/  ULDC UR5, c[0x0][0x228] ;  /* 0x00008a0000057ab9 */ /* 0x000fc80000000800 */
[----:B------:R-:W-:Y:S02]  /*421b0*/  @P0 LOP3.LUT R5, R5, 0x200, RZ, 0xfc, !PT ;  /* 0x0000020005050812 */ /* 0x000fe400078efcff */
[----:B------:R-:W-:Y:S02]  /*421c0*/  LOP3.LUT R12, R12, 0xfffdffff, RZ, 0xc0, !PT ;  /* 0xfffdffff0c0c7812 */ /* 0x000fe400078ec0ff */
[----:B------:R-:W-:Y:S02]  /*421d0*/  LOP3.LUT R5, R5, 0xfffffbff, RZ, 0xc0, !PT ;  /* 0xfffffbff05057812 */ /* 0x000fe400078ec0ff */
[----:B------:R-:W-:Y:S02]  /*421e0*/  LOP3.LUT P3, RZ, R6, 0x200000, RZ, 0xc0, !PT ;  /* 0x0020000006ff7812 */ /* 0x000fe4000786c0ff */
[----:B------:R-:W-:Y:S02]  /*421f0*/  @P5 LOP3.LUT R12, R12, 0x20000, RZ, 0xfc, !PT ;  /* 0x000200000c0c5812 */ /* 0x000fe400078efcff */
[----:B------:R-:W-:-:S02]  /*42200*/  @P4 LOP3.LUT R5, R5, 0x400, RZ, 0xfc, !PT ;  /* 0x0000040005054812 */ /* 0x000fc400078efcff */
[----:B------:R-:W-:Y:S01]  /*42210*/  ISETP.LT.AND P4, PT, R61, UR4, !P3 ;  /* 0x000000043d007c0c */ /* 0x000fe2000df81270 */
[----:B------:R-:W-:Y:S01]  /*42220*/  ULDC UR4, c[0x0][0x228] ;  /* 0x00008a0000047ab9 */ /* 0x000fe20000000800 */
[----:B------:R-:W-:Y:S02]  /*42230*/  LOP3.LUT R12, R12, 0xfffbffff, RZ, 0xc0, !PT ;  /* 0xfffbffff0c0c7812 */ /* 0x000fe400078ec0ff */
[----:B------:R-:W-:Y:S02]  /*42240*/  LOP3.LUT R2, R2, 0xffffff7f, RZ, 0xc0, !PT ;  /* 0xffffff7f02027812 */ /* 0x000fe400078ec0ff */
[----:B------:R-:W-:Y:S02]  /*42250*/  @P6 LOP3.LUT R12, R12, 0x40000, RZ, 0xfc, !PT ;  /* 0x000400000c0c6812 */ /* 0x000fe400078efcff */
[----:B------:R-:W-:Y:S01]  /*42260*/  ISETP.LT.AND P6, PT, R19, UR5, !P3 ;  /* 0x0000000513007c0c */ /* 0x000fe2000dfc1270 */
[----:B------:R-:W-:Y:S01]  /*42270*/  ULDC UR5, c[0x0][0x228] ;  /* 0x00008a0000057ab9 */ /* 0x000fe20000000800 */
[----:B------:R-:W-:Y:S01]  /*42280*/  ISETP.LT.AND P5, PT, R18, UR6, !P3 ;  /* 0x0000000612007c0c */ /* 0x000fe2000dfa1270 */
[----:B------:R-:W-:-:S02]  /*42290*/  ULDC UR6, c[0x0][0x228] ;  /* 0x00008a0000067ab9 */ /* 0x000fc40000000800 */
[----:B------:R-:W-:-:S04]  /*422a0*/  @P4 LOP3.LUT R2, R2, 0x80, RZ, 0xfc, !PT ;  /* 0x0000008002024812 */ /* 0x000fc800078efcff */
[----:B------:R-:W-:-:S04]  /*422b0*/  LOP3.LUT R2, R2, 0xffffffbf, RZ, 0xc0, !PT ;  /* 0xffffffbf02027812 */ /* 0x000fc800078ec0ff */
[----:B------:R-:W-:Y:S02]  /*422c0*/  @P6 LOP3.LUT R2, R2, 0x40, RZ, 0xfc, !PT ;  /* 0x0000004002026812 */ /* 0x000fe400078efcff */
[----:B------:R-:W-:Y:S01]  /*422d0*/  ISETP.LT.AND P4, PT, R17, UR7, !P3 ;  /* 0x0000000711007c0c */ /* 0x000fe2000df81270 */
[----:B------:R-:W-:Y:S01]  /*422e0*/  ULDC UR7, c[0x0][0x228] ;  /* 0x00008a0000077ab9 */ /* 0x000fe20000000800 */
[----:B------:R-:W-:-:S04]  /*422f0*/  LOP3.LUT R2, R2, 0xffffffdf, RZ, 0xc0, !PT ;  /* 0xffffffdf02027812 */ /* 0x000fc800078ec0ff */
[----:B------:R-:W-:Y:S02]  /*42300*/  @P5 LOP3.LUT R2, R2, 0x20, RZ, 0xfc, !PT ;  /* 0x0000002002025812 */ /* 0x000fe400078efcff */
[----:B------:R-:W-:Y:S02]  /*42310*/  LOP3.LUT P2, RZ, R6, 0x100000, RZ, 0xc0, !PT ;  /* 0x0010000006ff7812 */ /* 0x000fe4000784c0ff */
[----:B------:R-:W-:-:S04]  /*42320*/  LOP3.LUT R2, R2, 0xffffffef, RZ, 0xc0, !PT ;  /* 0xffffffef02027812 */ /* 0x000fc800078ec0ff */
[----:B------:R-:W-:Y:S02]  /*42330*/  @P4 LOP3.LUT R2, R2, 0x10, RZ, 0xfc, !PT ;  /* 0x0000001002024812 */ /* 0x000fe400078efcff */
[----:B------:R-:W-:Y:S01]  /*42340*/  ISETP.LT.AND P4, PT, R61, UR4, !P2 ;  /* 0x000000043d007c0c */ /* 0x000fe2000d781270 */
[----:B------:R-:W-:Y:S01]  /*42350*/  ULDC UR4, c[0x0][0x228] ;  /* 0x00008a0000047ab9 */ /* 0x000fe20000000800 */
[----:B------:R-:W-:Y:S01]  /*42360*/  ISETP.LT.AND P6, PT, R19, UR5, !P2 ;  /* 0x0000000513007c0c */ /* 0x000fe2000d7c1270 */
[----:B------:R-:W-:Y:S01]  /*42370*/  ULDC UR5, c[0x0][0x228] ;  /* 0x00008a0000057ab9 */ /* 0x000fe20000000800 */
[----:B------:R-:W-:Y:S02]  /*42380*/  LOP3.LUT R2, R2, 0xfffffff7, RZ, 0xc0, !PT ;  /* 0xfffffff702027812 */ /* 0x000fe400078ec0ff */
[----:B------:R-:W-:Y:S01]  /*42390*/  ISETP.LT.AND P5, PT, R18, UR6, !P2 ;  /* 0x0000000612007c0c */ /* 0x000fe2000d7a1270 */
[----:B------:R-:W-:-:S06]  /*423a0*/  ULDC UR6, c[0x0][0x228] ;  /* 0x00008a0000067ab9 */ /* 0x000fcc0000000800 */
        /* <DEDUP_REMOVED lines=14> */
[----:B------:R-:W-:Y:S01]  /*42490*/  ISETP.LT.AND P5, PT, R18, UR6, !P1 ;  /* 0x0000000612007c0c */ /* 0x000fe2000cfa1270 */
[----:B------:R-:W-:-:S08]  /*424a0*/  ULDC UR6, c[0x0][0x228] ;  /* 0x00008a0000067ab9 */ /* 0x000fd00000000800 */
        /* <DEDUP_REMOVED lines=519> */
[----:B------:R-:W-:Y:S02]  /*44520*/  LOP3.LUT R51, R51, 0xfffffff7, RZ, 0xc0, !PT ;  /* 0xfffffff733337812 */ /* 0x000fe400078ec0ff */
[----:B------:R-:W-:Y:S01]  /*44530*/  ISETP.LT.AND P6, PT, R18, UR5, !P2 ;  /* 0x0000000512007c0c */ /* 0x000fe2000d7c1270 */
[----:B------:R-:W-:Y:S01]  /*44540*/  ULDC UR5, c[0x0][0x228] ;  /* 0x00008a0000057ab9 */ /* 0x000fe20000000800 */
[----:B------:R-:W-:Y:S01]  /*44550*/  ISETP.LT.AND P5, PT, R19, UR6, !P2 ;  /* 0x0000000613007c0c */ /* 0x000fe2000d7a1270 */
[----:B------:R-:W-:-:S06]  /*44560*/  ULDC UR6, c[0x0][0x228] ;  /* 0x00008a0000067ab9 */ /* 0x000fcc0000000800 */
[----:B------:R-:W-:Y:S02]  /*44570*/  @P4 LOP3.LUT R51, R51, 0x8, RZ, 0xfc, !PT ;  /* 0x0000000833334812 */ /* 0x000fe400078efcff */
[----:B------:R-:W-:Y:S01]  /*44580*/  ISETP.LT.AND P4, PT, R61, UR7, !P2 ;  /* 0x000000073d007c0c */ /* 0x000fe2000d781270 */
[----:B------:R-:W-:Y:S01]  /*44590*/  ULDC UR7, c[0x0][0x228] ;  /* 0x00008a0000077ab9 */ /* 0x000fe20000000800 */
[----:B------:R-:W-:Y:S02]  /*445a0*/  LOP3.LUT R51, R51, 0xfffffffb, RZ, 0xc0, !PT ;  /* 0xfffffffb33337812 */ /* 0x000fe400078ec0ff */
[----:B------:R-:W-:Y:S02]  /*445b0*/  LOP3.LUT P1, RZ, R3, 0x200000, RZ, 0xc0, !PT ;  /* 0x0020000003ff7812 */ /* 0x000fe4000782c0ff */
[----:B------:R-:W-:Y:S02]  /*445c0*/  @P6 LOP3.LUT R51, R51, 0x4, RZ, 0xfc, !PT ;  /* 0x0000000433336812 */ /* 0x000fe400078efcff */
[----:B------:R-:W-:Y:S01]  /*445d0*/  ISETP.LT.AND P6, PT, R19, UR5, !P1 ;  /* 0x0000000513007c0c */ /* 0x000fe2000cfc1270 */
[----:B------:R-:W-:Y:S01]  /*445e0*/  ULDC UR5, c[0x0][0x228] ;  /* 0x00008a0000057ab9 */ /* 0x000fe20000000800 */
[----:B------:R-:W-:-:S03]  /*445f0*/  LOP3.LUT R51, R51, 0xfffffffd, RZ, 0xc0, !PT ;  /* 0xfffffffd33337812 */ /* 0x000fc600078ec0ff */
[----:B------:R-:W-:Y:S02]  /*44600*/  @P4 LOP3.LUT R52, R52, 0x20000000, RZ, 0xfc, !PT ;  /* 0x2000000034344812 */ /* 0x000fe400078efcff */
[----:B------:R-:W-:Y:S01]  /*44610*/  ISETP.LT.AND P4, PT, R61, UR4, !P1 ;  /* 0x000000043d007c0c */ /* 0x000fe2000cf81270 */
[----:B------:R-:W-:Y:S01]  /*44620*/  ULDC UR4, c[0x0][0x228] ;  /* 0x00008a0000047ab9 */ /* 0x000fe20000000800 */
[----:B------:R-:W-:Y:S02]  /*44630*/  @P5 LOP3.LUT R51, R51, 0x2, RZ, 0xfc, !PT ;  /* 0x0000000233335812 */ /* 0x000fe400078efcff */
[----:B------:R-:W-:Y:S01]  /*44640*/  ISETP.LT.AND P5, PT, R18, UR6, !P1 ;  /* 0x0000000612007c0c */ /* 0x000fe2000cfa1270 */
[----:B------:R-:W-:Y:S01]  /*44650*/  ULDC UR6, c[0x0][0x228] ;  /* 0x00008a0000067ab9 */ /* 0x000fe20000000800 */
[----:B------:R-:W-:Y:S02]  /*44660*/  LOP3.LUT R52, R52, 0x7fffffff, RZ, 0xc0, !PT ;  /* 0x7fffffff34347812 */ /* 0x000fe400078ec0ff */
[----:B------:R-:W-:-:S02]  /*44670*/  LOP3.LUT R51, R51, 0xfffffffe, RZ, 0xc0, !PT ;  /* 0xfffffffe33337812 */ /* 0x000fc400078ec0ff */
[----:B------:R-:W-:-:S03]  /*44680*/  @P6 LOP3.LUT R52, R52, 0x80000000, RZ, 0xfc, !PT ;  /* 0x8000000034346812 */ /* 0x000fc600078efcff */
        /* <DEDUP_REMOVED lines=516> */
[----:B------:R-:W-:-:S04]  /*466d0*/  @P4 LOP3.LUT R55, R55, 0x10, RZ, 0xfc, !PT ;  /* 0x0000001037374812 */ /* 0x000fc800078efcff */
[----:B------:R-:W-:Y:S02]  /*466e0*/  LOP3.LUT R55, R55, 0xfffffff7, RZ, 0xc0, !PT ;  /* 0xfffffff737377812 */ /* 0x000fe400078ec0ff */
[----:B------:R-:W-:Y:S01]  /*466f0*/  ISETP.LT.AND P5, PT, R19, UR5, !P3 ;  /* 0x0000000513007c0c */ /* 0x000fe2000dfa1270 */
[----:B------:R-:W-:Y:S01]  /*46700*/  ULDC UR5, c[0x0][0x228] ;  /* 0x00008a0000057ab9 */ /* 0x000fe20000000800 */
[----:B------:R-:W-:Y:S02]  /*46710*/  @P6 LOP3.LUT R55, R55, 0x8, RZ, 0xfc, !PT ;  /* 0x0000000837376812 */ /* 0x000fe400078efcff */
[----:B------:R-:W-:Y:S02]  /*46720*/  LOP3.LUT P6, RZ, R4, 0x40, RZ, 0xc0, !PT ;  /* 0x0000004004ff7812 */ /* 0x000fe400078cc0ff */
[----:B------:R-:W-:Y:S01]  /*46730*/  ISETP.LT.AND P4, PT, R18, UR6, !P3 ;  /* 0x0000000612007c0c */ /* 0x000fe2000df81270 */
[----:B------:R-:W-:Y:S01]  /*46740*/  ULDC UR6, c[0x0][0x228] ;  /* 0x00008a0000067ab9 */ /* 0x000fe20000000800 */
[----:B------:R-:W-:-:S02]  /*46750*/  LOP3.LUT R55, R55, 0xfffffffb, RZ, 0xc0, !PT ;  /* 0xfffffffb37377812 */ /* 0x000fc400078ec0ff */
[----:B------:R-:W-:Y:S02]  /*46760*/  LOP3.LUT R12, R12, 0xfff7ffff, RZ, 0xc0, !PT ;  /* 0xfff7ffff0c0c7812 */ /* 0x000fe400078ec0ff */
[----:B------:R-:W-:Y:S02]  /*46770*/  LOP3.LUT P2, RZ, R4, 0x80000, RZ, 0xc0, !PT ;  /* 0x0008000004ff7812 */ /* 0x000fe4000784c0ff */
[----:B------:R-:W-:Y:S02]  /*46780*/  @P5 LOP3.LUT R55, R55, 0x4, RZ, 0xfc, !PT ;  /* 0x0000000437375812 */ /* 0x000fe400078efcff */
[----:B------:R-:W-:Y:S01]  /*46790*/  ISETP.LT.AND P5, PT, R61, UR4, !P2 ;  /* 0x000000043d007c0c */ /* 0x000fe2000d7a1270 */
[----:B------:R-:W-:Y:S01]  /*467a0*/  ULDC UR4, c[0x0][0x228] ;  /* 0x00008a0000047ab9 */ /* 0x000fe20000000800 */
[----:B------:R-:W-:Y:S02]  /*467b0*/  @P6 LOP3.LUT R12, R12, 0x80000, RZ, 0xfc, !PT ;  /* 0x000800000c0c6812 */ /* 0x000fe400078efcff */
[----:B------:R-:W-:-:S02]  /*467c0*/  LOP3.LUT P6, RZ, R4, 0x80, RZ, 0xc0, !PT ;  /* 0x0000008004ff7812 */ /* 0x000fc400078cc0ff */
[----:B------:R-:W-:Y:S01]  /*467d0*/  ISETP.LT.AND P3, PT, R17, UR7, !P3 ;  /* 0x0000000711007c0c */ /* 0x000fe2000df61270 */
[----:B------:R-:W-:Y:S01]  /*467e0*/  ULDC UR7, c[0x0][0x228] ;  /* 0x00008a0000077ab9 */ /* 0x000fe20000000800 */
[----:B------:R-:W-:Y:S02]  /*467f0*/  LOP3.LUT R55, R55, 0xfffffffd, RZ, 0xc0, !PT ;  /* 0xfffffffd37377812 */ /* 0x000fe400078ec0ff */
[----:B------:R-:W-:Y:S02]  /*46800*/  LOP3.LUT R12, R12, 0xffefffff, RZ, 0xc0, !PT ;  /* 0xffefffff0c0c7812 */ /* 0x000fe400078ec0ff */
[----:B------:R-:W-:Y:S02]  /*46810*/  @P4 LOP3.LUT R55, R55, 0x2, RZ, 0xfc, !PT ;  /* 0x0000000237374812 */ /* 0x000fe400078efcff */
[----:B------:R-:W-:Y:S01]  /*46820*/  ISETP.LT.AND P4, PT, R19, UR5, !P2 ;  /* 0x0000000513007c0c */ /* 0x000fe2000d781270 */
[----:B------:R-:W-:Y:S01]  /*46830*/  ULDC UR5, c[0x0][0x228] ;  /* 0x00008a0000057ab9 */ /* 0x000fe20000000800 */
[----:B------:R-:W-:-:S02]  /*46840*/  LOP3.LUT R55, R55, 0xfffffffe, RZ, 0xc0, !PT ;  /* 0xfffffffe37377812 */ /* 0x000fc400078ec0ff */
[----:B------:R-:W-:Y:S02]  /*46850*/  @P5 LOP3.LUT R56, R56, 0x80000000, RZ, 0xfc, !PT ;  /* 0x8000000038385812 */ /* 0x000fe400078efcff */
[----:B------:R-:W-:Y:S02]  /*46860*/  @P6 LOP3.LUT R12, R12, 0x100000, RZ, 0xfc, !PT ;  /* 0x001000000c0c6812 */ /* 0x000fe400078efcff */
[----:B------:R-:W-:Y:S02]  /*46870*/  LOP3.LUT P6, RZ, R4, 0x100, RZ, 0xc0, !PT ;  /* 0x0000010004ff7812 */ /* 0x000fe400078cc0ff */
[----:B------:R-:W-:Y:S02]  /*46880*/  @P3 LOP3.LUT R55, R55, 0x1, RZ, 0xfc, !PT ;  /* 0x0000000137373812 */ /* 0x000fe400078efcff */
[----:B------:R-:W-:Y:S01]  /*46890*/  ISETP.LT.AND P3, PT, R18, UR6, !P2 ;  /* 0x0000000612007c0c */ /* 0x000fe2000d761270 */
[----:B------:R-:W-:Y:S01]  /*468a0*/  ULDC UR6, c[0x0][0x228] ;  /* 0x00008a0000067ab9 */ /* 0x000fe20000000800 */
[----:B------:R-:W-:-:S02]  /*468b0*/  LOP3.LUT R56, R56, 0xbfffffff, RZ, 0xc0, !PT ;  /* 0xbfffffff38387812 */ /* 0x000fc400078ec0ff */
[----:B------:R-:W-:Y:S02]  /*468c0*/  LOP3.LUT R12, R12, 0xffdfffff, RZ, 0xc0, !PT ;  /* 0xffdfffff0c0c7812 */ /* 0x000fe400078ec0ff */
[----:B------:R-:W-:Y:S02]  /*468d0*/  @P4 LOP3.LUT R56, R56, 0x40000000, RZ, 0xfc, !PT ;  /* 0x4000000038384812 */ /* 0x000fe400078efcff */
[----:B------:R-:W-:Y:S01]  /*468e0*/  ISETP.LT.AND P2, PT, R17, UR7, !P2 ;  /* 0x0000000711007c0c */ /* 0x000fe2000d741270 */
[----:B------:R-:W-:Y:S01]  /*468f0*/  ULDC UR7, c[0x0][0x228] ;  /* 0x00008a0000077ab9 */ /* 0x000fe20000000800 */
[----:B------:R-:W-:Y:S02]  /*46900*/  LOP3.LUT R56, R56, 0xdfffffff, RZ, 0xc0, !PT ;  /* 0xdfffffff38387812 */ /* 0x000fe400078ec0ff */
[----:B------:R-:W-:Y:S02]  /*46910*/  @P6 LOP3.LUT R12, R12, 0x200000, RZ, 0xfc, !PT ;  /* 0x002000000c0c6812 */ /* 0x000fe400078efcff */
[----:B------:R-:W-:-:S02]  /*46920*/  LOP3.LUT P1, RZ, R4, 0x40000, RZ, 0xc0, !PT ;  /* 0x0004000004ff7812 */ /* 0x000fc4000782c0ff */
[----:B------:R-:W-:Y:S02]  /*46930*/  LOP3.LUT P6, RZ, R4, 0x200, RZ, 0xc0, !PT ;  /* 0x0000020004ff7812 */ /* 0x000fe400078cc0ff */
[----:B------:R-:W-:Y:S02]  /*46940*/  @P3 LOP3.LUT R56, R56, 0x20000000, RZ, 0xfc, !PT ;  /* 0x2000000038383812 */ /* 0x000fe400078efcff */
[----:B------:R-:W-:Y:S01]  /*46950*/  ISETP.LT.AND P4, PT, R61, UR4, !P1 ;  /* 0x000000043d007c0c */ /* 0x000fe2000cf81270 */
[----:B------:R-:W-:Y:S01]  /*46960*/  ULDC UR4, c[0x0][0x228] ;  /* 0x00008a0000047ab9 */ /* 0x000fe20000000800 */
[----:B------:R-:W-:Y:S02]  /*46970*/  LOP3.LUT R56, R56, 0xefffffff, RZ, 0xc0, !PT ;  /* 0xefffffff38387812 */ /* 0x000fe400078ec0ff */
[----:B------:R-:W-:Y:S02]  /*46980*/  LOP3.LUT R12, R12, 0xffbfffff, RZ, 0xc0, !PT ;  /* 0xffbfffff0c0c7812 */ /* 0x000fe400078ec0ff */
[----:B------:R-:W-:-:S02]  /*46990*/  @P2 LOP3.LUT R56, R56, 0x10000000, RZ, 0xfc, !PT ;  /* 0x1000000038382812 */ /* 0x000fc400078efcff */
[----:B------:R-:W-:Y:S01]  /*469a0*/  ISETP.LT.AND P3, PT, R19, UR5, !P1 ;  /* 0x0000000513007c0c */ /* 0x000fe2000cf61270 */
[----:B------:R-:W-:Y:S01]  /*469b0*/  ULDC UR5, c[0x0][0x228] ;  /* 0x00008a0000057ab9 */ /* 0x000fe20000000800 */
[----:B------:R-:W-:Y:S02]  /*469c0*/  LOP3.LUT R56, R56, 0xf7ffffff, RZ, 0xc0, !PT ;  /* 0xf7ffffff38387812 */ /* 0x000fe400078ec0ff */
        /* <DEDUP_REMOVED lines=10> */
[----:B------:R-:W-:Y:S02]  /*46a70*/  @P6 LOP3.LUT R12, R12, 0x800000, RZ, 0xfc, !PT ;  /* 0x008000000c0c6812 */ /* 0x000fe400078efcff */
[----:B------:R-:W-:Y:S02]  /*46a80*/  LOP3.LUT P6, RZ, R4, 0x800, RZ, 0xc0, !PT ;  /* 0x0000080004ff7812 */ /* 0x000fe400078cc0ff */
[----:B------:R-:W-:-:S04]  /*46a90*/  LOP3.LUT R56, R56, 0xfdffffff, RZ, 0xc0, !PT ;  /* 0xfdffffff38387812 */ /* 0x000fc800078ec0ff */
        /* <DEDUP_REMOVED lines=8> */
[----:B------:R-:W-:Y:S02]  /*46b20*/  LOP3.LUT P6, RZ, R4, 0x1000, RZ, 0xc0, !PT ;  /* 0x0000100004ff7812 */ /* 0x000fe400078cc0ff */
[----:B------:R-:W-:Y:S01]  /*46b30*/  ISETP.LT.AND P3, PT, R19, UR5, !P0 ;  /* 0x0000000513007c0c */ /* 0x000fe2000c761270 */
[----:B------:R-:W-:Y:S01]  /*46b40*/  ULDC UR5, c[0x0][0x228] ;  /* 0x00008a0000057ab9 */ /* 0x000fe20000000800 */
[----:B------:R-:W-:Y:S02]  /*46b50*/  LOP3.LUT R56, R56, 0xff7fffff, RZ, 0xc0, !PT ;  /* 0xff7fffff38387812 */ /* 0x000fe400078ec0ff */
[----:B------:R-:W-:Y:S02]  /*46b60*/  LOP3.LUT R12, R12, 0xfdffffff, RZ, 0xc0, !PT ;  /* 0xfdffffff0c0c7812 */ /* 0x000fe400078ec0ff */
[----:B------:R-:W-:Y:S01]  /*46b70*/  ISETP.LT.AND P2, PT, R18, UR6, !P0 ;  /* 0x0000000612007c0c */ /* 0x000fe2000c741270 */
[----:B------:R-:W-:-:S02]  /*46b80*/  ULDC UR6, c[0x0][0x228] ;  /* 0x00008a0000067ab9 */ /* 0x000fc40000000800 */
[----:B------:R-:W-:Y:S02]  /*46b90*/  @P1 LOP3.LUT R56, R56, 0x800000, RZ, 0xfc, !PT ;  /* 0x0080000038381812 */ /* 0x000fe400078efcff */
[----:B------:R-:W-:Y:S02]  /*46ba0*/  @P6 LOP3.LUT R12, R12, 0x2000000, RZ, 0xfc, !PT ;  /* 0x020000000c0c6812 */ /* 0x000fe400078efcff */
[----:B------:R-:W-:Y:S02]  /*46bb0*/  LOP3.LUT P6, RZ, R4, 0x2000, RZ, 0xc0, !PT ;  /* 0x0000200004ff7812 */ /* 0x000fe400078cc0ff */
[----:B------:R-:W-:Y:S02]  /*46bc0*/  LOP3.LUT R56, R56, 0xffbfffff, RZ, 0xc0, !PT ;  /* 0xffbfffff38387812 */ /* 0x000fe400078ec0ff */
[----:B------:R-:W-:Y:S02]  /*46bd0*/  LOP3.LUT R12, R12, 0xfbffffff, RZ, 0xc0, !PT ;  /* 0xfbffffff0c0c7812 */ /* 0x000fe400078ec0ff */
[----:B------:R-:W-:-:S02]  /*46be0*/  @P3 LOP3.LUT R56, R56, 0x400000, RZ, 0xfc, !PT ;  /* 0x0040000038383812 */ /* 0x000fc400078efcff */
[----:B------:R-:W-:Y:S01]  /*46bf0*/  ISETP.LT.AND P1, PT, R17, UR7, !P0 ;  /* 0x0000000711007c0c */ /* 0x000fe2000c721270 */
[----:B------:R-:W-:Y:S01]  /*46c00*/  ULDC UR7, c[0x0][0x228] ;  /* 0x00008a0000077ab9 */ /* 0x000fe20000000800 */
[----:B------:R-:W-:-:S03]  /*46c10*/  LOP3.LUT R56, R56, 0xffdfffff, RZ, 0xc0, !PT ;  /* 0xffdfffff38387812 */ /* 0x000fc600078ec0ff */
[----:B------:R-:W-:Y:S02]  /*46c20*/  @P6 LOP3.LUT R12, R12, 0x4000000, RZ, 0xfc, !PT ;  /* 0x040000000c0c6812 */ /* 0x000fe400078efcff */
[----:B------:R-:W-:Y:S02]  /*46c30*/  LOP3.LUT P6, RZ, R4, 0x4000, RZ, 0xc0, !PT ;  /* 0x0000400004ff7812 */ /* 0x000fe400078cc0ff */
[----:B------:R-:W-:Y:S02]  /*46c40*/  @P2 LOP3.LUT R56, R56, 0x200000, RZ, 0xfc, !PT ;  /* 0x0020000038382812 */ /* 0x000fe400078efcff */
[----:B------:R-:W-:Y:S02]  /*46c50*/  LOP3.LUT P0, RZ, R4, 0x10000, RZ, 0xc0, !PT ;  /* 0x0001000004ff7812 */ /* 0x000fe4000780c0ff */
[----:B------:R-:W-:Y:S02]  /*46c60*/  LOP3.LUT R56, R56, 0xffefffff, RZ, 0xc0, !PT ;  /* 0xffefffff38387812 */ /* 0x000fe400078ec0ff */
[----:B------:R-:W-:-:S02]  /*46c70*/  LOP3.LUT R12, R12, 0xf7ffffff, RZ, 0xc0, !PT ;  /* 0xf7ffffff0c0c7812 */ /* 0x000fc400078ec0ff */
[----:B------:R-:W-:Y:S02]  /*46c80*/  @P1 LOP3.LUT R56, R56, 0x100000, RZ, 0xfc, !PT ;  /* 0x0010000038381812 */ /* 0x000fe400078efcff */
[C---:B------:R-:W-:Y:S01]  /*46c90*/  ISETP.LT.AND P1, PT, R61.reuse, UR46, !P0 ;  /* 0x0000002e3d007c0c */ /* 0x040fe2000c721270 */
[----:B------:R-:W-:Y:S01]  /*46ca0*/  ULDC UR46, c[0x0][0x228] ;  /* 0x00008a00002e7ab9 */ /* 0x000fe20000000800 */
[----:B------:R-:W-:Y:S02]  /*46cb0*/  @P6 LOP3.LUT R12, R12, 0x8000000, RZ, 0xfc, !PT ;  /* 0x080000000c0c6812 */ /* 0x000fe400078efcff */
[----:B------:R-:W-:Y:S02]  /*46cc0*/  LOP3.LUT P6, RZ, R4, 0x8000, RZ, 0xc0, !PT ;  /* 0x0000800004ff7812 */ /* 0x000fe400078cc0ff */
[----:B------:R-:W-:Y:S02]  /*46cd0*/  LOP3.LUT R56, R56, 0xfff7ffff, RZ, 0xc0, !PT ;  /* 0xfff7ffff38387812 */ /* 0x000fe400078ec0ff */
[----:B------:R-:W-:Y:S01]  /*46ce0*/  ISETP.LT.AND P6, PT, R61, UR45, !P6 ;  /* 0x0000002d3d007c0c */ /* 0x000fe2000f7c1270 */
[----:B------:R-:W-:-:S04]  /*46cf0*/  ULDC UR45, c[0x0][0x228] ;  /* 0x00008a00002d7ab9 */ /* 0x000fc80000000800 */
[----:B------:R-:W-:-:S04]  /*46d00*/  @P1 LOP3.LUT R56, R56, 0x80000, RZ, 0xfc, !PT ;  /* 0x0008000038381812 */ /* 0x000fc800078efcff */
[----:B------:R-:W-:-:S04]  /*46d10*/  LOP3.LUT R56, R56, 0xfffeffff, RZ, 0xc0, !PT ;  /* 0xfffeffff38387812 */ /* 0x000fc800078ec0ff */
[----:B------:R-:W-:Y:S02]  /*46d20*/  @P6 LOP3.LUT R56, R56, 0x10000, RZ, 0xfc, !PT ;  /* 0x0001000038386812 */ /* 0x000fe400078efcff */
[----:B------:R-:W-:-:S04]  /*46d30*/  LOP3.LUT P6, RZ, R12, 0x8000000, RZ, 0xc0, !PT ;  /* 0x080000000cff7812 */ /* 0x000fc800078cc0ff */
[----:B------:R-:W-:Y:S02]  /*46d40*/  ISETP.LT.AND P6, PT, R61, UR44, !P6 ;  /* 0x0000002c3d007c0c */ /* 0x000fe4000f7c1270 */
[----:B------:R-:W-:Y:S02]  /*46d50*/  LOP3.LUT R58, R58, 0xdfffffff, RZ, 0xc0, !PT ;  /* 0xdfffffff3a3a7812 */ /* 0x000fe400078ec0ff */
[----:B------:R-:W-:Y:S02]  /*46d60*/  LOP3.LUT R59, R59, 0x7fffffff, RZ, 0xc0, !PT ;  /* 0x7fffffff3b3b7812 */ /* 0x000fe400078ec0ff */
[----:B------:R-:W-:Y:S02]  /*46d70*/  LOP3.LUT R14, R14, 0xfffff7ff, RZ, 0xc0, !PT ;  /* 0xfffff7ff0e0e7812 */ /* 0x000fe400078ec0ff */
[----:B------:R-:W-:Y:S01]  /*46d80*/  LOP3.LUT R15, R15, 0xfffffdff, RZ, 0xc0, !PT ;  /* 0xfffffdff0f0f7812 */ /* 0x000fe200078ec0ff */
[----:B------:R0:W-:Y:S01]  /*46d90*/  STL [R1+0x14ac], R2 ;  /* 0x0014ac0201007387 */ /* 0x0001e20000100800 */
[----:B------:R-:W-:Y:S01]  /*46da0*/  LOP3.LUT R56, R56, 0xffffdfff, RZ, 0xc0, !PT ;  /* 0xffffdfff38387812 */ /* 0x000fe200078ec0ff */
[----:B------:R-:W-:-:S03]  /*46db0*/  ULDC UR44, c[0x0][0x228] ;  /* 0x00008a00002c7ab9 */ /* 0x000fc60000000800 */
[----:B------:R-:W-:Y:S02]  /*46dc0*/  @P6 LOP3.LUT R56, R56, 0x2000, RZ, 0xfc, !PT ;  /* 0x0000200038386812 */ /* 0x000fe400078efcff */
[----:B------:R-:W-:-:S04]  /*46dd0*/  LOP3.LUT P6, RZ, R12, 0x4000000, RZ, 0xc0, !PT ;  /* 0x040000000cff7812 */ /* 0x000fc800078cc0ff */
[----:B------:R-:W-:Y:S01]  /*46de0*/  ISETP.LT.AND P6, PT, R61, UR43, !P6 ;  /* 0x0000002b3d007c0c */ /* 0x000fe2000f7c1270 */
[----:B------:R-:W-:Y:S01]  /*46df0*/  ULDC UR43, c[0x0][0x228] ;  /* 0x00008a00002b7ab9 */ /* 0x000fe20000000800 */
[----:B------:R-:W-:-:S11]  /*46e00*/  LOP3.LUT R56, R56, 0xfffffbff, RZ, 0xc0, !PT ;  /* 0xfffffbff38387812 */ /* 0x000fd600078ec0ff */
        /* <DEDUP_REMOVED lines=12> */
[----:B------:R-:W-:Y:S02]  /*46ed0*/  ISETP.LT.AND P6, PT, R61, UR40, !P6 ;  /* 0x000000283d007c0c */ /* 0x000fe4000f7c1270 */
[C---:B------:R-:W-:Y:S02]  /*46ee0*/  LOP3.LUT P5, RZ, R4.reuse, 0x20, RZ, 0xc0, !PT ;  /* 0x0000002004ff7812 */ /* 0x040fe400078ac0ff */
[C---:B------:R-:W-:Y:S02]  /*46ef0*/  LOP3.LUT P4, RZ, R4.reuse, 0x10, RZ, 0xc0, !PT ;  /* 0x0000001004ff7812 */ /* 0x040fe4000788c0ff */
[C---:B------:R-:W-:Y:S02]  /*46f00*/  LOP3.LUT P3, RZ, R4.reuse, 0x8, RZ, 0xc0, !PT ;  /* 0x0000000804ff7812 */ /* 0x040fe4000786c0ff */
[C---:B------:R-:W-:Y:S02]  /*46f10*/  LOP3.LUT P2, RZ, R4.reuse, 0x4, RZ, 0xc0, !PT ;  /* 0x0000000404ff7812 */ /* 0x040fe4000784c0ff */
[----:B------:R-:W-:-:S02]  /*46f20*/  LOP3.LUT P0, RZ, R4, 0x2, RZ, 0xc0, !PT ;  /* 0x0000000204ff7812 */ /* 0x000fc4000780c0ff */
[----:B------:R-:W-:Y:S02]  /*46f30*/  LOP3.LUT P1, RZ, R4, 0x1, RZ, 0xc0, !PT ;  /* 0x0000000104ff7812 */ /* 0x000fe4000782c0ff */
[----:B------:R-:W-:Y:S01]  /*46f40*/  LOP3.LUT R3, R3, 0xbfffffff, RZ, 0xc0, !PT ;  /* 0xbfffffff03037812 */ /* 0x000fe200078ec0ff */
[----:B------:R-:W-:Y:S01]  /*46f50*/  STL.64 [R1+0x14a0], R50 ;  /* 0x0014a03201007387 */ /* 0x000fe20000100a00 */
[----:B------:R-:W-:Y:S01]  /*46f60*/  LOP3.LUT R56, R56, 0xfffffffd, RZ, 0xc0, !PT ;  /* 0xfffffffd38387812 */ /* 0x000fe200078ec0ff */
[----:B------:R-:W-:-:S03]  /*46f70*/  ULDC UR40, c[0x0][0x228] ;  /* 0x00008a0000287ab9 */ /* 0x000fc60000000800 */
[----:B------:R-:W-:Y:S02]  /*46f80*/  @P6 LOP3.LUT R56, R56, 0x2, RZ, 0xfc, !PT ;  /* 0x0000000238386812 */ /* 0x000fe400078efcff */
[----:B------:R-:W-:-:S04]  /*46f90*/  LOP3.LUT P6, RZ, R12, 0x400000, RZ, 0xc0, !PT ;  /* 0x004000000cff7812 */ /* 0x000fc800078cc0ff */
[----:B------:R-:W-:Y:S01]  /*46fa0*/  ISETP.LT.AND P6, PT, R61, UR39, !P6 ;  /* 0x000000273d007c0c */ /* 0x000fe2000f7c1270 */
[----:B------:R-:W-:-:S12]  /*46fb0*/  ULDC UR39, c[0x0][0x228] ;  /* 0x00008a0000277ab9 */ /* 0x000fd80000000800 */
        /* <DEDUP_REMOVED lines=12> */
[C---:B------:R-:W-:Y:S02]  /*47080*/  ISETP.LT.AND P6, PT, R61.reuse, UR36, !P6 ;  /* 0x000000243d007c0c */ /* 0x040fe4000f7c1270 */
[----:B------:R-:W-:Y:S01]  /*47090*/  ISETP.LT.AND P5, PT, R61, UR35, !P5 ;  /* 0x000000233d007c0c */ /* 0x000fe2000efa1270 */
[----:B------:R-:W-:Y:S01]  /*470a0*/  ULDC UR35, c[0x0][0x228] ;  /* 0x00008a0000237ab9 */ /* 0x000fe20000000800 */
[----:B------:R-:W-:Y:S02]  /*470b0*/  LOP3.LUT R57, R57, 0xffdfffff, RZ, 0xc0, !PT ;  /* 0xffdfffff39397812 */ /* 0x000fe400078ec0ff */
[C---:B------:R-:W-:Y:S01]  /*470c0*/  ISETP.LT.AND P4, PT, R61.reuse, UR34, !P4 ;  /* 0x000000223d007c0c */ /* 0x040fe2000e781270 */
[----:B------:R-:W-:Y:S01]  /*470d0*/  ULDC UR34, c[0x0][0x228] ;  /* 0x00008a0000227ab9 */ /* 0x000fe20000000800 */
[C---:B------:R-:W-:Y:S01]  /*470e0*/  ISETP.LT.AND P3, PT, R61.reuse, UR31, !P3 ;  /* 0x0000001f3d007c0c */ /* 0x040fe2000df61270 */
[----:B------:R-:W-:Y:S01]  /*470f0*/  ULDC UR31, c[0x0][0x228] ;  /* 0x00008a00001f7ab9 */ /* 0x000fe20000000800 */
[----:B------:R-:W-:-:S02]  /*47100*/  ISETP.LT.AND P2, PT, R61, UR30, !P2 ;  /* 0x0000001e3d007c0c */ /* 0x000fc4000d741270 */
[----:B------:R-:W-:Y:S01]  /*47110*/  ISETP.LT.AND P0, PT, R61, UR29, !P0 ;  /* 0x0000001d3d007c0c */ /* 0x000fe2000c701270 */
[----:B------:R-:W-:Y:S01]  /*47120*/  ULDC UR29, c[0x0][0x228] ;  /* 0x00008a00001d7ab9 */ /* 0x000fe20000000800 */
[----:B------:R-:W-:Y:S02]  /*47130*/  @P6 LOP3.LUT R57, R57, 0x200000, RZ, 0xfc, !PT ;  /* 0x0020000039396812 */ /* 0x000fe400078efcff */
[----:B------:R-:W-:Y:S01]  /*47140*/  ISETP.LT.AND P1, PT, R61, UR28, !P1 ;  /* 0x0000001c3d007c0c */ /* 0x000fe2000cf21270 */
[----:B------:R-:W-:Y:S01]  /*47150*/  ULDC UR28, c[0x0][0x228] ;  /* 0x00008a00001c7ab9 */ /* 0x000fe20000000800 */
[----:B------:R-:W-:Y:S01]  /*47160*/  LOP3.LUT R57, R57, 0xfffbffff, RZ, 0xc0, !PT ;  /* 0xfffbffff39397812 */ /* 0x000fe200078ec0ff */
[----:B------:R-:W-:Y:S01]  /*47170*/  STL.64 [R1+0x1498], R48 ;  /* 0x0014983001007387 */ /* 0x000fe20000100a00 */
[----:B------:R-:W-:Y:S01]  /*47180*/  LOP3.LUT R56, R56, 0xfffbffff, RZ, 0xc0, !PT ;  /* 0xfffbffff38387812 */ /* 0x000fe200078ec0ff */
[----:B------:R-:W-:Y:S01]  /*47190*/  ULDC UR30, c[0x0][0x228] ;  /* 0x00008a00001e7ab9 */ /* 0x000fe20000000800 */
[----:B------:R-:W-:Y:S01]  /*471a0*/  @P5 LOP3.LUT R57, R57, 0x40000, RZ, 0xfc, !PT ;  /* 0x0004000039395812 */ /* 0x000fe200078efcff */
[----:B------:R-:W-:-:S03]  /*471b0*/  ULDC UR36, c[0x0][0x228] ;  /* 0x00008a0000247ab9 */ /* 0x000fc60000000800 */
[----:B------:R-:W-:-:S04]  /*471c0*/  LOP3.LUT R57, R57, 0xffff7fff, RZ, 0xc0, !PT ;  /* 0xffff7fff39397812 */ /* 0x000fc800078ec0ff */
[----:B------:R-:W-:-:S04]  /*471d0*/  @P4 LOP3.LUT R57, R57, 0x8000, RZ, 0xfc, !PT ;  /* 0x0000800039394812 */ /* 0x000fc800078efcff */
[----:B------:R-:W-:-:S04]  /*471e0*/  LOP3.LUT R57, R57, 0xffffefff, RZ, 0xc0, !PT ;  /* 0xffffefff39397812 */ /* 0x000fc800078ec0ff */
[----:B------:R-:W-:-:S04]  /*471f0*/  @P3 LOP3.LUT R57, R57, 0x1000, RZ, 0xfc, !PT ;  /* 0x0000100039393812 */ /* 0x000fc800078efcff */
[----:B------:R-:W-:-:S04]  /*47200*/  LOP3.LUT R57, R57, 0xfffffdff, RZ, 0xc0, !PT ;  /* 0xfffffdff39397812 */ /* 0x000fc800078ec0ff */
[----:B------:R-:W-:-:S04]  /*47210*/  @P2 LOP3.LUT R57, R57, 0x200, RZ, 0xfc, !PT ;  /* 0x0000020039392812 */ /* 0x000fc800078efcff */
[----:B------:R-:W-:-:S04]  /*47220*/  LOP3.LUT R57, R57, 0xffffffbf, RZ, 0xc0, !PT ;  /* 0xffffffbf39397812 */ /* 0x000fc800078ec0ff */
[----:B------:R-:W-:Y:S02]  /*47230*/  @P0 LOP3.LUT R57, R57, 0x40, RZ, 0xfc, !PT ;  /* 0x0000004039390812 */ /* 0x000fe400078efcff */
[----:B------:R-:W-:Y:S02]  /*47240*/  LOP3.LUT P0, RZ, R12, 0x2000, RZ, 0xc0, !PT ;  /* 0x000020000cff7812 */ /* 0x000fe4000780c0ff */
[----:B------:R-:W-:-:S04]  /*47250*/  LOP3.LUT R57, R57, 0xfffffff7, RZ, 0xc0, !PT ;  /* 0xfffffff739397812 */ /* 0x000fc800078ec0ff */
[----:B------:R-:W-:Y:S02]  /*47260*/  @P1 LOP3.LUT R57, R57, 0x8, RZ, 0xfc, !PT ;  /* 0x0000000839391812 */ /* 0x000fe400078efcff */
[----:B------:R-:W-:Y:S01]  /*47270*/  ISETP.LT.AND P1, PT, R61, UR27, !P0 ;  /* 0x0000001b3d007c0c */ /* 0x000fe2000c721270 */
[----:B------:R-:W-:Y:S01]  /*47280*/  ULDC UR27, c[0x0][0x228] ;  /* 0x00008a00001b7ab9 */ /* 0x000fe20000000800 */
[----:B------:R-:W-:-:S03]  /*47290*/  LOP3.LUT R57, R57, 0xfffffffe, RZ, 0xc0, !PT ;  /* 0xfffffffe39397812 */ /* 0x000fc600078ec0ff */
[----:B------:R-:W-:-:S08]  /*472a0*/  @P0 LOP3.LUT R13, R13, 0x1000, RZ, 0xfc, !PT ;  /* 0x000010000d0d0812 */ /* 0x000fd000078efcff */
[----:B------:R-:W-:Y:S02]  /*472b0*/  @P1 LOP3.LUT R57, R57, 0x1, RZ, 0xfc, !PT ;  /* 0x0000000139391812 */ /* 0x000fe400078efcff */
[C---:B------:R-:W-:Y:S02]  /*472c0*/  LOP3.LUT P1, RZ, R12.reuse, 0x1000, RZ, 0xc0, !PT ;  /* 0x000010000cff7812 */ /* 0x040fe4000782c0ff */
[----:B------:R-:W-:Y:S02]  /*472d0*/  LOP3.LUT R13, R13, 0xfffff7ff, RZ, 0xc0, !PT ;  /* 0xfffff7ff0d0d7812 */ /* 0x000fe400078ec0ff */
[----:B------:R-:W-:Y:S02]  /*472e0*/  ISETP.LT.AND P0, PT, R61, UR26, !P1 ;  /* 0x0000001a3d007c0c */ /* 0x000fe4000cf01270 */
[C---:B------:R-:W-:Y:S01]  /*472f0*/  LOP3.LUT P6, RZ, R12.reuse, 0x40000, RZ, 0xc0, !PT ;  /* 0x000400000cff7812 */ /* 0x040fe200078cc0ff */
[----:B------:R-:W-:Y:S01]  /*47300*/  STL [R1+0x14b0], R52 ;  /* 0x0014b03401007387 */ /* 0x000fe20000100800 */
[----:B------:R-:W-:Y:S01]  /*47310*/  LOP3.LUT P5, RZ, R12, 0x20000, RZ, 0xc0, !PT ;  /* 0x000200000cff7812 */ /* 0x000fe200078ac0ff */
[----:B------:R-:W-:-:S04]  /*47320*/  ULDC UR26, c[0x0][0x228] ;  /* 0x00008a00001a7ab9 */ /* 0x000fc80000000800 */
[----:B------:R-:W-:Y:S02]  /*47330*/  @P1 LOP3.LUT R13, R13, 0x800, RZ, 0xfc, !PT ;  /* 0x000008000d0d1812 */ /* 0x000fe400078efcff */
[----:B------:R-:W-:Y:S02]  /*47340*/  LOP3.LUT P1, RZ, R6, 0x10000000, RZ, 0xc0, !PT ;  /* 0x1000000006ff7812 */ /* 0x000fe4000782c0ff */
[C---:B------:R-:W-:Y:S02]  /*47350*/  LOP3.LUT P4, RZ, R12.reuse, 0x10000, RZ, 0xc0, !PT ;  /* 0x000100000cff7812 */ /* 0x040fe4000788c0ff */
[C---:B------:R-:W-:Y:S02]  /*47360*/  LOP3.LUT P3, RZ, R12.reuse, 0x8000, RZ, 0xc0, !PT ;  /* 0x000080000cff7812 */ /* 0x040fe4000786c0ff */
[C---:B------:R-:W-:Y:S02]  /*47370*/  LOP3.LUT P2, RZ, R12.reuse, 0x4000, RZ, 0xc0, !PT ;  /* 0x000040000cff7812 */ /* 0x040fe4000784c0ff */
[----:B------:R-:W-:-:S05]  /*47380*/  LOP3.LUT R12, R12, 0xfffffbff, RZ, 0xc0, !PT ;  /* 0xfffffbff0c0c7812 */ /* 0x000fca00078ec0ff */
[----:B------:R-:W-:Y:S02]  /*47390*/  @P1 LOP3.LUT R12, R12, 0x400, RZ, 0xfc, !PT ;  /* 0x000004000c0c1812 */ /* 0x000fe400078efcff */
[----:B------:R-:W-:Y:S02]  /*473a0*/  LOP3.LUT P1, RZ, R6, 0x400000, RZ, 0xc0, !PT ;  /* 0x0040000006ff7812 */ /* 0x000fe4000782c0ff */
[----:B------:R-:W-:Y:S02]  /*473b0*/  @P0 LOP3.LUT R58, R58, 0x20000000, RZ, 0xfc, !PT ;  /* 0x200000003a3a0812 */ /* 0x000fe400078efcff */
[----:B------:R-:W-:Y:S01]  /*473c0*/  ISETP.LT.AND P0, PT, R61, UR25, !P2 ;  /* 0x000000193d007c0c */ /* 0x000fe2000d701270 */
[----:B------:R-:W-:Y:S01]  /*473d0*/  ULDC UR25, c[0x0][0x228] ;  /* 0x00008a0000197ab9 */ /* 0x000fe20000000800 */
[----:B------:R-:W-:Y:S02]  /*473e0*/  LOP3.LUT R12, R12, 0xfffff7ff, RZ, 0xc0, !PT ;  /* 0xfffff7ff0c0c7812 */ /* 0x000fe400078ec0ff */
[----:B------:R-:W-:-:S05]  /*473f0*/  LOP3.LUT R58, R58, 0xfbffffff, RZ, 0xc0, !PT ;  /* 0xfbffffff3a3a7812 */ /* 0x000fca00078ec0ff */
[----:B------:R-:W-:Y:S02]  /*47400*/  @P1 LOP3.LUT R12, R12, 0x800, RZ, 0xfc, !PT ;  /* 0x000008000c0c1812 */ /* 0x000fe400078efcff */
[----:B------:R-:W-:Y:S01]  /*47410*/  ISETP.LT.AND P1, PT, R61, UR24, !P3 ;  /* 0x000000183d007c0c */ /* 0x000fe2000df21270 */
[----:B------:R-:W-:Y:S01]  /*47420*/  ULDC UR24, c[0x0][0x228] ;  /* 0x00008a0000187ab9 */ /* 0x000fe20000000800 */
[----:B------:R-:W-:-:S04]  /*47430*/  @P0 LOP3.LUT R58, R58, 0x4000000, RZ, 0xfc, !PT ;  /* 0x040000003a3a0812 */ /* 0x000fc800078efcff */
[----:B------:R-:W-:-:S07]  /*47440*/  LOP3.LUT R58, R58, 0xff7fffff, RZ, 0xc0, !PT ;  /* 0xff7fffff3a3a7812 */ /* 0x000fce00078ec0ff */
[----:B------:R-:W-:Y:S02]  /*47450*/  @P1 LOP3.LUT R58, R58, 0x800000, RZ, 0xfc, !PT ;  /* 0x008000003a3a1812 */ /* 0x000fe400078efcff */
[----:B------:R-:W-:Y:S01]  /*47460*/  ISETP.LT.AND P1, PT, R61, UR23, !P4 ;  /* 0x000000173d007c0c */ /* 0x000fe2000e721270 */
[----:B------:R-:W-:Y:S01]  /*47470*/  ULDC UR23, c[0x0][0x228] ;  /* 0x00008a0000177ab9 */ /* 0x000fe20000000800 */
[----:B------:R-:W-:Y:S02]  /*47480*/  LOP3.LUT R58, R58, 0xffefffff, RZ, 0xc0, !PT ;  /* 0xffefffff3a3a7812 */ /* 0x000fe400078ec0ff */
[----:B------:R-:W-:-:S04]  /*47490*/  LOP3.LUT R13, R13, 0xffffdfff, RZ, 0xc0, !PT ;  /* 0xffffdfff0d0d7812 */ /* 0x000fc800078ec0ff */
[----:B------:R-:W-:-:S05]  /*474a0*/  @P2 LOP3.LUT R13, R13, 0x2000, RZ, 0xfc, !PT ;  /* 0x000020000d0d2812 */ /* 0x000fca00078efcff */
[----:B------:R-:W-:Y:S02]  /*474b0*/  @P1 LOP3.LUT R58, R58, 0x100000, RZ, 0xfc, !PT ;  /* 0x001000003a3a1812 */ /* 0x000fe400078efcff */
[----:B------:R-:W-:Y:S02]  /*474c0*/  ISETP.LT.AND P1, PT, R61, UR22, !P5 ;  /* 0x000000163d007c0c */ /* 0x000fe4000ef21270 */
[----:B------:R-:W-:Y:S01]  /*474d0*/  LOP3.LUT R57, R57, 0xdfffffff, RZ, 0xc0, !PT ;  /* 0xdfffffff39397812 */ /* 0x000fe200078ec0ff */
[----:B------:R-:W-:Y:S01]  /*474e0*/  STL [R1+0x14b4], R53 ;  /* 0x0014b43501007387 */ /* 0x000fe20000100800 */
[----:B------:R-:W-:Y:S01]  /*474f0*/  LOP3.LUT R13, R13, 0xffffbfff, RZ, 0xc0, !PT ;  /* 0xffffbfff0d0d7812 */ /* 0x000fe200078ec0ff */
[----:B------:R-:W-:Y:S01]  /*47500*/  ULDC UR22, c[0x0][0x228] ;  /* 0x00008a0000167ab9 */ /* 0x000fe20000000800 */
[----:B------:R-:W-:Y:S02]  /*47510*/  LOP3.LUT R58, R58, 0xfffdffff, RZ, 0xc0, !PT ;  /* 0xfffdffff3a3a7812 */ /* 0x000fe400078ec0ff */
[----:B------:R-:W-:-:S05]  /*47520*/  @P3 LOP3.LUT R13, R13, 0x4000, RZ, 0xfc, !PT ;  /* 0x000040000d0d3812 */ /* 0x000fca00078efcff */
[----:B------:R-:W-:Y:S02]  /*47530*/  @P1 LOP3.LUT R58, R58, 0x20000, RZ, 0xfc, !PT ;  /* 0x000200003a3a1812 */ /* 0x000fe400078efcff */
[----:B------:R-:W-:Y:S01]  /*47540*/  ISETP.LT.AND P1, PT, R61, UR21, !P6 ;  /* 0x000000153d007c0c */ /* 0x000fe2000f721270 */
[----:B------:R-:W-:Y:S01]  /*47550*/  ULDC UR21, c[0x0][0x228] ;  /* 0x00008a0000157ab9 */ /* 0x000fe20000000800 */
[----:B------:R-:W-:-:S04]  /*47560*/  LOP3.LUT R13, R13, 0xffff7fff, RZ, 0xc0, !PT ;  /* 0xffff7fff0d0d7812 */ /* 0x000fc800078ec0ff */
[----:B------:R-:W-:Y:S02]  /*47570*/  @P4 LOP3.LUT R13, R13, 0x8000, RZ, 0xfc, !PT ;  /* 0x000080000d0d4812 */ /* 0x000fe400078efcff */
[----:B------:R-:W-:Y:S02]  /*47580*/  LOP3.LUT R58, R58, 0xffffbfff, RZ, 0xc0, !PT ;  /* 0xffffbfff3a3a7812 */ /* 0x000fe400078ec0ff */
[----:B------:R-:W-:-:S03]  /*47590*/  LOP3.LUT R13, R13, 0xfffeffff, RZ, 0xc0, !PT ;  /* 0xfffeffff0d0d7812 */ /* 0x000fc600078ec0ff */
[----:B------:R-:W-:Y:S02]  /*475a0*/  @P1 LOP3.LUT R58, R58, 0x4000, RZ, 0xfc, !PT ;  /* 0x000040003a3a1812 */ /* 0x000fe400078efcff */
[----:B------:R-:W-:Y:S02]  /*475b0*/  @P5 LOP3.LUT R13, R13, 0x10000, RZ, 0xfc, !PT ;  /* 0x000100000d0d5812 */ /* 0x000fe400078efcff */
[----:B------:R-:W-:Y:S02]  /*475c0*/  LOP3.LUT P1, RZ, R12, 0x800, RZ, 0xc0, !PT ;  /* 0x000008000cff7812 */ /* 0x000fe4000782c0ff */
[----:B------:R-:W-:Y:S02]  /*475d0*/  LOP3.LUT R13, R13, 0xfffdffff, RZ, 0xc0, !PT ;  /* 0xfffdffff0d0d7812 */ /* 0x000fe400078ec0ff */
[----:B------:R-:W-:Y:S01]  /*475e0*/  ISETP.LT.AND P1, PT, R61, UR20, !P1 ;  /* 0x000000143d007c0c */ /* 0x000fe2000cf21270 */
[----:B------:R-:W-:Y:S01]  /*475f0*/  ULDC UR20, c[0x0][0x228] ;  /* 0x00008a0000147ab9 */ /* 0x000fe20000000800 */
[----:B------:R-:W-:-:S02]  /*47600*/  @P6 LOP3.LUT R13, R13, 0x20000, RZ, 0xfc, !PT ;  /* 0x000200000d0d6812 */ /* 0x000fc400078efcff */
[----:B------:R-:W-:Y:S02]  /*47610*/  LOP3.LUT P6, RZ, R6, 0x800000, RZ, 0xc0, !PT ;  /* 0x0080000006ff7812 */ /* 0x000fe400078cc0ff */
[----:B------:R-:W-:Y:S02]  /*47620*/  LOP3.LUT R58, R58, 0xfffff7ff, RZ, 0xc0, !PT ;  /* 0xfffff7ff3a3a7812 */ /* 0x000fe400078ec0ff */
[----:B------:R-:W-:Y:S01]  /*47630*/  ISETP.LT.AND P6, PT, R61, UR19, !P6 ;  /* 0x000000133d007c0c */ /* 0x000fe2000f7c1270 */
[----:B------:R-:W-:-:S04]  /*47640*/  ULDC UR19, c[0x0][0x228] ;  /* 0x00008a0000137ab9 */ /* 0x000fc80000000800 */
[----:B------:R-:W-:-:S04]  /*47650*/  @P1 LOP3.LUT R58, R58, 0x800, RZ, 0xfc, !PT ;  /* 0x000008003a3a1812 */ /* 0x000fc800078efcff */
[----:B------:R-:W-:-:S04]  /*47660*/  LOP3.LUT R58, R58, 0xfffffeff, RZ, 0xc0, !PT ;  /* 0xfffffeff3a3a7812 */ /* 0x000fc800078ec0ff */
[----:B------:R-:W-:Y:S02]  /*47670*/  @P6 LOP3.LUT R58, R58, 0x100, RZ, 0xfc, !PT ;  /* 0x000001003a3a6812 */ /* 0x000fe400078efcff */
[----:B------:R-:W-:Y:S02]  /*47680*/  LOP3.LUT P6, RZ, R5, 0x2000, RZ, 0xc0, !PT ;  /* 0x0000200005ff7812 */ /* 0x000fe400078cc0ff */
[----:B------:R-:W-:-:S11]  /*47690*/  LOP3.LUT R13, R13, 0xf7ffffff, RZ, 0xc0, !PT ;  /* 0xf7ffffff0d0d7812 */ /* 0x000fd600078ec0ff */
        /* <DEDUP_REMOVED lines=11> */
[----:B------:R-:W-:Y:S02]  /*47750*/  LOP3.LUT R13, R13, 0x7fffffff, RZ, 0xc0, !PT ;  /* 0x7fffffff0d0d7812 */ /* 0x000fe400078ec0ff */
[----:B------:R-:W-:-:S09]  /*47760*/  LOP3.LUT P1, RZ, R12, 0x400, RZ, 0xc0, !PT ;  /* 0x000004000cff7812 */ /* 0x000fd2000782c0ff */
        /* <DEDUP_REMOVED lines=24> */
[----:B------:R-:W-:-:S04]  /*478f0*/  LOP3.LUT P3, RZ, R6, 0x4000000, RZ, 0xc0, !PT ;  /* 0x0400000006ff7812 */ /* 0x000fc8000786c0ff */
[----:B------:R-:W-:Y:S01]  /*47900*/  ISETP.LT.AND P3, PT, R61, UR16, !P3 ;  /* 0x000000103d007c0c */ /* 0x000fe2000df61270 */
[----:B------:R-:W-:-:S04]  /*47910*/  ULDC UR16, c[0x0][0x228] ;  /* 0x00008a0000107ab9 */ /* 0x000fc80000000800 */
[----:B------:R-:W-:Y:S02]  /*47920*/  @P6 LOP3.LUT R12, R12, 0x80, RZ, 0xfc, !PT ;  /* 0x000000800c0c6812 */ /* 0x000fe400078efcff */
[----:B------:R-:W-:Y:S02]  /*47930*/  LOP3.LUT P6, RZ, R5, 0x1, RZ, 0xc0, !PT ;  /* 0x0000000105ff7812 */ /* 0x000fe400078cc0ff */
[----:B------:R-:W-:Y:S02]  /*47940*/  LOP3.LUT P2, RZ, R6, 0x8000000, RZ, 0xc0, !PT ;  /* 0x0800000006ff7812 */ /* 0x000fe4000784c0ff */
[----:B------:R-:W-:Y:S02]  /*47950*/  LOP3.LUT R12, R12, 0xfffffeff, RZ, 0xc0, !PT ;  /* 0xfffffeff0c0c7812 */ /* 0x000fe400078ec0ff */
[----:B------:R-:W-:Y:S01]  /*47960*/  ISETP.LT.AND P2, PT, R61, UR15, !P2 ;  /* 0x0000000f3d007c0c */ /* 0x000fe2000d741270 */
[----:B------:R-:W-:Y:S01]  /*47970*/  ULDC UR15, c[0x0][0x228] ;  /* 0x00008a00000f7ab9 */ /* 0x000fe20000000800 */
[----:B------:R-:W-:-:S02]  /*47980*/  @P3 LOP3.LUT R59, R59, 0x80000000, RZ, 0xfc, !PT ;  /* 0x800000003b3b3812 */ /* 0x000fc400078efcff */
[----:B------:R-:W-:Y:S02]  /*47990*/  ISETP.LT.AND P1, PT, R61, UR14, !P1 ;  /* 0x0000000e3d007c0c */ /* 0x000fe4000cf21270 */
[----:B------:R-:W-:Y:S01]  /*479a0*/  LOP3.LUT P0, RZ, R6, 0x20000000, RZ, 0xc0, !PT ;  /* 0x2000000006ff7812 */ /* 0x000fe2000780c0ff */
[----:B------:R-:W-:Y:S01]  /*479b0*/  STL [R1+0x14b8], R54 ;  /* 0x0014b83601007387 */ /* 0x000fe20000100800 */
[----:B------:R-:W-:Y:S01]  /*479c0*/  @P6 LOP3.LUT R12, R12, 0x100, RZ, 0xfc, !PT ;  /* 0x000001000c0c6812 */ /* 0x000fe200078efcff */
[----:B------:R-:W-:Y:S01]  /*479d0*/  ULDC UR14, c[0x0][0x228] ;  /* 0x00008a00000e7ab9 */ /* 0x000fe20000000800 */
[----:B------:R-:W-:Y:S02]  /*479e0*/  LOP3.LUT P6, RZ, R6, 0x80000000, RZ, 0xc0, !PT ;  /* 0x8000000006ff7812 */ /* 0x000fe400078cc0ff */
[----:B------:R-:W-:Y:S02]  /*479f0*/  LOP3.LUT R59, R59, 0xefffffff, RZ, 0xc0, !PT ;  /* 0xefffffff3b3b7812 */ /* 0x000fe400078ec0ff */
[----:B------:R-:W-:-:S02]  /*47a00*/  LOP3.LUT R12, R12, 0xfffffdff, RZ, 0xc0, !PT ;  /* 0xfffffdff0c0c7812 */ /* 0x000fc400078ec0ff */
[----:B------:R-:W-:Y:S02]  /*47a10*/  @P2 LOP3.LUT R59, R59, 0x10000000, RZ, 0xfc, !PT ;  /* 0x100000003b3b2812 */ /* 0x000fe400078efcff */
[----:B------:R-:W-:Y:S01]  /*47a20*/  ISETP.LT.AND P0, PT, R61, UR13, !P0 ;  /* 0x0000000d3d007c0c */ /* 0x000fe2000c701270 */
[----:B------:R-:W-:Y:S01]  /*47a30*/  ULDC UR13, c[0x0][0x228] ;  /* 0x00008a00000d7ab9 */ /* 0x000fe20000000800 */
[----:B------:R-:W-:-:S03]  /*47a40*/  LOP3.LUT R59, R59, 0xfdffffff, RZ, 0xc0, !PT ;  /* 0xfdffffff3b3b7812 */ /* 0x000fc600078ec0ff */
[----:B------:R-:W-:Y:S02]  /*47a50*/  @P6 LOP3.LUT R12, R12, 0x200, RZ, 0xfc, !PT ;  /* 0x000002000c0c6812 */ /* 0x000fe400078efcff */
[----:B------:R-:W-:Y:S02]  /*47a60*/  LOP3.LUT P6, RZ, R6, 0x40000000, RZ, 0xc0, !PT ;  /* 0x4000000006ff7812 */ /* 0x000fe400078cc0ff */
[----:B------:R-:W-:Y:S02]  /*47a70*/  @P1 LOP3.LUT R59, R59, 0x2000000, RZ, 0xfc, !PT ;  /* 0x020000003b3b1812 */ /* 0x000fe400078efcff */
[----:B------:R-:W-:Y:S01]  /*47a80*/  ISETP.LT.AND P6, PT, R61, UR12, !P6 ;  /* 0x0000000c3d007c0c */ /* 0x000fe2000f7c1270 */
[----:B------:R-:W-:Y:S01]  /*47a90*/  ULDC UR12, c[0x0][0x228] ;  /* 0x00008a00000c7ab9 */ /* 0x000fe20000000800 */
[----:B------:R-:W-:-:S04]  /*47aa0*/  LOP3.LUT R59, R59, 0xffbfffff, RZ, 0xc0, !PT ;  /* 0xffbfffff3b3b7812 */ /* 0x000fc800078ec0ff */
[----:B------:R-:W-:-:S04]  /*47ab0*/  @P0 LOP3.LUT R59, R59, 0x400000, RZ, 0xfc, !PT ;  /* 0x004000003b3b0812 */ /* 0x000fc800078efcff */
[----:B------:R-:W-:-:S04]  /*47ac0*/  LOP3.LUT R59, R59, 0xfff7ffff, RZ, 0xc0, !PT ;  /* 0xfff7ffff3b3b7812 */ /* 0x000fc800078ec0ff */
        /* <DEDUP_REMOVED lines=9> */
[----:B------:R-:W-:Y:S02]  /*47b60*/  LOP3.LUT P4, RZ, R6, 0x2000000, RZ, 0xc0, !PT ;  /* 0x0200000006ff7812 */ /* 0x000fe4000788c0ff */
[----:B------:R-:W-:Y:S02]  /*47b70*/  LOP3.LUT R58, R58, 0xffffffdf, RZ, 0xc0, !PT ;  /* 0xffffffdf3a3a7812 */ /* 0x000fe400078ec0ff */
[----:B------:R-:W-:Y:S01]  /*47b80*/  LOP3.LUT P3, RZ, R5, 0x10000, RZ, 0xc0, !PT ;  /* 0x0001000005ff7812 */ /* 0x000fe2000786c0ff */
[----:B------:R-:W-:Y:S01]  /*47b90*/  STL [R1+0x14bc], R55 ;  /* 0x0014bc3701007387 */ /* 0x000fe20000100800 */
        /* <DEDUP_REMOVED lines=16> */
[----:B------:R-:W-:Y:S02]  /*47ca0*/  LOP3.LUT R59, R59, 0xffffffef, RZ, 0xc0, !PT ;  /* 0xffffffef3b3b7812 */ /* 0x000fe400078ec0ff */
[----:B------:R-:W-:Y:S01]  /*47cb0*/  ISETP.LT.AND P5, PT, R61, UR18, !P5 ;  /* 0x000000123d007c0c */ /* 0x000fe2000efa1270 */
[----:B------:R-:W-:-:S08]  /*47cc0*/  ULDC UR18, c[0x0][0x228] ;  /* 0x00008a0000127ab9 */ /* 0x000fd00000000800 */
[----:B------:R-:W-:Y:S02]  /*47cd0*/  @P6 LOP3.LUT R59, R59, 0x10, RZ, 0xfc, !PT ;  /* 0x000000103b3b6812 */ /* 0x000fe400078efcff */
[----:B------:R-:W-:-:S04]  /*47ce0*/  LOP3.LUT P6, RZ, R12, 0x10, RZ, 0xc0, !PT ;  /* 0x000000100cff7812 */ /* 0x000fc800078cc0ff */
[----:B------:R-:W-:Y:S01]  /*47cf0*/  ISETP.LT.AND P6, PT, R61, UR6, !P6 ;  /* 0x000000063d007c0c */ /* 0x000fe2000f7c1270 */
[----:B------:R-:W-:Y:S01]  /*47d00*/  ULDC UR6, c[0x0][0x228] ;  /* 0x00008a0000067ab9 */ /* 0x000fe20000000800 */
[----:B------:R-:W-:Y:S02]  /*47d10*/  LOP3.LUT R59, R59, 0xfffffffd, RZ, 0xc0, !PT ;  /* 0xfffffffd3b3b7812 */ /* 0x000fe400078ec0ff */
[----:B------:R-:W-:Y:S01]  /*47d20*/  ISETP.LT.AND P4, PT, R61, UR17, !P4 ;  /* 0x000000113d007c0c */ /* 0x000fe2000e781270 */
[----:B------:R-:W-:Y:S01]  /*47d30*/  ULDC UR17, c[0x0][0x228] ;  /* 0x00008a0000117ab9 */ /* 0x000fe20000000800 */
[----:B------:R-:W-:-:S07]  /*47d40*/  @P5 LOP3.LUT R58, R58, 0x20, RZ, 0xfc, !PT ;  /* 0x000000203a3a5812 */ /* 0x000fce00078efcff */
[----:B------:R-:W-:Y:S02]  /*47d50*/  @P6 LOP3.LUT R59, R59, 0x2, RZ, 0xfc, !PT ;  /* 0x000000023b3b6812 */ /* 0x000fe400078efcff */
[----:B------:R-:W-:-:S04]  /*47d60*/  LOP3.LUT P6, RZ, R12, 0x8, RZ, 0xc0, !PT ;  /* 0x000000080cff7812 */ /* 0x000fc800078cc0ff */
[----:B------:R-:W-:Y:S01]  /*47d70*/  ISETP.LT.AND P6, PT, R61, UR5, !P6 ;  /* 0x000000053d007c0c */ /* 0x000fe2000f7c1270 */
[----:B------:R-:W-:Y:S01]  /*47d80*/  ULDC UR5, c[0x0][0x228] ;  /* 0x00008a0000057ab9 */ /* 0x000fe20000000800 */
[----:B------:R-:W-:Y:S02]  /*47d90*/  LOP3.LUT R58, R58, 0xfffffffb, RZ, 0xc0, !PT ;  /* 0xfffffffb3a3a7812 */ /* 0x000fe400078ec0ff */
[C---:B------:R-:W-:Y:S02]  /*47da0*/  LOP3.LUT P5, RZ, R5.reuse, 0x4000, RZ, 0xc0, !PT ;  /* 0x0000400005ff7812 */ /* 0x040fe400078ac0ff */
[----:B------:R-:W-:Y:S02]  /*47db0*/  @P4 LOP3.LUT R58, R58, 0x4, RZ, 0xfc, !PT ;  /* 0x000000043a3a4812 */ /* 0x000fe400078efcff */
[C---:B------:R-:W-:Y:S02]  /*47dc0*/  LOP3.LUT P4, RZ, R5.reuse, 0x8000, RZ, 0xc0, !PT ;  /* 0x0000800005ff7812 */ /* 0x040fe4000788c0ff */
[----:B------:R-:W-:-:S02]  /*47dd0*/  LOP3.LUT P2, RZ, R5, 0x20000, RZ, 0xc0, !PT ;  /* 0x0002000005ff7812 */ /* 0x000fc4000784c0ff */
[C---:B------:R-:W-:Y:S02]  /*47de0*/  LOP3.LUT P1, RZ, R5.reuse, 0x40000, RZ, 0xc0, !PT ;  /* 0x0004000005ff7812 */ /* 0x040fe4000782c0ff */
[C---:B------:R-:W-:Y:S02]  /*47df0*/  LOP3.LUT P0, RZ, R5.reuse, 0x80000, RZ, 0xc0, !PT ;  /* 0x0008000005ff7812 */ /* 0x040fe4000780c0ff */
        /* <DEDUP_REMOVED lines=34> */
[----:B------:R-:W-:-:S11]  /*48020*/  LOP3.LUT R6, R6, 0xfffffbff, RZ, 0xc0, !PT ;  /* 0xfffffbff06067812 */ /* 0x000fd600078ec0ff */
[----:B------:R-:W-:Y:S02]  /*48030*/  @P6 LOP3.LUT R6, R6, 0x400, RZ, 0xfc, !PT ;  /* 0x0000040006066812 */ /* 0x000fe400078efcff */
[----:B------:R-:W-:-:S04]  /*48040*/  LOP3.LUT P6, RZ, R13, 0x8000000, RZ, 0xc0, !PT ;  /* 0x080000000dff7812 */ /* 0x000fc800078cc0ff */
[----:B------:R-:W-:Y:S02]  /*48050*/  ISETP.LT.AND P6, PT, R61, UR31, !P6 ;  /* 0x0000001f3d007c0c */ /* 0x000fe4000f7c1270 */
[----:B------:R-:W-:-:S11]  /*48060*/  LOP3.LUT R6, R6, 0xffffff7f, RZ, 0xc0, !PT ;  /* 0xffffff7f06067812 */ /* 0x000fd600078ec0ff */
[----:B------:R-:W-:Y:S02]  /*48070*/  @P6 LOP3.LUT R6, R6, 0x80, RZ, 0xfc, !PT ;  /* 0x0000008006066812 */ /* 0x000fe400078efcff */
[C---:B------:R-:W-:Y:S02]  /*48080*/  ISETP.LT.AND P6, PT, R61.reuse, UR37, !P5 ;  /* 0x000000253d007c0c */ /* 0x040fe4000efc1270 */
[C---:B------:R-:W-:Y:S02]  /*48090*/  ISETP.LT.AND P5, PT, R61.reuse, UR41, !P4 ;  /* 0x000000293d007c0c */ /* 0x040fe4000e7a1270 */
[C---:B------:R-:W-:Y:S02]  /*480a0*/  ISETP.LT.AND P4, PT, R61.reuse, UR45, !P3 ;  /* 0x0000002d3d007c0c */ /* 0x040fe4000df81270 */
[C---:B------:R-:W-:Y:S02]  /*480b0*/  ISETP.LT.AND P3, PT, R61.reuse, UR49, !P2 ;  /* 0x000000313d007c0c */ /* 0x040fe4000d761270 */
[----:B------:R-:W-:-:S09]  /*480c0*/  ISETP.LT.AND P1, PT, R61, UR53, !P1 ;  /* 0x000000353d007c0c */ /* 0x000fd2000cf21270 */
[----:B------:R-:W-:-:S04]  /*480d0*/  @P4 LOP3.LUT R3, R3, 0x40000000, RZ, 0xfc, !PT ;  /* 0x4000000003034812 */ /* 0x000fc800078efcff */
[----:B------:R-:W-:-:S04]  /*480e0*/  LOP3.LUT R3, R3, 0xf7ffffff, RZ, 0xc0, !PT ;  /* 0xf7ffffff03037812 */ /* 0x000fc800078ec0ff */
[----:B------:R-:W-:-:S04]  /*480f0*/  @P3 LOP3.LUT R3, R3, 0x8000000, RZ, 0xfc, !PT ;  /* 0x0800000003033812 */ /* 0x000fc800078efcff */
[----:B------:R-:W-:-:S04]  /*48100*/  LOP3.LUT R3, R3, 0xfeffffff, RZ, 0xc0, !PT ;  /* 0xfeffffff03037812 */ /* 0x000fc800078ec0ff */
[----:B------:R-:W-:Y:S02]  /*48110*/  @P1 LOP3.LUT R3, R3, 0x1000000, RZ, 0xfc, !PT ;  /* 0x0100000003031812 */ /* 0x000fe400078efcff */
[----:B------:R-:W-:Y:S02]  /*48120*/  LOP3.LUT P1, RZ, R4, 0x8000, RZ, 0xc0, !PT ;  /* 0x0000800004ff7812 */ /* 0x000fe4000782c0ff */
[----:B------:R-:W-:Y:S02]  /*48130*/  LOP3.LUT R6, R6, 0xffffffef, RZ, 0xc0, !PT ;  /* 0xffffffef06067812 */ /* 0x000fe400078ec0ff */
[----:B------:R-:W-:Y:S02]  /*48140*/  LOP3.LUT R13, R13, 0xfbffffff, RZ, 0xc0, !PT ;  /* 0xfbffffff0d0d7812 */ /* 0x000fe400078ec0ff */
[----:B------:R-:W-:Y:S02]  /*48150*/  @P6 LOP3.LUT R6, R6, 0x10, RZ, 0xfc, !PT ;  /* 0x0000001006066812 */ /* 0x000fe400078efcff */
[----:B------:R-:W-:-:S05]  /*48160*/  LOP3.LUT P6, RZ, R4, 0x40, RZ, 0xc0, !PT ;  /* 0x0000004004ff7812 */ /* 0x000fca00078cc0ff */
        /* <DEDUP_REMOVED lines=18> */
[C---:B------:R-:W-:Y:S02]  /*48290*/  LOP3.LUT P6, RZ, R4.reuse, 0x1000, RZ, 0xc0, !PT ;  /* 0x0000100004ff7812 */ /* 0x040fe400078cc0ff */
[----:B------:R-:W-:Y:S02]  /*482a0*/  LOP3.LUT R13, R13, 0xfeffffff, RZ, 0xc0, !PT ;  /* 0xfeffffff0d0d7812 */ /* 0x000fe400078ec0ff */
[----:B------:R-:W-:-:S04]  /*482b0*/  LOP3.LUT P1, RZ, R4, 0x10000, RZ, 0xc0, !PT ;  /* 0x0001000004ff7812 */ /* 0x000fc8000782c0ff */
[----:B------:R-:W-:Y:S01]  /*482c0*/  ISETP.LT.AND P1, PT, R19, UR23, !P1 ;  /* 0x0000001713007c0c */ /* 0x000fe2000cf21270 */
[----:B------:R-:W-:-:S04]  /*482d0*/  ULDC UR23, c[0x0][0x228] ;  /* 0x00008a0000177ab9 */ /* 0x000fc80000000800 */
[----:B------:R-:W-:Y:S02]  /*482e0*/  @P6 LOP3.LUT R13, R13, 0x1000000, RZ, 0xfc, !PT ;  /* 0x010000000d0d6812 */ /* 0x000fe400078efcff */
[----:B------:R-:W-:Y:S02]  /*482f0*/  LOP3.LUT P6, RZ, R4, 0x2000, RZ, 0xc0, !PT ;  /* 0x0000200004ff7812 */ /* 0x000fe400078cc0ff */
[----:B------:R-:W-:-:S04]  /*48300*/  LOP3.LUT R13, R13, 0xfdffffff, RZ, 0xc0, !PT ;  /* 0xfdffffff0d0d7812 */ /* 0x000fc800078ec0ff */
[----:B------:R-:W-:-:S07]  /*48310*/  @P1 LOP3.LUT R56, R56, 0x40000, RZ, 0xfc, !PT ;  /* 0x0004000038381812 */ /* 0x000fce00078efcff */
[----:B------:R-:W-:-:S04]  /*48320*/  @P6 LOP3.LUT R13, R13, 0x2000000, RZ, 0xfc, !PT ;  /* 0x020000000d0d6812 */ /* 0x000fc800078efcff */
[----:B------:R-:W-:-:S04]  /*48330*/  LOP3.LUT P1, RZ, R13, 0x4000000, RZ, 0xc0, !PT ;  /* 0x040000000dff7812 */ /* 0x000fc8000782c0ff */
[C---:B------:R-:W-:Y:S01]  /*48340*/  ISETP.LT.AND P1, PT, R19.reuse, UR19, !P1 ;  /* 0x0000001313007c0c */ /* 0x040fe2000cf21270 */
[----:B------:R-:W-:Y:S01]  /*48350*/  ULDC UR19, c[0x0][0x228] ;  /* 0x00008a0000137ab9 */ /* 0x000fe20000000800 */
[----:B------:R-:W-:Y:S02]  /*48360*/  LOP3.LUT P6, RZ, R4, 0x4000, RZ, 0xc0, !PT ;  /* 0x0000400004ff7812 */ /* 0x000fe400078cc0ff */
[----:B------:R-:W-:Y:S02]  /*48370*/  LOP3.LUT R56, R56, 0xffff7fff, RZ, 0xc0, !PT ;  /* 0xffff7fff38387812 */ /* 0x000fe400078ec0ff */
[----:B------:R-:W-:Y:S01]  /*48380*/  ISETP.LT.AND P6, PT, R19, UR15, !P6 ;  /* 0x0000000f13007c0c */ /* 0x000fe2000f7c1270 */
[----:B------:R-:W-:-:S06]  /*48390*/  ULDC UR15, c[0x0][0x228] ;  /* 0x00008a00000f7ab9 */ /* 0x000fcc0000000800 */
        /* <DEDUP_REMOVED lines=36> */
[----:B------:R-:W-:-:S09]  /*485e0*/  LOP3.LUT R6, R6, 0xfffffffd, RZ, 0xc0, !PT ;  /* 0xfffffffd06067812 */ /* 0x000fd200078ec0ff */
[----:B------:R-:W-:Y:S02]  /*485f0*/  @P6 LOP3.LUT R57, R57, 0x800000, RZ, 0xfc, !PT ;  /* 0x0080000039396812 */ /* 0x000fe400078efcff */
[----:B------:R-:W-:-:S04]  /*48600*/  LOP3.LUT P6, RZ, R13, 0x40000, RZ, 0xc0, !PT ;  /* 0x000400000dff7812 */ /* 0x000fc800078cc0ff */
[----:B------:R-:W-:Y:S01]  /*48610*/  ISETP.LT.AND P6, PT, R19, UR15, !P6 ;  /* 0x0000000f13007c0c */ /* 0x000fe2000f7c1270 */
[----:B------:R-:W-:Y:S01]  /*48620*/  ULDC UR15, c[0x0][0x228] ;  /* 0x00008a00000f7ab9 */ /* 0x000fe20000000800 */
[----:B------:R-:W-:Y:S02]  /*48630*/  @P5 LOP3.LUT R6, R6, 0x2, RZ, 0xfc, !PT ;  /* 0x0000000206065812 */ /* 0x000fe400078efcff */
[C---:B------:R-:W-:Y:S02]  /*48640*/  LOP3.LUT P5, RZ, R4.reuse, 0x20, RZ, 0xc0, !PT ;  /* 0x0000002004ff7812 */ /* 0x040fe400078ac0ff */
[----:B------:R-:W-:Y:S02]  /*48650*/  LOP3.LUT R57, R57, 0xffefffff, RZ, 0xc0, !PT ;  /* 0xffefffff39397812 */ /* 0x000fe400078ec0ff */
[----:B------:R-:W-:Y:S01]  /*48660*/  ISETP.LT.AND P5, PT, R19, UR11, !P5 ;  /* 0x0000000b13007c0c */ /* 0x000fe2000efa1270 */
[----:B------:R-:W-:Y:S01]  /*48670*/  ULDC UR11, c[0x0][0x228] ;  /* 0x00008a00000b7ab9 */ /* 0x000fe20000000800 */
[----:B------:R-:W-:-:S02]  /*48680*/  LOP3.LUT P4, RZ, R4, 0x10, RZ, 0xc0, !PT ;  /* 0x0000001004ff7812 */ /* 0x000fc4000788c0ff */
[----:B------:R-:W-:Y:S02]  /*48690*/  ISETP.LT.AND P2, PT, R61, UR57, !P0 ;  /* 0x000000393d007c0c */ /* 0x000fe4000c741270 */
[----:B------:R-:W-:Y:S02]  /*486a0*/  @P6 LOP3.LUT R57, R57, 0x100000, RZ, 0xfc, !PT ;  /* 0x0010000039396812 */ /* 0x000fe400078efcff */
[----:B------:R-:W-:Y:S01]  /*486b0*/  ISETP.LT.AND P4, PT, R19, UR23, !P4 ;  /* 0x0000001713007c0c */ /* 0x000fe2000e781270 */
[----:B------:R-:W-:Y:S01]  /*486c0*/  ULDC UR23, c[0x0][0x228] ;  /* 0x00008a0000177ab9 */ /* 0x000fe20000000800 */
[----:B------:R-:W-:Y:S02]  /*486d0*/  LOP3.LUT R57, R57, 0xfffdffff, RZ, 0xc0, !PT ;  /* 0xfffdffff39397812 */ /* 0x000fe400078ec0ff */
[----:B------:R-:W-:Y:S02]  /*486e0*/  LOP3.LUT P0, RZ, R5, 0x100000, RZ, 0xc0, !PT ;  /* 0x0010000005ff7812 */ /* 0x000fe4000780c0ff */
[----:B------:R-:W-:-:S02]  /*486f0*/  LOP3.LUT P3, RZ, R4, 0x8, RZ, 0xc0, !PT ;  /* 0x0000000804ff7812 */ /* 0x000fc4000786c0ff */
[----:B------:R-:W-:Y:S02]  /*48700*/  @P5 LOP3.LUT R57, R57, 0x20000, RZ, 0xfc, !PT ;  /* 0x0002000039395812 */ /* 0x000fe400078efcff */
[----:B------:R-:W-:Y:S02]  /*48710*/  ISETP.LT.AND P0, PT, R61, UR61, !P0 ;  /* 0x0000003d3d007c0c */ /* 0x000fe4000c701270 */
[----:B------:R-:W-:Y:S02]  /*48720*/  LOP3.LUT R3, R3, 0xffdfffff, RZ, 0xc0, !PT ;  /* 0xffdfffff03037812 */ /* 0x000fe400078ec0ff */
[----:B------:R-:W-:Y:S01]  /*48730*/  ISETP.LT.AND P3, PT, R19, UR19, !P3 ;  /* 0x0000001313007c0c */ /* 0x000fe2000df61270 */
[----:B------:R-:W-:Y:S01]  /*48740*/  ULDC UR19, c[0x0][0x228] ;  /* 0x00008a0000137ab9 */ /* 0x000fe20000000800 */
[----:B------:R-:W-:Y:S02]  /*48750*/  LOP3.LUT R57, R57, 0xffffbfff, RZ, 0xc0, !PT ;  /* 0xffffbfff39397812 */ /* 0x000fe400078ec0ff */
[----:B------:R-:W-:-:S02]  /*48760*/  @P2 LOP3.LUT R3, R3, 0x200000, RZ, 0xfc, !PT ;  /* 0x0020000003032812 */ /* 0x000fc400078efcff */
[----:B------:R-:W-:Y:S02]  /*48770*/  LOP3.LUT P2, RZ, R4, 0x4, RZ, 0xc0, !PT ;  /* 0x0000000404ff7812 */ /* 0x000fe4000784c0ff */
[----:B------:R-:W-:Y:S02]  /*48780*/  @P4 LOP3.LUT R57, R57, 0x4000, RZ, 0xfc, !PT ;  /* 0x0000400039394812 */ /* 0x000fe400078efcff */
[----:B------:R-:W-:Y:S02]  /*48790*/  LOP3.LUT R3, R3, 0xfffbffff, RZ, 0xc0, !PT ;  /* 0xfffbffff03037812 */ /* 0x000fe400078ec0ff */
[----:B------:R-:W-:Y:S01]  /*487a0*/  ISETP.LT.AND P2, PT, R19, UR15, !P2 ;  /* 0x0000000f13007c0c */ /* 0x000fe2000d741270 */
[----:B------:R-:W-:Y:S01]  /*487b0*/  ULDC UR15, c[0x0][0x228] ;  /* 0x00008a00000f7ab9 */ /* 0x000fe20000000800 */
[----:B------:R-:W-:Y:S02]  /*487c0*/  LOP3.LUT R57, R57, 0xfffff7ff, RZ, 0xc0, !PT ;  /* 0xfffff7ff39397812 */ /* 0x000fe400078ec0ff */
[----:B------:R-:W-:-:S02]  /*487d0*/  @P0 LOP3.LUT R3, R3, 0x40000, RZ, 0xfc, !PT ;  /* 0x0004000003030812 */ /* 0x000fc400078efcff */
[C---:B------:R-:W-:Y:S02]  /*487e0*/  LOP3.LUT P0, RZ, R4.reuse, 0x2, RZ, 0xc0, !PT ;  /* 0x0000000204ff7812 */ /* 0x040fe4000780c0ff */
[----:B------:R-:W-:Y:S02]  /*487f0*/  @P3 LOP3.LUT R57, R57, 0x800, RZ, 0xfc, !PT ;  /* 0x0000080039393812 */ /* 0x000fe400078efcff */
[----:B------:R-:W-:Y:S01]  /*48800*/  ISETP.LT.AND P0, PT, R19, UR11, !P0 ;  /* 0x0000000b13007c0c */ /* 0x000fe2000c701270 */
[----:B------:R-:W-:Y:S01]  /*48810*/  ULDC UR11, c[0x0][0x228] ;  /* 0x00008a00000b7ab9 */ /* 0x000fe20000000800 */
[----:B------:R-:W-:Y:S02]  /*48820*/  LOP3.LUT R57, R57, 0xfffffeff, RZ, 0xc0, !PT ;  /* 0xfffffeff39397812 */ /* 0x000fe400078ec0ff */
[----:B------:R-:W-:Y:S02]  /*48830*/  LOP3.LUT P1, RZ, R4, 0x1, RZ, 0xc0, !PT ;  /* 0x0000000104ff7812 */ /* 0x000fe4000782c0ff */
[----:B------:R-:W-:-:S02]  /*48840*/  @P2 LOP3.LUT R57, R57, 0x100, RZ, 0xfc, !PT ;  /* 0x0000010039392812 */ /* 0x000fc400078efcff */
        /* <DEDUP_REMOVED lines=12> */
[----:B------:R-:W-:-:S04]  /*48910*/  LOP3.LUT P1, RZ, R13, 0x800, RZ, 0xc0, !PT ;  /* 0x000008000dff7812 */ /* 0x000fc8000782c0ff */
[----:B------:R-:W-:Y:S01]  /*48920*/  ISETP.LT.AND P0, PT, R19, UR15, !P1 ;  /* 0x0000000f13007c0c */ /* 0x000fe2000cf01270 */
[----:B------:R-:W-:Y:S01]  /*48930*/  ULDC UR15, c[0x0][0x228] ;  /* 0x00008a00000f7ab9 */ /* 0x000fe20000000800 */
[----:B------:R-:W-:Y:S02]  /*48940*/  LOP3.LUT R14, R14, 0xfffffbff, RZ, 0xc0, !PT ;  /* 0xfffffbff0e0e7812 */ /* 0x000fe400078ec0ff */
[----:B------:R-:W-:Y:S02]  /*48950*/  LOP3.LUT R58, R58, 0xefffffff, RZ, 0xc0, !PT ;  /* 0xefffffff3a3a7812 */ /* 0x000fe400078ec0ff */
[----:B------:R-:W-:-:S03]  /*48960*/  LOP3.LUT P2, RZ, R13, 0x2000, RZ, 0xc0, !PT ;  /* 0x000020000dff7812 */ /* 0x000fc6000784c0ff */
[----:B------:R-:W-:Y:S02]  /*48970*/  @P1 LOP3.LUT R14, R14, 0x400, RZ, 0xfc, !PT ;  /* 0x000004000e0e1812 */ /* 0x000fe400078efcff */
[----:B------:R-:W-:Y:S02]  /*48980*/  LOP3.LUT P1, RZ, R6, 0x8000000, RZ, 0xc0, !PT ;  /* 0x0800000006ff7812 */ /* 0x000fe4000782c0ff */
[----:B------:R-:W-:Y:S02]  /*48990*/  @P0 LOP3.LUT R58, R58, 0x10000000, RZ, 0xfc, !PT ;  /* 0x100000003a3a0812 */ /* 0x000fe400078efcff */
[----:B------:R-:W-:Y:S01]  /*489a0*/  ISETP.LT.AND P0, PT, R19, UR11, !P2 ;  /* 0x0000000b13007c0c */ /* 0x000fe2000d701270 */
[----:B------:R-:W-:Y:S01]  /*489b0*/  ULDC UR11, c[0x0][0x228] ;  /* 0x00008a00000b7ab9 */ /* 0x000fe20000000800 */
[C---:B------:R-:W-:Y:S02]  /*489c0*/  LOP3.LUT P6, RZ, R13.reuse, 0x20000, RZ, 0xc0, !PT ;  /* 0x000200000dff7812 */ /* 0x040fe400078cc0ff */
[----:B------:R-:W-:-:S02]  /*489d0*/  LOP3.LUT P5, RZ, R13, 0x10000, RZ, 0xc0, !PT ;  /* 0x000100000dff7812 */ /* 0x000fc400078ac0ff */
[C---:B------:R-:W-:Y:S02]  /*489e0*/  LOP3.LUT P4, RZ, R13.reuse, 0x8000, RZ, 0xc0, !PT ;  /* 0x000080000dff7812 */ /* 0x040fe4000788c0ff */
[C---:B------:R-:W-:Y:S02]  /*489f0*/  LOP3.LUT P3, RZ, R13.reuse, 0x4000, RZ, 0xc0, !PT ;  /* 0x000040000dff7812 */ /* 0x040fe4000786c0ff */
[----:B------:R-:W-:Y:S02]  /*48a00*/  LOP3.LUT R13, R13, 0xfffffbff, RZ, 0xc0, !PT ;  /* 0xfffffbff0d0d7812 */ /* 0x000fe400078ec0ff */
[----:B------:R-:W-:Y:S02]  /*48a10*/  LOP3.LUT R58, R58, 0xfdffffff, RZ, 0xc0, !PT ;  /* 0xfdffffff3a3a7812 */ /* 0x000fe400078ec0ff */
[----:B------:R-:W-:Y:S02]  /*48a20*/  @P1 LOP3.LUT R13, R13, 0x400, RZ, 0xfc, !PT ;  /* 0x000004000d0d1812 */ /* 0x000fe400078efcff */
[----:B------:R-:W-:Y:S01]  /*48a30*/  ISETP.LT.AND P1, PT, R19, UR23, !P3 ;  /* 0x0000001713007c0c */ /* 0x000fe2000df21270 */
[----:B------:R-:W-:Y:S01]  /*48a40*/  ULDC UR23, c[0x0][0x228] ;  /* 0x00008a0000177ab9 */ /* 0x000fe20000000800 */
[----:B------:R-:W-:-:S02]  /*48a50*/  @P0 LOP3.LUT R58, R58, 0x2000000, RZ, 0xfc, !PT ;  /* 0x020000003a3a0812 */ /* 0x000fc400078efcff */
[----:B------:R-:W-:Y:S02]  /*48a60*/  LOP3.LUT R14, R14, 0xffffefff, RZ, 0xc0, !PT ;  /* 0xffffefff0e0e7812 */ /* 0x000fe400078ec0ff */
[----:B------:R-:W-:Y:S02]  /*48a70*/  LOP3.LUT R58, R58, 0xffbfffff, RZ, 0xc0, !PT ;  /* 0xffbfffff3a3a7812 */ /* 0x000fe400078ec0ff */
[----:B------:R-:W-:-:S05]  /*48a80*/  @P2 LOP3.LUT R14, R14, 0x1000, RZ, 0xfc, !PT ;  /* 0x000010000e0e2812 */ /* 0x000fca00078efcff */
[----:B------:R-:W-:Y:S02]  /*48a90*/  @P1 LOP3.LUT R58, R58, 0x400000, RZ, 0xfc, !PT ;  /* 0x004000003a3a1812 */ /* 0x000fe400078efcff */
[----:B------:R-:W-:Y:S01]  /*48aa0*/  ISETP.LT.AND P1, PT, R19, UR19, !P4 ;  /* 0x0000001313007c0c */ /* 0x000fe2000e721270 */
[----:B------:R-:W-:Y:S01]  /*48ab0*/  ULDC UR19, c[0x0][0x228] ;  /* 0x00008a0000137ab9 */ /* 0x000fe20000000800 */
[----:B------:R-:W-:Y:S02]  /*48ac0*/  LOP3.LUT R14, R14, 0xffffdfff, RZ, 0xc0, !PT ;  /* 0xffffdfff0e0e7812 */ /* 0x000fe400078ec0ff */
[----:B------:R-:W-:Y:S02]  /*48ad0*/  LOP3.LUT R58, R58, 0xfff7ffff, RZ, 0xc0, !PT ;  /* 0xfff7ffff3a3a7812 */ /* 0x000fe400078ec0ff */
[----:B------:R-:W-:-:S04]  /*48ae0*/  @P3 LOP3.LUT R14, R14, 0x2000, RZ, 0xfc, !PT ;  /* 0x000020000e0e3812 */ /* 0x000fc800078efcff */
[----:B------:R-:W-:-:S03]  /*48af0*/  LOP3.LUT R14, R14, 0xffffbfff, RZ, 0xc0, !PT ;  /* 0xffffbfff0e0e7812 */ /* 0x000fc600078ec0ff */
[----:B------:R-:W-:Y:S02]  /*48b00*/  @P1 LOP3.LUT R58, R58, 0x80000, RZ, 0xfc, !PT ;  /* 0x000800003a3a1812 */ /* 0x000fe400078efcff */
[----:B------:R-:W-:Y:S01]  /*48b10*/  ISETP.LT.AND P1, PT, R19, UR15, !P5 ;  /* 0x0000000f13007c0c */ /* 0x000fe2000ef21270 */
[----:B------:R-:W-:Y:S01]  /*48b20*/  ULDC UR15, c[0x0][0x228] ;  /* 0x00008a00000f7ab9 */ /* 0x000fe20000000800 */
[----:B------:R-:W-:-:S04]  /*48b30*/  @P4 LOP3.LUT R14, R14, 0x4000, RZ, 0xfc, !PT ;  /* 0x000040000e0e4812 */ /* 0x000fc800078efcff */
[----:B------:R-:W-:Y:S02]  /*48b40*/  LOP3.LUT R14, R14, 0xffff7fff, RZ, 0xc0, !PT ;  /* 0xffff7fff0e0e7812 */ /* 0x000fe400078ec0ff */
[----:B------:R-:W-:Y:S02]  /*48b50*/  LOP3.LUT R58, R58, 0xfffeffff, RZ, 0xc0, !PT ;  /* 0xfffeffff3a3a7812 */ /* 0x000fe400078ec0ff */
[----:B------:R-:W-:-:S03]  /*48b60*/  @P5 LOP3.LUT R14, R14, 0x8000, RZ, 0xfc, !PT ;  /* 0x000080000e0e5812 */ /* 0x000fc600078efcff */
[----:B------:R-:W-:Y:S02]  /*48b70*/  @P1 LOP3.LUT R58, R58, 0x10000, RZ, 0xfc, !PT ;  /* 0x000100003a3a1812 */ /* 0x000fe400078efcff */
[----:B------:R-:W-:Y:S02]  /*48b80*/  LOP3.LUT R14, R14, 0xfffeffff, RZ, 0xc0, !PT ;  /* 0xfffeffff0e0e7812 */ /* 0x000fe400078ec0ff */
[----:B------:R-:W-:Y:S01]  /*48b90*/  ISETP.LT.AND P1, PT, R19, UR11, !P6 ;  /* 0x0000000b13007c0c */ /* 0x000fe2000f721270 */
[----:B------:R-:W-:Y:S01]  /*48ba0*/  ULDC UR11, c[0x0][0x228] ;  /* 0x00008a00000b7ab9 */ /* 0x000fe20000000800 */
[----:B------:R-:W-:Y:S02]  /*48bb0*/  @P6 LOP3.LUT R14, R14, 0x10000, RZ, 0xfc, !PT ;  /* 0x000100000e0e6812 */ /* 0x000fe400078efcff */
[----:B------:R-:W-:Y:S02]  /*48bc0*/  LOP3.LUT P6, RZ, R6, 0x400000, RZ, 0xc0, !PT ;  /* 0x0040000006ff7812 */ /* 0x000fe400078cc0ff */
[----:B------:R-:W-:-:S02]  /*48bd0*/  LOP3.LUT R58, R58, 0xffffdfff, RZ, 0xc0, !PT ;  /* 0xffffdfff3a3a7812 */ /* 0x000fc400078ec0ff */
        /* <DEDUP_REMOVED lines=49> */
[C---:B------:R-:W-:Y:S02]  /*48ef0*/  LOP3.LUT P6, RZ, R6.reuse, 0x80000000, RZ, 0xc0, !PT ;  /* 0x8000000006ff7812 */ /* 0x040fe400078cc0ff */
[----:B------:R-:W-:Y:S01]  /*48f00*/  ISETP.LT.AND P2, PT, R19, UR23, !P2 ;  /* 0x0000001713007c0c */ /* 0x000fe2000d741270 */
[----:B------:R-:W-:Y:S01]  /*48f10*/  ULDC UR23, c[0x0][0x228] ;  /* 0x00008a0000177ab9 */ /* 0x000fe20000000800 */
[----:B------:R-:W-:Y:S02]  /*48f20*/  LOP3.LUT P5, RZ, R6, 0x800000, RZ, 0xc0, !PT ;  /* 0x0080000006ff7812 */ /* 0x000fe400078ac0ff */
[----:B------:R-:W-:Y:S02]  /*48f30*/  LOP3.LUT R13, R13, 0xfffffeff, RZ, 0xc0, !PT ;  /* 0xfffffeff0d0d7812 */ /* 0x000fe400078ec0ff */
[----:B------:R-:W-:Y:S01]  /*48f40*/  ISETP.LT.AND P5, PT, R19, UR19, !P5 ;  /* 0x0000001313007c0c */ /* 0x000fe2000efa1270 */
[----:B------:R-:W-:-:S04]  /*48f50*/  ULDC UR19, c[0x0][0x228] ;  /* 0x00008a0000137ab9 */ /* 0x000fc80000000800 */
[----:B------:R-:W-:Y:S02]  /*48f60*/  @P6 LOP3.LUT R13, R13, 0x100, RZ, 0xfc, !PT ;  /* 0x000001000d0d6812 */ /* 0x000fe400078efcff */
[C---:B------:R-:W-:Y:S02]  /*48f70*/  LOP3.LUT P6, RZ, R6.reuse, 0x40000000, RZ, 0xc0, !PT ;  /* 0x4000000006ff7812 */ /* 0x040fe400078cc0ff */
[----:B------:R-:W-:Y:S01]  /*48f80*/  ISETP.LT.AND P1, PT, R19, UR19, !P1 ;  /* 0x0000001313007c0c */ /* 0x000fe2000cf21270 */
[----:B------:R-:W-:Y:S01]  /*48f90*/  ULDC UR19, c[0x0][0x228] ;  /* 0x00008a0000137ab9 */ /* 0x000fe20000000800 */
[C---:B------:R-:W-:Y:S02]  /*48fa0*/  LOP3.LUT P4, RZ, R6.reuse, 0x1000000, RZ, 0xc0, !PT ;  /* 0x0100000006ff7812 */ /* 0x040fe4000788c0ff */
[----:B------:R-:W-:Y:S02]  /*48fb0*/  LOP3.LUT R59, R59, 0xbfffffff, RZ, 0xc0, !PT ;  /* 0xbfffffff3b3b7812 */ /* 0x000fe400078ec0ff */
[----:B------:R-:W-:-:S02]  /*48fc0*/  LOP3.LUT P0, RZ, R6, 0x10000000, RZ, 0xc0, !PT ;  /* 0x1000000006ff7812 */ /* 0x000fc4000780c0ff */
[----:B------:R-:W-:Y:S01]  /*48fd0*/  ISETP.LT.AND P4, PT, R19, UR15, !P4 ;  /* 0x0000000f13007c0c */ /* 0x000fe2000e781270 */
[----:B------:R-:W-:Y:S01]  /*48fe0*/  ULDC UR15, c[0x0][0x228] ;  /* 0x00008a00000f7ab9 */ /* 0x000fe20000000800 */
[----:B------:R-:W-:Y:S02]  /*48ff0*/  @P2 LOP3.LUT R59, R59, 0x40000000, RZ, 0xfc, !PT ;  /* 0x400000003b3b2812 */ /* 0x000fe400078efcff */
[----:B------:R-:W-:Y:S02]  /*49000*/  LOP3.LUT R13, R13, 0xfffffdff, RZ, 0xc0, !PT ;  /* 0xfffffdff0d0d7812 */ /* 0x000fe400078ec0ff */
[----:B------:R-:W-:Y:S01]  /*49010*/  ISETP.LT.AND P0, PT, R19, UR15, !P0 ;  /* 0x0000000f13007c0c */ /* 0x000fe2000c701270 */
[----:B------:R-:W-:Y:S01]  /*49020*/  ULDC UR15, c[0x0][0x228] ;  /* 0x00008a00000f7ab9 */ /* 0x000fe20000000800 */
[----:B------:R-:W-:Y:S02]  /*49030*/  LOP3.LUT P3, RZ, R6, 0x2000000, RZ, 0xc0, !PT ;  /* 0x0200000006ff7812 */ /* 0x000fe4000786c0ff */
[----:B------:R-:W-:-:S02]  /*49040*/  LOP3.LUT R59, R59, 0xf7ffffff, RZ, 0xc0, !PT ;  /* 0xf7ffffff3b3b7812 */ /* 0x000fc400078ec0ff */
[----:B------:R-:W-:Y:S02]  /*49050*/  @P6 LOP3.LUT R13, R13, 0x200, RZ, 0xfc, !PT ;  /* 0x000002000d0d6812 */ /* 0x000fe400078efcff */
[----:B------:R-:W-:Y:S02]  /*49060*/  LOP3.LUT P6, RZ, R6, 0x20000000, RZ, 0xc0, !PT ;  /* 0x2000000006ff7812 */ /* 0x000fe400078cc0ff */
[----:B------:R-:W-:Y:S01]  /*49070*/  ISETP.LT.AND P3, PT, R19, UR11, !P3 ;  /* 0x0000000b13007c0c */ /* 0x000fe2000df61270 */
[----:B------:R-:W-:Y:S01]  /*49080*/  ULDC UR11, c[0x0][0x228] ;  /* 0x00008a00000b7ab9 */ /* 0x000fe20000000800 */
        /* <DEDUP_REMOVED lines=41> */
[----:B------:R-:W-:Y:S02]  /*49320*/  LOP3.LUT R59, R59, 0xfffffffe, RZ, 0xc0, !PT ;  /* 0xfffffffe3b3b7812 */ /* 0x000fe400078ec0ff */
[----:B------:R-:W-:-:S04]  /*49330*/  @P5 LOP3.LUT R58, R58, 0x80, RZ, 0xfc, !PT ;  /* 0x000000803a3a5812 */ /* 0x000fc800078efcff */
[----:B------:R-:W-:-:S03]  /*49340*/  LOP3.LUT R58, R58, 0xffffffef, RZ, 0xc0, !PT ;  /* 0xffffffef3a3a7812 */ /* 0x000fc600078ec0ff */
[----:B------:R-:W-:Y:S02]  /*49350*/  @P6 LOP3.LUT R59, R59, 0x1, RZ, 0xfc, !PT ;  /* 0x000000013b3b6812 */ /* 0x000fe400078efcff */
[----:B------:R-:W-:Y:S02]  /*49360*/  LOP3.LUT P6, RZ, R13, 0x4, RZ, 0xc0, !PT ;  /* 0x000000040dff7812 */ /* 0x000fe400078cc0ff */
[----:B------:R-:W-:Y:S02]  /*49370*/  @P4 LOP3.LUT R58, R58, 0x10, RZ, 0xfc, !PT ;  /* 0x000000103a3a4812 */ /* 0x000fe400078efcff */
[----:B------:R-:W-:Y:S01]  /*49380*/  ISETP.LT.AND P6, PT, R19, UR11, !P6 ;  /* 0x0000000b13007c0c */ /* 0x000fe2000f7c1270 */
[----:B------:R-:W-:Y:S01]  /*49390*/  ULDC UR11, c[0x0][0x228] ;  /* 0x00008a00000b7ab9 */ /* 0x000fe20000000800 */
[----:B------:R-:W-:Y:S02]  /*493a0*/  LOP3.LUT R58, R58, 0xfffffffd, RZ, 0xc0, !PT ;  /* 0xfffffffd3a3a7812 */ /* 0x000fe400078ec0ff */
[----:B------:R-:W-:-:S02]  /*493b0*/  LOP3.LUT P5, RZ, R5, 0x4000, RZ, 0xc0, !PT ;  /* 0x0000400005ff7812 */ /* 0x000fc400078ac0ff */
[----:B------:R-:W-:Y:S02]  /*493c0*/  @P3 LOP3.LUT R58, R58, 0x2, RZ, 0xfc, !PT ;  /* 0x000000023a3a3812 */ /* 0x000fe400078efcff */
[C---:B------:R-:W-:Y:S02]  /*493d0*/  LOP3.LUT P4, RZ, R5.reuse, 0x8000, RZ, 0xc0, !PT ;  /* 0x0000800005ff7812 */ /* 0x040fe4000788c0ff */
[C---:B------:R-:W-:Y:S02]  /*493e0*/  LOP3.LUT P3, RZ, R5.reuse, 0x10000, RZ, 0xc0, !PT ;  /* 0x0001000005ff7812 */ /* 0x040fe4000786c0ff */
[C---:B------:R-:W-:Y:S02]  /*493f0*/  LOP3.LUT P2, RZ, R5.reuse, 0x20000, RZ, 0xc0, !PT ;  /* 0x0002000005ff7812 */ /* 0x040fe4000784c0ff */
[C---:B------:R-:W-:Y:S02]  /*49400*/  LOP3.LUT P1, RZ, R5.reuse, 0x40000, RZ, 0xc0, !PT ;  /* 0x0004000005ff7812 */ /* 0x040fe4000782c0ff */
[----:B------:R-:W-:-:S02]  /*49410*/  LOP3.LUT P0, RZ, R5, 0x80000, RZ, 0xc0, !PT ;  /* 0x0008000005ff7812 */ /* 0x000fc4000780c0ff */
        /* <DEDUP_REMOVED lines=38> */
[----:B------:R-:W-:Y:S02]  /*49680*/  ISETP.LT.AND P3, PT, R19, UR50, !P2 ;  /* 0x0000003213007c0c */ /* 0x000fe4000d761270 */
[----:B------:R-:W-:-:S02]  /*49690*/  LOP3.LUT R3, R3, 0xdfffffff, RZ, 0xc0, !PT ;  /* 0xdfffffff03037812 */ /* 0x000fc400078ec0ff */
[----:B------:R-:W-:-:S07]  /*496a0*/  ISETP.LT.AND P1, PT, R19, UR54, !P1 ;  /* 0x0000003613007c0c */ /* 0x000fce000cf21270 */
        /* <DEDUP_REMOVED lines=35> */
[----:B------:R-:W-:Y:S02]  /*498e0*/  LOP3.LUT R14, R14, 0xfeffffff, RZ, 0xc0, !PT ;  /* 0xfeffffff0e0e7812 */ /* 0x000fe400078ec0ff */
[----:B------:R-:W-:-:S04]  /*498f0*/  LOP3.LUT R56, R56, 0xfffdffff, RZ, 0xc0, !PT ;  /* 0xfffdffff38387812 */ /* 0x000fc800078ec0ff */
[----:B------:R-:W-:-:S05]  /*49900*/  @P1 LOP3.LUT R56, R56, 0x20000, RZ, 0xfc, !PT ;  /* 0x0002000038381812 */ /* 0x000fca00078efcff */
[----:B------:R-:W-:-:S04]  /*49910*/  @P6 LOP3.LUT R14, R14, 0x1000000, RZ, 0xfc, !PT ;  /* 0x010000000e0e6812 */ /* 0x000fc800078efcff */
[----:B------:R-:W-:-:S04]  /*49920*/  LOP3.LUT P1, RZ, R14, 0x2000000, RZ, 0xc0, !PT ;  /* 0x020000000eff7812 */ /* 0x000fc8000782c0ff */
[----:B------:R-:W-:Y:S01]  /*49930*/  ISETP.LT.AND P1, PT, R18, UR19, !P1 ;  /* 0x0000001312007c0c */ /* 0x000fe2000cf21270 */
        /* <DEDUP_REMOVED lines=48> */
[----:B------:R-:W-:Y:S02]  /*49c40*/  LOP3.LUT P5, RZ, R4, 0x20, RZ, 0xc0, !PT ;  /* 0x0000002004ff7812 */ /* 0x000fe400078ac0ff */
        /* <DEDUP_REMOVED lines=25> */
[----:B------:R-:W-:Y:S02]  /*49de0*/  LOP3.LUT P0, RZ, R4, 0x2, RZ, 0xc0, !PT ;  /* 0x0000000204ff7812 */ /* 0x000fe4000780c0ff */
        /* <DEDUP_REMOVED lines=113> */
[----:B------:R-:W-:Y:S01]  /*4a500*/  ISETP.LT.AND P2, PT, R18, UR23, !P2 ;  /* 0x0000001712007c0c */ /* 0x000fe2000d741270 */
[----:B------:R-:W-:Y:S01]  /*4a510*/  ULDC UR23, c[0x0][0x228] ;  /* 0x00008a0000177ab9 */ /* 0x000fe20000000800 */
[----:B------:R-:W-:Y:S02]  /*4a520*/  LOP3.LUT P5, RZ, R6, 0x800000, RZ, 0xc0, !PT ;  /* 0x0080000006ff7812 */ /* 0x000fe400078ac0ff */
[----:B------:R-:W-:Y:S02]  /*4a530*/  LOP3.LUT R14, R14, 0xffffff7f, RZ, 0xc0, !PT ;  /* 0xffffff7f0e0e7812 */ /* 0x000fe400078ec0ff */
[----:B------:R-:W-:Y:S01]  /*4a540*/  ISETP.LT.AND P5, PT, R18, UR19, !P5 ;  /* 0x0000001312007c0c */ /* 0x000fe2000efa1270 */
[----:B------:R-:W-:-:S04]  /*4a550*/  ULDC UR19, c[0x0][0x228] ;  /* 0x00008a0000137ab9 */ /* 0x000fc80000000800 */
[----:B------:R-:W-:Y:S02]  /*4a560*/  @P6 LOP3.LUT R14, R14, 0x80, RZ, 0xfc, !PT ;  /* 0x000000800e0e6812 */ /* 0x000fe400078efcff */
[----:B------:R-:W-:Y:S02]  /*4a570*/  LOP3.LUT P6, RZ, R6, 0x40000000, RZ, 0xc0, !PT ;  /* 0x4000000006ff7812 */ /* 0x000fe400078cc0ff */
        /* <DEDUP_REMOVED lines=15> */
[C---:B------:R-:W-:Y:S01]  /*4a670*/  ISETP.LT.AND P3, PT, R18.reuse, UR11, !P3 ;  /* 0x0000000b12007c0c */ /* 0x040fe2000df61270 */
        /* <DEDUP_REMOVED lines=94> */
[----:B------:R-:W-:Y:S02]  /*4ac60*/  ISETP.LT.AND P2, PT, R18, UR59, !P0 ;  /* 0x0000003b12007c0c */ /* 0x000fe4000c741270 */
[----:B------:R-:W-:Y:S02]  /*4ac70*/  LOP3.LUT P0, RZ, R4, 0x8000, RZ, 0xc0, !PT ;  /* 0x0000800004ff7812 */ /* 0x000fe4000780c0ff */
[----:B------:R-:W-:-:S02]  /*4ac80*/  LOP3.LUT R3, R3, 0x7fffffff, RZ, 0xc0, !PT ;  /* 0x7fffffff03037812 */ /* 0x000fc400078ec0ff */
[----:B------:R-:W-:-:S03]  /*4ac90*/  LOP3.LUT R15, R15, 0xfeffffff, RZ, 0xc0, !PT ;  /* 0xfeffffff0f0f7812 */ /* 0x000fc600078ec0ff */
[----:B------:R-:W-:Y:S02]  /*4aca0*/  @P6 LOP3.LUT R3, R3, 0x80000000, RZ, 0xfc, !PT ;  /* 0x8000000003036812 */ /* 0x000fe400078efcff */
[----:B------:R-:W-:-:S04]  /*4acb0*/  LOP3.LUT P6, RZ, R4, 0x40, RZ, 0xc0, !PT ;  /* 0x0000004004ff7812 */ /* 0x000fc800078cc0ff */
[----:B------:R-:W-:-:S04]  /*4acc0*/  @P0 LOP3.LUT R15, R15, 0x1000000, RZ, 0xfc, !PT ;  /* 0x010000000f0f0812 */ /* 0x000fc800078efcff */
[----:B------:R-:W-:-:S05]  /*4acd0*/  LOP3.LUT R15, R15, 0xfffeffff, RZ, 0xc0, !PT ;  /* 0xfffeffff0f0f7812 */ /* 0x000fca00078ec0ff */
[----:B------:R-:W-:Y:S02]  /*4ace0*/  @P6 LOP3.LUT R15, R15, 0x10000, RZ, 0xfc, !PT ;  /* 0x000100000f0f6812 */ /* 0x000fe400078efcff */
[----:B------:R-:W-:Y:S02]  /*4acf0*/  LOP3.LUT P6, RZ, R4, 0x80, RZ, 0xc0, !PT ;  /* 0x0000008004ff7812 */ /* 0x000fe400078cc0ff */
[----:B------:R-:W-:-:S11]  /*4ad00*/  LOP3.LUT R15, R15, 0xfffdffff, RZ, 0xc0, !PT ;  /* 0xfffdffff0f0f7812 */ /* 0x000fd600078ec0ff */
[----:B------:R-:W-:Y:S02]  /*4ad10*/  @P6 LOP3.LUT R15, R15, 0x20000, RZ, 0xfc, !PT ;  /* 0x000200000f0f6812 */ /* 0x000fe400078efcff */
[----:B------:R-:W-:Y:S02]  /*4ad20*/  LOP3.LUT P6, RZ, R4, 0x100, RZ, 0xc0, !PT ;  /* 0x0000010004ff7812 */ /* 0x000fe400078cc0ff */
[----:B------:R-:W-:Y:S02]  /*4ad30*/  LOP3.LUT R15, R15, 0xfffbffff, RZ, 0xc0, !PT ;  /* 0xfffbffff0f0f7812 */ /* 0x000fe400078ec0ff */
[----:B------:R-:W-:-:S09]  /*4ad40*/  ISETP.LT.AND P5, PT, R18, UR39, !P5 ;  /* 0x0000002712007c0c */ /* 0x000fd2000efa1270 */
[----:B------:R-:W-:Y:S02]  /*4ad50*/  @P6 LOP3.LUT R15, R15, 0x40000, RZ, 0xfc, !PT ;  /* 0x000400000f0f6812 */ /* 0x000fe400078efcff */
[----:B------:R-:W-:Y:S02]  /*4ad60*/  LOP3.LUT P6, RZ, R4, 0x200, RZ, 0xc0, !PT ;  /* 0x0000020004ff7812 */ /* 0x000fe400078cc0ff */
[----:B------:R-:W-:Y:S02]  /*4ad70*/  LOP3.LUT R15, R15, 0xfff7ffff, RZ, 0xc0, !PT ;  /* 0xfff7ffff0f0f7812 */ /* 0x000fe400078ec0ff */
[----:B------:R-:W-:-:S04]  /*4ad80*/  LOP3.LUT R6, R6, 0xfffffffb, RZ, 0xc0, !PT ;  /* 0xfffffffb06067812 */ /* 0x000fc800078ec0ff */
[----:B------:R-:W-:-:S05]  /*4ad90*/  @P5 LOP3.LUT R6, R6, 0x4, RZ, 0xfc, !PT ;  /* 0x0000000406065812 */ /* 0x000fca00078efcff */
[----:B------:R-:W-:Y:S02]  /*4ada0*/  @P6 LOP3.LUT R15, R15, 0x80000, RZ, 0xfc, !PT ;  /* 0x000800000f0f6812 */ /* 0x000fe400078efcff */
[----:B------:R-:W-:Y:S02]  /*4adb0*/  LOP3.LUT P6, RZ, R4, 0x400, RZ, 0xc0, !PT ;  /* 0x0000040004ff7812 */ /* 0x000fe400078cc0ff */
[----:B------:R-:W-:Y:S02]  /*4adc0*/  ISETP.LT.AND P5, PT, R18, UR47, !P3 ;  /* 0x0000002f12007c0c */ /* 0x000fe4000dfa1270 */
[----:B------:R-:W-:Y:S02]  /*4add0*/  LOP3.LUT R15, R15, 0xffefffff, RZ, 0xc0, !PT ;  /* 0xffefffff0f0f7812 */ /* 0x000fe400078ec0ff */
[----:B------:R-:W-:-:S07]  /*4ade0*/  LOP3.LUT R3, R3, 0xefffffff, RZ, 0xc0, !PT ;  /* 0xefffffff03037812 */ /* 0x000fce00078ec0ff */
[----:B------:R-:W-:Y:S02]  /*4adf0*/  @P6 LOP3.LUT R15, R15, 0x100000, RZ, 0xfc, !PT ;  /* 0x001000000f0f6812 */ /* 0x000fe400078efcff */
[----:B------:R-:W-:Y:S02]  /*4ae00*/  LOP3.LUT P6, RZ, R4, 0x800, RZ, 0xc0, !PT ;  /* 0x0000080004ff7812 */ /* 0x000fe400078cc0ff */
[----:B------:R-:W-:Y:S02]  /*4ae10*/  @P5 LOP3.LUT R3, R3, 0x10000000, RZ, 0xfc, !PT ;  /* 0x1000000003035812 */ /* 0x000fe400078efcff */
[----:B------:R-:W-:Y:S02]  /*4ae20*/  ISETP.LT.AND P3, PT, R18, UR55, !P1 ;  /* 0x0000003712007c0c */ /* 0x000fe4000cf61270 */
[----:B------:R-:W-:Y:S02]  /*4ae30*/  LOP3.LUT R3, R3, 0xfdffffff, RZ, 0xc0, !PT ;  /* 0xfdffffff03037812 */ /* 0x000fe400078ec0ff */
[----:B------:R-:W-:-:S02]  /*4ae40*/  LOP3.LUT R15, R15, 0xffdfffff, RZ, 0xc0, !PT ;  /* 0xffdfffff0f0f7812 */ /* 0x000fc400078ec0ff */
[----:B------:R-:W-:-:S03]  /*4ae50*/  @P4 LOP3.LUT R3, R3, 0x2000000, RZ, 0xfc, !PT ;  /* 0x0200000003034812 */ /* 0x000fc600078efcff */
[----:B------:R-:W-:Y:S02]  /*4ae60*/  @P6 LOP3.LUT R15, R15, 0x200000, RZ, 0xfc, !PT ;  /* 0x002000000f0f6812 */ /* 0x000fe400078efcff */
[----:B------:R-:W-:Y:S02]  /*4ae70*/  LOP3.LUT P6, RZ, R4, 0x1000, RZ, 0xc0, !PT ;  /* 0x0000100004ff7812 */ /* 0x000fe400078cc0ff */
[----:B------:R-:W-:Y:S02]  /*4ae80*/  LOP3.LUT R3, R3, 0xffbfffff, RZ, 0xc0, !PT ;  /* 0xffbfffff03037812 */ /* 0x000fe400078ec0ff */
[----:B------:R-:W-:Y:S02]  /*4ae90*/  LOP3.LUT P1, RZ, R5, 0x100000, RZ, 0xc0, !PT ;  /* 0x0010000005ff7812 */ /* 0x000fe4000782c0ff */
[----:B------:R-:W-:Y:S02]  /*4aea0*/  @P3 LOP3.LUT R3, R3, 0x400000, RZ, 0xfc, !PT ;  /* 0x0040000003033812 */ /* 0x000fe400078efcff */
[----:B------:R-:W-:-:S02]  /*4aeb0*/  LOP3.LUT R15, R15, 0xffbfffff, RZ, 0xc0, !PT ;  /* 0xffbfffff0f0f7812 */ /* 0x000fc400078ec0ff */
[----:B------:R-:W-:Y:S01]  /*4aec0*/  ISETP.LT.AND P1, PT, R18, UR4, !P1 ;  /* 0x0000000412007c0c */ /* 0x000fe2000cf21270 */
[----:B------:R-:W-:Y:S01]  /*4aed0*/  IMAD.MOV.U32 R61, RZ, RZ, R32 ;  /* 0x000000ffff3d7224 */ /* 0x000fe200078e0020 */
[----:B------:R-:W-:Y:S01]  /*4aee0*/  LOP3.LUT R3, R3, 0xfff7ffff, RZ, 0xc0, !PT ;  /* 0xfff7ffff03037812 */ /* 0x000fe200078ec0ff */
[----:B------:R-:W-:Y:S01]  /*4aef0*/  STL [R1+0x14c0], R56 ;  /* 0x0014c03801007387 */ /* 0x000fe20000100800 */
[C---:B------:R-:W-:Y:S01]  /*4af00*/  LOP3.LUT P0, RZ, R4.reuse, 0x10000, RZ, 0xc0, !PT ;  /* 0x0001000004ff7812 */ /* 0x040fe2000780c0ff */
[----:B------:R-:W-:Y:S01]  /*4af10*/  ULDC UR4, c[0x0][0x228] ;  /* 0x00008a0000047ab9 */ /* 0x000fe20000000800 */
[----:B------:R-:W-:Y:S02]  /*4af20*/  @P6 LOP3.LUT R15, R15, 0x400000, RZ, 0xfc, !PT ;  /* 0x004000000f0f6812 */ /* 0x000fe400078efcff */
[----:B------:R-:W-:Y:S02]  /*4af30*/  @P2 LOP3.LUT R3, R3, 0x80000, RZ, 0xfc, !PT ;  /* 0x0008000003032812 */ /* 0x000fe400078efcff */
[----:B------:R-:W-:-:S02]  /*4af40*/  LOP3.LUT P6, RZ, R4, 0x2000, RZ, 0xc0, !PT ;  /* 0x0000200004ff7812 */ /* 0x000fc400078cc0ff */
[----:B------:R-:W-:Y:S01]  /*4af50*/  ISETP.LT.AND P0, PT, R17, UR23, !P0 ;  /* 0x0000001711007c0c */ /* 0x000fe2000c701270 */
[----:B------:R-:W-:Y:S01]  /*4af60*/  ULDC UR23, c[0x0][0x228] ;  /* 0x00008a0000177ab9 */ /* 0x000fe20000000800 */
[----:B------:R-:W-:Y:S02]  /*4af70*/  LOP3.LUT R3, R3, 0xfffeffff, RZ, 0xc0, !PT ;  /* 0xfffeffff03037812 */ /* 0x000fe400078ec0ff */
[----:B------:R-:W-:Y:S02]  /*4af80*/  LOP3.LUT R15, R15, 0xff7fffff, RZ, 0xc0, !PT ;  /* 0xff7fffff0f0f7812 */ /* 0x000fe400078ec0ff */
[----:B------:R-:W-:-:S04]  /*4af90*/  @P1 LOP3.LUT R3, R3, 0x10000, RZ, 0xfc, !PT ;  /* 0x0001000003031812 */ /* 0x000fc800078efcff */
[----:B------:R-:W-:Y:S02]  /*4afa0*/  LOP3.LUT R3, R3, 0xffff7fff, RZ, 0xc0, !PT ;  /* 0xffff7fff03037812 */ /* 0x000fe400078ec0ff */
[----:B------:R-:W-:Y:S02]  /*4afb0*/  @P6 LOP3.LUT R15, R15, 0x800000, RZ, 0xfc, !PT ;  /* 0x008000000f0f6812 */ /* 0x000fe400078efcff */
[----:B------:R-:W-:Y:S02]  /*4afc0*/  @P0 LOP3.LUT R3, R3, 0x8000, RZ, 0xfc, !PT ;  /* 0x0000800003030812 */ /* 0x000fe400078efcff */
        /* <DEDUP_REMOVED lines=44> */
[----:B------:R-:W-:-:S09]  /*4b290*/  LOP3.LUT P5, RZ, R4, 0x20, RZ, 0xc0, !PT ;  /* 0x0000002004ff7812 */ /* 0x000fd200078ac0ff */
[----:B------:R-:W-:Y:S02]  /*4b2a0*/  @P6 LOP3.LUT R3, R3, 0x40, RZ, 0xfc, !PT ;  /* 0x0000004003036812 */ /* 0x000fe400078efcff */
[----:B------:R-:W-:-:S04]  /*4b2b0*/  LOP3.LUT P6, RZ, R15, 0x10000, RZ, 0xc0, !PT ;  /* 0x000100000fff7812 */ /* 0x000fc800078cc0ff */
[C---:B------:R-:W-:Y:S01]  /*4b2c0*/  ISETP.LT.AND P6, PT, R17.reuse, UR15, !P6 ;  /* 0x0000000f11007c0c */ /* 0x040fe2000f7c1270 */
[----:B------:R-:W-:Y:S01]  /*4b2d0*/  ULDC UR15, c[0x0][0x228] ;  /* 0x00008a00000f7ab9 */ /* 0x000fe20000000800 */
[----:B------:R-:W-:Y:S01]  /*4b2e0*/  ISETP.LT.AND P5, PT, R17, UR11, !P5 ;  /* 0x0000000b11007c0c */ /* 0x000fe2000efa1270 */
[----:B------:R-:W-:Y:S01]  /*4b2f0*/  ULDC UR11, c[0x0][0x228] ;  /* 0x00008a00000b7ab9 */ /* 0x000fe20000000800 */
[----:B------:R-:W-:Y:S02]  /*4b300*/  LOP3.LUT R3, R3, 0xffffffdf, RZ, 0xc0, !PT ;  /* 0xffffffdf03037812 */ /* 0x000fe400078ec0ff */
[----:B------:R-:W-:-:S04]  /*4b310*/  LOP3.LUT P4, RZ, R4, 0x10, RZ, 0xc0, !PT ;  /* 0x0000001004ff7812 */ /* 0x000fc8000788c0ff */
[----:B------:R-:W-:Y:S01]  /*4b320*/  ISETP.LT.AND P4, PT, R17, UR23, !P4 ;  /* 0x0000001711007c0c */ /* 0x000fe2000e781270 */
[----:B------:R-:W-:Y:S02]  /*4b330*/  ULDC UR23, c[0x0][0x228] ;  /* 0x00008a0000177ab9 */ /* 0x000fe40000000800 */
[----:B------:R-:W-:-:S04]  /*4b340*/  @P6 LOP3.LUT R3, R3, 0x20, RZ, 0xfc, !PT ;  /* 0x0000002003036812 */ /* 0x000fc800078efcff */
[----:B------:R-:W-:Y:S02]  /*4b350*/  LOP3.LUT R3, R3, 0xffffffef, RZ, 0xc0, !PT ;  /* 0xffffffef03037812 */ /* 0x000fe400078ec0ff */
[C---:B------:R-:W-:Y:S02]  /*4b360*/  LOP3.LUT P3, RZ, R4.reuse, 0x8, RZ, 0xc0, !PT ;  /* 0x0000000804ff7812 */ /* 0x040fe4000786c0ff */
[----:B------:R-:W-:Y:S02]  /*4b370*/  @P5 LOP3.LUT R3, R3, 0x10, RZ, 0xfc, !PT ;  /* 0x0000001003035812 */ /* 0x000fe400078efcff */
[----:B------:R-:W-:Y:S01]  /*4b380*/  ISETP.LT.AND P3, PT, R17, UR19, !P3 ;  /* 0x0000001311007c0c */ /* 0x000fe2000df61270 */
[----:B------:R-:W-:Y:S01]  /*4b390*/  ULDC UR19, c[0x0][0x228] ;  /* 0x00008a0000137ab9 */ /* 0x000fe20000000800 */
[----:B------:R-:W-:Y:S02]  /*4b3a0*/  LOP3.LUT R3, R3, 0xfffffff7, RZ, 0xc0, !PT ;  /* 0xfffffff703037812 */ /* 0x000fe400078ec0ff */
[----:B------:R-:W-:-:S02]  /*4b3b0*/  LOP3.LUT P2, RZ, R4, 0x4, RZ, 0xc0, !PT ;  /* 0x0000000404ff7812 */ /* 0x000fc4000784c0ff */
[C---:B------:R-:W-:Y:S02]  /*4b3c0*/  LOP3.LUT P0, RZ, R4.reuse, 0x1, RZ, 0xc0, !PT ;  /* 0x0000000104ff7812 */ /* 0x040fe4000780c0ff */
[----:B------:R-:W-:Y:S02]  /*4b3d0*/  @P4 LOP3.LUT R3, R3, 0x8, RZ, 0xfc, !PT ;  /* 0x0000000803034812 */ /* 0x000fe400078efcff */
[C---:B------:R-:W-:Y:S01]  /*4b3e0*/  ISETP.LT.AND P2, PT, R17.reuse, UR15, !P2 ;  /* 0x0000000f11007c0c */ /* 0x040fe2000d741270 */
[----:B------:R-:W-:Y:S01]  /*4b3f0*/  ULDC UR15, c[0x0][0x228] ;  /* 0x00008a00000f7ab9 */ /* 0x000fe20000000800 */
[----:B------:R-:W-:Y:S01]  /*4b400*/  ISETP.LT.AND P0, PT, R17, UR23, !P0 ;  /* 0x0000001711007c0c */ /* 0x000fe2000c701270 */
[----:B------:R-:W-:Y:S01]  /*4b410*/  ULDC UR23, c[0x0][0x228] ;  /* 0x00008a0000177ab9 */ /* 0x000fe20000000800 */
[----:B------:R-:W-:Y:S02]  /*4b420*/  LOP3.LUT R3, R3, 0xfffffffb, RZ, 0xc0, !PT ;  /* 0xfffffffb03037812 */ /* 0x000fe400078ec0ff */
[----:B------:R-:W-:-:S02]  /*4b430*/  LOP3.LUT P1, RZ, R4, 0x2, RZ, 0xc0, !PT ;  /* 0x0000000204ff7812 */ /* 0x000fc4000782c0ff */
[----:B------:R-:W-:Y:S02]  /*4b440*/  @P3 LOP3.LUT R3, R3, 0x4, RZ, 0xfc, !PT ;  /* 0x0000000403033812 */ /* 0x000fe400078efcff */
[----:B------:R-:W-:Y:S01]  /*4b450*/  ISETP.LT.AND P1, PT, R17, UR11, !P1 ;  /* 0x0000000b11007c0c */ /* 0x000fe2000cf21270 */
[----:B------:R-:W-:Y:S01]  /*4b460*/  ULDC UR11, c[0x0][0x228] ;  /* 0x00008a00000b7ab9 */ /* 0x000fe20000000800 */
[----:B------:R-:W-:Y:S02]  /*4b470*/  LOP3.LUT R3, R3, 0xfffffffd, RZ, 0xc0, !PT ;  /* 0xfffffffd03037812 */ /* 0x000fe400078ec0ff */
[----:B------:R-:W-:Y:S02]  /*4b480*/  LOP3.LUT R4, R4, 0x7fffffff, RZ, 0xc0, !PT ;  /* 0x7fffffff04047812 */ /* 0x000fe400078ec0ff */
[----:B------:R-:W-:Y:S02]  /*4b490*/  @P2 LOP3.LUT R3, R3, 0x2, RZ, 0xfc, !PT ;  /* 0x0000000203032812 */ /* 0x000fe400078efcff */
[----:B------:R-:W-:-:S02]  /*4b4a0*/  @P0 LOP3.LUT R4, R4, 0x80000000, RZ, 0xfc, !PT ;  /* 0x8000000004040812 */ /* 0x000fc400078efcff */
[----:B------:R-:W-:Y:S02]  /*4b4b0*/  LOP3.LUT P0, RZ, R15, 0x200, RZ, 0xc0, !PT ;  /* 0x000002000fff7812 */ /* 0x000fe4000780c0ff */
[----:B------:R-:W-:Y:S02]  /*4b4c0*/  LOP3.LUT R3, R3, 0xfffffffe, RZ, 0xc0, !PT ;  /* 0xfffffffe03037812 */ /* 0x000fe400078ec0ff */
[----:B------:R-:W-:Y:S01]  /*4b4d0*/  ISETP.LT.AND P0, PT, R17, UR19, !P0 ;  /* 0x0000001311007c0c */ /* 0x000fe2000c701270 */
[----:B------:R-:W-:Y:S01]  /*4b4e0*/  ULDC UR19, c[0x0][0x228] ;  /* 0x00008a0000137ab9 */ /* 0x000fe20000000800 */
[----:B------:R-:W-:Y:S02]  /*4b4f0*/  @P1 LOP3.LUT R3, R3, 0x1, RZ, 0xfc, !PT ;  /* 0x0000000103031812 */ /* 0x000fe400078efcff */
[----:B------:R-:W-:Y:S02]  /*4b500*/  LOP3.LUT P1, RZ, R15, 0x400, RZ, 0xc0, !PT ;  /* 0x000004000fff7812 */ /* 0x000fe4000782c0ff */
[----:B------:R-:W-:-:S02]  /*4b510*/  LOP3.LUT R4, R4, 0xbfffffff, RZ, 0xc0, !PT ;  /* 0xbfffffff04047812 */ /* 0x000fc400078ec0ff */
[----:B------:R-:W-:Y:S01]  /*4b520*/  ISETP.LT.AND P1, PT, R17, UR15, !P1 ;  /* 0x0000000f11007c0c */ /* 0x000fe2000cf21270 */
[----:B------:R-:W-:Y:S01]  /*4b530*/  ULDC UR15, c[0x0][0x228] ;  /* 0x00008a00000f7ab9 */ /* 0x000fe20000000800 */
[----:B------:R-:W-:-:S03]  /*4b540*/  LOP3.LUT P2, RZ, R15, 0x800, RZ, 0xc0, !PT ;  /* 0x000008000fff7812 */ /* 0x000fc6000784c0ff */
        /* <DEDUP_REMOVED lines=8> */
[----:B------:R-:W-:-:S02]  /*4b5d0*/  LOP3.LUT R4, R4, 0xefffffff, RZ, 0xc0, !PT ;  /* 0xefffffff04047812 */ /* 0x000fc400078ec0ff */
[----:B------:R-:W-:Y:S02]  /*4b5e0*/  LOP3.LUT P4, RZ, R15, 0x2000, RZ, 0xc0, !PT ;  /* 0x000020000fff7812 */ /* 0x000fe4000788c0ff */
[----:B------:R-:W-:Y:S02]  /*4b5f0*/  @P2 LOP3.LUT R4, R4, 0x10000000, RZ, 0xfc, !PT ;  /* 0x1000000004042812 */ /* 0x000fe400078efcff */
[----:B------:R-:W-:Y:S01]  /*4b600*/  ISETP.LT.AND P4, PT, R17, UR19, !P4 ;  /* 0x0000001311007c0c */ /* 0x000fe2000e781270 */
[----:B------:R-:W-:Y:S01]  /*4b610*/  ULDC UR19, c[0x0][0x228] ;  /* 0x00008a0000137ab9 */ /* 0x000fe20000000800 */
[----:B------:R-:W-:Y:S02]  /*4b620*/  LOP3.LUT R4, R4, 0xf7ffffff, RZ, 0xc0, !PT ;  /* 0xf7ffffff04047812 */ /* 0x000fe400078ec0ff */
[----:B------:R-:W-:Y:S02]  /*4b630*/  LOP3.LUT P5, RZ, R15, 0x4000, RZ, 0xc0, !PT ;  /* 0x000040000fff7812 */ /* 0x000fe400078ac0ff */
[----:B------:R-:W-:-:S02]  /*4b640*/  @P3 LOP3.LUT R4, R4, 0x8000000, RZ, 0xfc, !PT ;  /* 0x0800000004043812 */ /* 0x000fc400078efcff */
[----:B------:R-:W-:Y:S02]  /*4b650*/  LOP3.LUT P0, RZ, R6, 0x20000000, RZ, 0xc0, !PT ;  /* 0x2000000006ff7812 */ /* 0x000fe4000780c0ff */
        /* <DEDUP_REMOVED lines=8> */
[----:B------:R-:W-:Y:S02]  /*4b6e0*/  LOP3.LUT R4, R4, 0xfdffffff, RZ, 0xc0, !PT ;  /* 0xfdffffff04047812 */ /* 0x000fe400078ec0ff */
        /* <DEDUP_REMOVED lines=10> */
[----:B------:R-:W-:Y:S01]  /*4b790*/  ULDC UR19, c[0x0][0x228] ;  /* 0x00008a0000137ab9 */ /* 0x000fe20000000800 */
[----:B------:R-:W-:-:S03]  /*4b7a0*/  LOP3.LUT P5, RZ, R6, 0x1000000, RZ, 0xc0, !PT ;  /* 0x0100000006ff7812 */ /* 0x000fc600078ac0ff */
[----:B------:R-:W-:Y:S02]  /*4b7b0*/  @P0 LOP3.LUT R4, R4, 0x800000, RZ, 0xfc, !PT ;  /* 0x0080000004040812 */ /* 0x000fe400078efcff */
[C---:B------:R-:W-:Y:S01]  /*4b7c0*/  ISETP.LT.AND P5, PT, R17.reuse, UR15, !P5 ;  /* 0x0000000f11007c0c */ /* 0x040fe2000efa1270 */
        /* <DEDUP_REMOVED lines=8> */
[----:B------:R-:W-:Y:S02]  /*4b850*/  LOP3.LUT P3, RZ, R6, 0x4000000, RZ, 0xc0, !PT ;  /* 0x0400000006ff7812 */ /* 0x000fe4000786c0ff */
[----:B------:R-:W-:Y:S02]  /*4b860*/  LOP3.LUT R4, R4, 0xffefffff, RZ, 0xc0, !PT ;  /* 0xffefffff04047812 */ /* 0x000fe400078ec0ff */
[C---:B------:R-:W-:Y:S02]  /*4b870*/  LOP3.LUT P2, RZ, R6.reuse, 0x8000000, RZ, 0xc0, !PT ;  /* 0x0800000006ff7812 */ /* 0x040fe4000784c0ff */
[----:B------:R-:W-:Y:S02]  /*4b880*/  LOP3.LUT P1, RZ, R6, 0x10000000, RZ, 0xc0, !PT ;  /* 0x1000000006ff7812 */ /* 0x000fe4000782c0ff */
[----:B------:R-:W-:-:S02]  /*4b890*/  LOP3.LUT P0, RZ, R15, 0x100, RZ, 0xc0, !PT ;  /* 0x000001000fff7812 */ /* 0x000fc4000780c0ff */
[----:B------:R-:W-:Y:S02]  /*4b8a0*/  @P4 LOP3.LUT R4, R4, 0x100000, RZ, 0xfc, !PT ;  /* 0x0010000004044812 */ /* 0x000fe400078efcff */
[C---:B------:R-:W-:Y:S01]  /*4b8b0*/  ISETP.LT.AND P4, PT, R17.reuse, UR23, !P3 ;  /* 0x0000001711007c0c */ /* 0x040fe2000df81270 */
[----:B------:R-:W-:Y:S01]  /*4b8c0*/  ULDC UR23, c[0x0][0x228] ;  /* 0x00008a0000177ab9 */ /* 0x000fe20000000800 */
[----:B------:R-:W-:Y:S02]  /*4b8d0*/  ISETP.LT.AND P3, PT, R17, UR19, !P2 ;  /* 0x0000001311007c0c */ /* 0x000fe4000d761270 */
[----:B------:R-:W-:Y:S02]  /*4b8e0*/  LOP3.LUT R10, R61, 0xffff, RZ, 0xc0, !PT ;  /* 0x0000ffff3d0a7812 */ /* 0x000fe400078ec0ff */
[----:B------:R-:W-:Y:S01]  /*4b8f0*/  LOP3.LUT R18, R45, 0xffff, RZ, 0xc0, !PT ;  /* 0x0000ffff2d127812 */ /* 0x000fe200078ec0ff */
[----:B------:R-:W-:Y:S01]  /*4b900*/  STL [R1+0x14c4], R57 ;  /* 0x0014c43901007387 */ /* 0x000fe20000100800 */
[C---:B------:R-:W-:Y:S01]  /*4b910*/  ISETP.LT.AND P2, PT, R17.reuse, UR15, !P1 ;  /* 0x0000000f11007c0c */ /* 0x040fe2000cf41270 */
[----:B------:R-:W-:Y:S01]  /*4b920*/  ULDC UR19, c[0x0][0x228] ;  /* 0x00008a0000137ab9 */ /* 0x000fe20000000800 */
[----:B------:R-:W-:Y:S01]  /*4b930*/  ISETP.LT.AND P1, PT, R17, UR11, !P0 ;  /* 0x0000000b11007c0c */ /* 0x000fe2000c721270 */
[----:B------:R-:W2:Y:S01]  /*4b940*/  LDL.LU R32, [R1+0x1198] ;  /* 0x0011980001207983 */ /* 0x000ea20000300800 */
[----:B------:R-:W-:Y:S01]  /*4b950*/  LOP3.LUT P0, RZ, R5, 0x4000, RZ, 0xc0, !PT ;  /* 0x0000400005ff7812 */ /* 0x000fe2000780c0ff */
[----:B------:R-:W-:Y:S01]  /*4b960*/  ULDC UR15, c[0x0][0x228] ;  /* 0x00008a00000f7ab9 */ /* 0x000fe20000000800 */
[----:B------:R-:W-:Y:S01]  /*4b970*/  LOP3.LUT R15, R15, 0xfffffffe, RZ, 0xc0, !PT ;  /* 0xfffffffe0f0f7812 */ /* 0x000fe200078ec0ff */
[----:B------:R-:W-:-:S10]  /*4b980*/  ULDC UR11, c[0x0][0x228] ;  /* 0x00008a00000b7ab9 */ /* 0x000fd40000000800 */
        /* <DEDUP_REMOVED lines=22> */
[----:B------:R-:W-:-:S13]  /*4baf0*/  LOP3.LUT P0, RZ, R5, 0x40, RZ, 0xc0, !PT ;  /* 0x0000004005ff7812 */ /* 0x000fda000780c0ff */
        /* <DEDUP_REMOVED lines=18> */
[----:B------:R-:W-:Y:S02]  /*4bc20*/  LOP3.LUT R15, R15, 0xffffffbf, RZ, 0xc0, !PT ;  /* 0xffffffbf0f0f7812 */ /* 0x000fe400078ec0ff */
[----:B------:R-:W-:-:S07]  /*4bc30*/  @P4 LOP3.LUT R4, R4, 0x80000, RZ, 0xfc, !PT ;  /* 0x0008000004044812 */ /* 0x000fce00078efcff */
[----:B------:R-:W-:Y:S02]  /*4bc40*/  @P0 LOP3.LUT R15, R15, 0x40, RZ, 0xfc, !PT ;  /* 0x000000400f0f0812 */ /* 0x000fe400078efcff */
[----:B------:R-:W-:Y:S02]  /*4bc50*/  LOP3.LUT P0, RZ, R6, 0x80000000, RZ, 0xc0, !PT ;  /* 0x8000000006ff7812 */ /* 0x000fe4000780c0ff */
        /* <DEDUP_REMOVED lines=11> */
[----:B------:R-:W-:Y:S02]  /*4bd10*/  LOP3.LUT R4, R4, 0xffff7fff, RZ, 0xc0, !PT ;  /* 0xffff7fff04047812 */ /* 0x000fe400078ec0ff */
[----:B------:R-:W-:Y:S02]  /*4bd20*/  SHF.R.U32.HI R9, RZ, 0x8, R10 ;  /* 0x00000008ff097819 */ /* 0x000fe4000001160a */
[----:B------:R-:W-:Y:S02]  /*4bd30*/  @P0 LOP3.LUT R4, R4, 0x8000, RZ, 0xfc, !PT ;  /* 0x0000800004040812 */ /* 0x000fe400078efcff */
[----:B------:R-:W-:Y:S02]  /*4bd40*/  SHF.R.U32.HI R8, RZ, 0x8, R18 ;  /* 0x00000008ff087819 */ /* 0x000fe40000011612 */
[----:B------:R-:W-:Y:S02]  /*4bd50*/  LOP3.LUT P0, RZ, R15, 0x80, RZ, 0xc0, !PT ;  /* 0x000000800fff7812 */ /* 0x000fe4000780c0ff */
[----:B------:R-:W-:-:S02]  /*4bd60*/  LOP3.LUT R9, R9, 0xffff, RZ, 0xc0, !PT ;  /* 0x0000ffff09097812 */ /* 0x000fc400078ec0ff */
[----:B------:R-:W-:Y:S02]  /*4bd70*/  LOP3.LUT R8, R8, 0xffff, RZ, 0xc0, !PT ;  /* 0x0000ffff08087812 */ /* 0x000fe400078ec0ff */
[----:B------:R-:W-:Y:S01]  /*4bd80*/  ISETP.LT.AND P0, PT, R17, UR19, !P0 ;  /* 0x0000001311007c0c */ /* 0x000fe2000c701270 */
[----:B------:R-:W-:Y:S01]  /*4bd90*/  ULDC UR19, c[0x0][0x228] ;  /* 0x00008a0000137ab9 */ /* 0x000fe20000000800 */
[----:B0-----:R-:W-:Y:S02]  /*4bda0*/  PRMT R2, R9, 0x3340, R8 ;  /* 0x0000334009027816 */ /* 0x001fe40000000008 */
[----:B------:R-:W-:Y:S02]  /*4bdb0*/  LOP3.LUT R4, R4, 0xffffbfff, RZ, 0xc0, !PT ;  /* 0xffffbfff04047812 */ /* 0x000fe400078ec0ff */
[----:B------:R-:W-:Y:S01]  /*4bdc0*/  PRMT R9, R36, 0x3340, R1 ;  /* 0x0000334024097816 */ /* 0x000fe20000000001 */
[----:B------:R0:W-:Y:S04]  /*4bdd0*/  STL [R1+0x58], R2 ;  /* 0x0000580201007387 */ /* 0x0001e80000100800 */
[----:B------:R-:W3:Y:S04]  /*4bde0*/  LDL.LU R61, [R1+0x1194] ;  /* 0x00119400013d7983 */ /* 0x000ee80000300800 */
[----:B------:R-:W4:Y:S01]  /*4bdf0*/  LDL.LU R36, [R1+0x12ac] ;  /* 0x0012ac0001247983 */ /* 0x000f220000300800 */
[----:B------:R-:W-:-:S02]  /*4be00*/  @P0 LOP3.LUT R4, R4, 0x4000, RZ, 0xfc, !PT ;  /* 0x0000400004040812 */ /* 0x000fc400078efcff */
[----:B------:R-:W-:Y:S01]  /*4be10*/  LOP3.LUT P0, RZ, R15, 0x40, RZ, 0xc0, !PT ;  /* 0x000000400fff7812 */ /* 0x000fe2000780c0ff */
[----:B------:R-:W3:Y:S03]  /*4be20*/  LDL.LU R45, [R1+0x144] ;  /* 0x00014400012d7983 */ /* 0x000ee60000300800 */
        /* <DEDUP_REMOVED lines=55> */
[----:B------:R-:W-:Y:S02]  /*4c1a0*/  LOP3.LUT R4, R4, 0xfffffffe, RZ, 0xc0, !PT ;  /* 0xfffffffe04047812 */ /* 0x000fe400078ec0ff */
[C---:B------:R-:W-:Y:S02]  /*4c1b0*/  LOP3.LUT P1, RZ, R5.reuse, 0x8000, RZ, 0xc0, !PT ;  /* 0x0000800005ff7812 */ /* 0x040fe4000782c0ff */
[C---:B------:R-:W-:Y:S02]  /*4c1c0*/  LOP3.LUT P2, RZ, R5.reuse, 0x10000, RZ, 0xc0, !PT ;  /* 0x0001000005ff7812 */ /* 0x040fe4000784c0ff */
[C---:B------:R-:W-:Y:S02]  /*4c1d0*/  LOP3.LUT P3, RZ, R5.reuse, 0x20000, RZ, 0xc0, !PT ;  /* 0x0002000005ff7812 */ /* 0x040fe4000786c0ff */
[----:B------:R-:W-:-:S02]  /*4c1e0*/  LOP3.LUT P4, RZ, R5, 0x40000, RZ, 0xc0, !PT ;  /* 0x0004000005ff7812 */ /* 0x000fc4000788c0ff */
[C---:B------:R-:W-:Y:S02]  /*4c1f0*/  LOP3.LUT P5, RZ, R5.reuse, 0x80000, RZ, 0xc0, !PT ;  /* 0x0008000005ff7812 */ /* 0x040fe400078ac0ff */
[----:B------:R-:W-:Y:S02]  /*4c200*/  @P0 LOP3.LUT R4, R4, 0x1, RZ, 0xfc, !PT ;  /* 0x0000000104040812 */ /* 0x000fe400078efcff */
[----:B------:R-:W-:Y:S02]  /*4c210*/  LOP3.LUT P6, RZ, R5, 0x100000, RZ, 0xc0, !PT ;  /* 0x0010000005ff7812 */ /* 0x000fe400078cc0ff */
[----:B------:R-:W-:Y:S02]  /*4c220*/  LOP3.LUT P0, RZ, R7, 0x1000000, RZ, 0xc0, !PT ;  /* 0x0100000007ff7812 */ /* 0x000fe4000780c0ff */
[C---:B------:R-:W-:Y:S02]  /*4c230*/  ISETP.LT.AND P1, PT, R17.reuse, UR44, !P1 ;  /* 0x0000002c11007c0c */ /* 0x040fe4000cf21270 */
[----:B------:R-:W-:-:S02]  /*4c240*/  ISETP.LT.AND P0, PT, R17, UR40, !P0 ;  /* 0x0000002811007c0c */ /* 0x000fc4000c701270 */
[C---:B------:R-:W-:Y:S02]  /*4c250*/  ISETP.LT.AND P2, PT, R17.reuse, UR48, !P2 ;  /* 0x0000003011007c0c */ /* 0x040fe4000d741270 */
[C---:B------:R-:W-:Y:S02]  /*4c260*/  ISETP.LT.AND P3, PT, R17.reuse, UR52, !P3 ;  /* 0x0000003411007c0c */ /* 0x040fe4000df61270 */
[C---:B------:R-:W-:Y:S02]  /*4c270*/  ISETP.LT.AND P4, PT, R17.reuse, UR56, !P4 ;  /* 0x0000003811007c0c */ /* 0x040fe4000e781270 */
[C---:B------:R-:W-:Y:S02]  /*4c280*/  ISETP.LT.AND P5, PT, R17.reuse, UR60, !P5 ;  /* 0x0000003c11007c0c */ /* 0x040fe4000efa1270 */
[----:B------:R-:W-:Y:S02]  /*4c290*/  ISETP.LT.AND P6, PT, R17, UR4, !P6 ;  /* 0x0000000411007c0c */ /* 0x000fe4000f7c1270 */
[----:B------:R-:W-:-:S02]  /*4c2a0*/  PRMT R16, R37, 0x3340, R42 ;  /* 0x0000334025107816 */ /* 0x000fc4000000002a */
[----:B------:R-:W-:Y:S01]  /*4c2b0*/  PRMT R17, R0, 0x3340, R38 ;  /* 0x0000334000117816 */ /* 0x000fe20000000026 */
[----:B------:R-:W3:Y:S04]  /*4c2c0*/  LDL.LU R42, [R1+0x1190] ;  /* 0x00119000012a7983 */ /* 0x000ee80000300800 */
[----:B------:R-:W3:Y:S01]  /*4c2d0*/  LDL.LU R0, [R1+0x1400] ;  /* 0x0014000001007983 */ /* 0x000ee20000300800 */
[----:B------:R-:W-:Y:S02]  /*4c2e0*/  PRMT R18, R10, 0x3340, R18 ;  /* 0x000033400a127816 */ /* 0x000fe40000000012 */
[----:B------:R-:W-:Y:S01]  /*4c2f0*/  PRMT R15, R40, 0x3340, R34 ;  /* 0x00003340280f7816 */ /* 0x000fe20000000022 */
[----:B------:R-:W3:Y:S01]  /*4c300*/  LDL.LU R37, [R1+0x118c] ;  /* 0x00118c0001257983 */ /* 0x000ee20000300800 */
[----:B------:R-:W-:-:S03]  /*4c310*/  PRMT R10, R39, 0x3340, R1 ;  /* 0x00003340270a7816 */ /* 0x000fc60000000001 */
[----:B------:R-:W3:Y:S01]  /*4c320*/  LDL.LU R34, [R1+0x148] ;  /* 0x0001480001227983 */ /* 0x000ee20000300800 */
[----:B0-----:R-:W-:Y:S02]  /*4c330*/  PRMT R2, R15, 0x5410, R10 ;  /* 0x000054100f027816 */ /* 0x001fe4000000000a */
[----:B------:R-:W-:Y:S01]  /*4c340*/  PRMT R8, R35, 0x3340, R1 ;  /* 0x0000334023087816 */ /* 0x000fe20000000001 */
[----:B------:R-:W3:Y:S01]  /*4c350*/  LDL.LU R40, [R1+0x1420] ;  /* 0x0014200001287983 */ /* 0x000ee20000300800 */
[----:B------:R-:W-:-:S03]  /*4c360*/  PRMT R9, R16, 0x5410, R9 ;  /* 0x0000541010097816 */ /* 0x000fc60000000009 */
[----:B------:R-:W3:Y:S04]  /*4c370*/  LDL.LU R38, [R1+0x14c] ;  /* 0x00014c0001267983 */ /* 0x000ee80000300800 */
[----:B------:R0:W-:Y:S04]  /*4c380*/  STL [R1+0x98], R2 ;  /* 0x0000980201007387 */ /* 0x0001e80000100800 */
[----:B------:R1:W-:Y:S04]  /*4c390*/  STL [R1+0x94], R9 ;  /* 0x0000940901007387 */ /* 0x0003e80000100800 */
[----:B------:R-:W3:Y:S01]  /*4c3a0*/  LDL.LU R43, [R1+0x142c] ;  /* 0x00142c00012b7983 */ /* 0x000ee20000300800 */
[----:B0-----:R-:W-:-:S03]  /*4c3b0*/  PRMT R2, R17, 0x5410, R8 ;  /* 0x0000541011027816 */ /* 0x001fc60000000008 */
[----:B------:R-:W3:Y:S01]  /*4c3c0*/  LDL.LU R47, [R1+0x1184] ;  /* 0x00118400012f7983 */ /* 0x000ee20000300800 */
[----:B--2---:R-:W-:-:S03]  /*4c3d0*/  LOP3.LUT R39, R32, 0xffff, RZ, 0xc0, !PT ;  /* 0x0000ffff20277812 */ /* 0x004fc600078ec0ff */
[----:B------:R4:W-:Y:S01]  /*4c3e0*/  STL [R1+0x90], R2 ;  /* 0x0000900201007387 */ /* 0x0009e20000100800 */
[----:B------:R-:W-:-:S03]  /*4c3f0*/  PRMT R12, R33, 0x3340, R1 ;  /* 0x00003340210c7816 */ /* 0x000fc60000000001 */
[----:B------:R-:W2:Y:S01]  /*4c400*/  LDL.LU R35, [R1+0x1288] ;  /* 0x0012880001237983 */ /* 0x000ea20000300800 */
[----:B------:R-:W-:-:S03]  /*4c410*/  PRMT R11, R29, 0x3340, R1 ;  /* 0x000033401d0b7816 */ /* 0x000fc60000000001 */
[----:B------:R-:W2:Y:S01]  /*4c420*/  LDL.LU R41, [R1+0x117c] ;  /* 0x00117c0001297983 */ /* 0x000ea20000300800 */
[----:B------:R-:W-:-:S03]  /*4c430*/  PRMT R14, R30, 0x3340, R1 ;  /* 0x000033401e0e7816 */ /* 0x000fc60000000001 */
[----:B------:R-:W2:Y:S01]  /*4c440*/  LDL.LU R33, [R1+0x1280] ;  /* 0x0012800001217983 */ /* 0x000ea20000300800 */
[----:B------:R-:W-:-:S03]  /*4c450*/  PRMT R8, R39, 0x3340, R1 ;  /* 0x0000334027087816 */ /* 0x000fc60000000001 */
[----:B------:R-:W2:Y:S04]  /*4c460*/  LDL.LU R29, [R1+0x854] ;  /* 0x00085400011d7983 */ /* 0x000ea80000300800 */
[----:B------:R-:W2:Y:S01]  /*4c470*/  LDL.LU R30, [R1+0x1268] ;  /* 0x00126800011e7983 */ /* 0x000ea20000300800 */
[----:B-1----:R-:W-:Y:S02]  /*4c480*/  PRMT R9, R18, 0x5410, R8 ;  /* 0x0000541012097816 */ /* 0x002fe40000000008 */
[----:B------:R-:W-:Y:S02]  /*4c490*/  PRMT R13, R31, 0x3340, R1 ;  /* 0x000033401f0d7816 */ /* 0x000fe40000000001 */
[----:B------:R-:W2:Y:S01]  /*4c4a0*/  LDL.LU R31, [R1+0x1350] ;  /* 0x00135000011f7983 */ /* 0x000ea20000300800 */
[----:B----4-:R-:W-:-:S03]  /*4c4b0*/  PRMT R2, R36, 0x5410, R12 ;  /* 0x0000541024027816 */ /* 0x010fc6000000000c */
[----:B------:R-:W4:Y:S04]  /*4c4c0*/  LDL.LU R32, [R1+0x1238] ;  /* 0x0012380001207983 */ /* 0x000f280000300800 */
[----:B------:R-:W-:Y:S04]  /*4c4d0*/  STL [R1+0x9c], R9 ;  /* 0x00009c0901007387 */ /* 0x000fe80000100800 */
[----:B------:R-:W4:Y:S01]  /*4c4e0*/  LDL.LU R36, [R1+0x12a8] ;  /* 0x0012a80001247983 */ /* 0x000f220000300800 */
[----:B---3--:R-:W-:-:S04]  /*4c4f0*/  LOP3.LUT R55, R61, 0xffff, RZ, 0xc0, !PT ;  /* 0x0000ffff3d377812 */ /* 0x008fc800078ec0ff */
[----:B------:R-:W-:Y:S01]  /*4c500*/  PRMT R8, R55, 0x3340, R1 ;  /* 0x0000334037087816 */ /* 0x000fe20000000001 */
[----:B------:R0:W-:Y:S03]  /*4c510*/  STL [R1+0xa0], R2 ;  /* 0x0000a00201007387 */ /* 0x0001e60000100800 */
[----:B------:R-:W-:-:S05]  /*4c520*/  PRMT R8, R45, 0x5410, R8 ;  /* 0x000054102d087816 */ /* 0x000fca0000000008 */
[----:B------:R1:W-:Y:S01]  /*4c530*/  STL [R1+0x119c], R8 ;  /* 0x00119c0801007387 */ /* 0x0003e20000100800 */
[----:B------:R-:W-:Y:S02]  /*4c540*/  LOP3.LUT R54, R42, 0xffff, RZ, 0xc0, !PT ;  /* 0x0000ffff2a367812 */ /* 0x000fe400078ec0ff */
[----:B0-----:R-:W-:Y:S02]  /*4c550*/  PRMT R2, R0, 0x5410, R11 ;  /* 0x0000541000027816 */ /* 0x001fe4000000000b */
[----:B------:R-:W3:Y:S01]  /*4c560*/  LDL.LU R0, [R1+0x11b4] ;  /* 0x0011b40001007983 */ /* 0x000ee20000300800 */
[----:B-1----:R-:W-:-:S03]  /*4c570*/  PRMT R8, R54, 0x3340, R1 ;  /* 0x0000334036087816 */ /* 0x002fc60000000001 */
[----:B------:R0:W-:Y:S01]  /*4c580*/  STL [R1+0x11a0], R2 ;  /* 0x0011a00201007387 */ /* 0x0001e20000100800 */
[----:B------:R-:W-:Y:S02]  /*4c590*/  PRMT R10, R34, 0x5410, R8 ;  /* 0x00005410220a7816 */ /* 0x000fe40000000008 */
[----:B0-----:R-:W-:Y:S02]  /*4c5a0*/  LOP3.LUT R2, R37, 0xffff, RZ, 0xc0, !PT ;  /* 0x0000ffff25027812 */ /* 0x001fe400078ec0ff */
[----:B------:R-:W-:Y:S02]  /*4c5b0*/  PRMT R9, R40, 0x5410, R14 ;  /* 0x0000541028097816 */ /* 0x000fe4000000000e */
[----:B------:R-:W-:Y:S01]  /*4c5c0*/  PRMT R8, R2, 0x3340, R1 ;  /* 0x0000334002087816 */ /* 0x000fe20000000001 */
[----:B------:R-:W-:Y:S03]  /*4c5d0*/  STL [R1+0x11a4], R10 ;  /* 0x0011a40a01007387 */ /* 0x000fe60000100800 */
[----:B------:R-:W-:Y:S01]  /*4c5e0*/  PRMT R8, R38, 0x5410, R8 ;  /* 0x0000541026087816 */ /* 0x000fe20000000008 */
[----:B------:R-:W3:Y:S04]  /*4c5f0*/  LDL.LU R44, [R1+0x1250] ;  /* 0x00125000012c7983 */ /* 0x000ee80000300800 */
[----:B------:R0:W-:Y:S04]  /*4c600*/  STL [R1+0x11a8], R9 ;  /* 0x0011a80901007387 */ /* 0x0001e80000100800 */
[----:B------:R-:W3:Y:S04]  /*4c610*/  LDL.LU R61, [R1+0x1178] ;  /* 0x00117800013d7983 */ /* 0x000ee80000300800 */
[----:B------:R2:W-:Y:S01]  /*4c620*/  STL [R1+0x11ac], R8 ;  /* 0x0011ac0801007387 */ /* 0x0005e20000100800 */
[----:B0-----:R-:W-:-:S03]  /*4c630*/  PRMT R9, R43, 0x5410, R13 ;  /* 0x000054102b097816 */ /* 0x001fc6000000000d */
[----:B------:R-:W3:Y:S04]  /*4c640*/  LDL.LU R45, [R1+0x1278] ;  /* 0x00127800012d7983 */ /* 0x000ee80000300800 */
[----:B------:R-:W3:Y:S01]  /*4c650*/  LDL.LU R42, [R1+0x13cc] ;  /* 0x0013cc00012a7983 */ /* 0x000ee20000300800 */
[----:B--2---:R-:W-:-:S03]  /*4c660*/  PRMT R8, R35, 0x5410, R47 ;  /* 0x0000541023087816 */ /* 0x004fc6000000002f */
[----:B------:R-:W2:Y:S04]  /*4c670*/  LDL.LU R37, [R1+0x126c] ;  /* 0x00126c0001257983 */ /* 0x000ea80000300800 */
[----:B------:R-:W2:Y:S04]  /*4c680*/  LDL.LU R34, [R1+0x1324] ;  /* 0x0013240001227983 */ /* 0x000ea80000300800 */
[----:B------:R-:W2:Y:S04]  /*4c690*/  LDL.LU R40, [R1+0x13d4] ;  /* 0x0013d40001287983 */ /* 0x000ea80000300800 */
[----:B------:R-:W2:Y:S04]  /*4c6a0*/  LDL.LU R38, [R1+0x1274] ;  /* 0x0012740001267983 */ /* 0x000ea80000300800 */
[----:B------:R-:W2:Y:S04]  /*4c6b0*/  LDL.LU R35, [R1+0x1330] ;  /* 0x0013300001237983 */ /* 0x000ea80000300800 */
[----:B------:R0:W-:Y:S04]  /*4c6c0*/  STL [R1+0x11b0], R9 ;  /* 0x0011b00901007387 */ /* 0x0001e80000100800 */
[----:B------:R1:W-:Y:S01]  /*4c6d0*/  STL [R1+0x1194], R8 ;  /* 0x0011940801007387 */ /* 0x0003e20000100800 */
[----:B0-----:R-:W-:-:S02]  /*4c6e0*/  PRMT R9, R33, 0x5410, R41 ;  /* 0x0000541021097816 */ /* 0x001fc40000000029 */
[----:B-1----:R-:W-:-:S03]  /*4c6f0*/  PRMT R8, R30, 0x5410, R29 ;  /* 0x000054101e087816 */ /* 0x002fc6000000001d */
[----:B------:R-:W-:Y:S01]  /*4c700*/  STL [R1+0x1198], R9 ;  /* 0x0011980901007387 */ /* 0x000fe20000100800 */
[----:B------:R-:W-:-:S03]  /*4c710*/  LOP3.LUT R11, R31, 0xffff, RZ, 0xc0, !PT ;  /* 0x0000ffff1f0b7812 */ /* 0x000fc600078ec0ff */
[----:B------:R0:W-:Y:S01]  /*4c720*/  STL [R1+0x1190], R8 ;  /* 0x0011900801007387 */ /* 0x0001e20000100800 */
[----:B----4-:R-:W-:-:S03]  /*4c730*/  LOP3.LUT R17, R32, 0xffff, RZ, 0xc0, !PT ;  /* 0x0000ffff20117812 */ /* 0x010fc600078ec0ff */
[----:B------:R-:W4:Y:S01]  /*4c740*/  LDL.LU R33, [R1+0x1388] ;  /* 0x0013880001217983 */ /* 0x000f220000300800 */
[----:B------:R-:W-:-:S03]  /*4c750*/  LOP3.LUT R10, R36, 0xffff, RZ, 0xc0, !PT ;  /* 0x0000ffff240a7812 */ /* 0x000fc600078ec0ff */
[----:B------:R-:W4:Y:S04]  /*4c760*/  LDL.LU R29, [R1+0x1240] ;  /* 0x00124000011d7983 */ /* 0x000f280000300800 */
[----:B------:R-:W4:Y:S04]  /*4c770*/  LDL.LU R30, [R1+0x12d8] ;  /* 0x0012d800011e7983 */ /* 0x000f280000300800 */
[----:B------:R-:W4:Y:S04]  /*4c780*/  LDL.LU R31, [R1+0x1390] ;  /* 0x00139000011f7983 */ /* 0x000f280000300800 */
[----:B------:R-:W4:Y:S04]  /*4c790*/  LDL.LU R32, [R1+0x1244] ;  /* 0x0012440001207983 */ /* 0x000f280000300800 */
[----:B------:R-:W4:Y:S01]  /*4c7a0*/  LDL.LU R36, [R1+0x12e0] ;  /* 0x0012e00001247983 */ /* 0x000f220000300800 */
[----:B0-----:R-:W-:-:S02]  /*4c7b0*/  PRMT R8, R17, 0x3340, R1 ;  /* 0x0000334011087816 */ /* 0x001fc40000000001 */
[----:B------:R-:W-:-:S04]  /*4c7c0*/  PRMT R9, R11, 0x3340, R10 ;  /* 0x000033400b097816 */ /* 0x000fc8000000000a */
[----:B------:R-:W-:-:S05]  /*4c7d0*/  PRMT R8, R9, 0x5410, R8 ;  /* 0x0000541009087816 */ /* 0x000fca0000000008 */
[----:B------:R0:W-:Y:S01]  /*4c7e0*/  STL [R1+0x8c], R8 ;  /* 0x00008c0801007387 */ /* 0x0001e20000100800 */
[----:B------:R-:W-:Y:S02]  /*4c7f0*/  SHF.R.U32.HI R41, RZ, 0x8, R10 ;  /* 0x00000008ff297819 */ /* 0x000fe4000001160a */
[----:B------:R-:W-:Y:S02]  /*4c800*/  SHF.R.U32.HI R9, RZ, 0x8, R11 ;  /* 0x00000008ff097819 */ /* 0x000fe4000001160b */
[----:B---3--:R-:W-:-:S04]  /*4c810*/  LOP3.LUT R0, R0, 0xffff, RZ, 0xc0, !PT ;  /* 0x0000ffff00007812 */ /* 0x008fc800078ec0ff */
[----:B0-----:R-:W-:-:S04]  /*4c820*/  PRMT R8, R0, 0x3340, R1 ;  /* 0x0000334000087816 */ /* 0x001fc80000000001 */
[----:B------:R-:W-:-:S05]  /*4c830*/  PRMT R10, R44, 0x5410, R8 ;  /* 0x000054102c0a7816 */ /* 0x000fca0000000008 */
[----:B------:R0:W-:Y:S01]  /*4c840*/  STL [R1+0x11b4], R10 ;  /* 0x0011b40a01007387 */ /* 0x0001e20000100800 */
[----:B------:R-:W-:Y:S02]  /*4c850*/  PRMT R8, R45, 0x5410, R61 ;  /* 0x000054102d087816 */ /* 0x000fe4000000003d */
[----:B------:R-:W-:-:S03]  /*4c860*/  LOP3.LUT R11, R42, 0xffff, RZ, 0xc0, !PT ;  /* 0x0000ffff2a0b7812 */ /* 0x000fc600078ec0ff */
[----:B------:R1:W-:Y:S01]  /*4c870*/  STL [R1+0x118c], R8 ;  /* 0x00118c0801007387 */ /* 0x0003e20000100800 */
[----:B--2---:R-:W-:-:S03]  /*4c880*/  LOP3.LUT R18, R37, 0xffff, RZ, 0xc0, !PT ;  /* 0x0000ffff25127812 */ /* 0x004fc600078ec0ff */
[----:B------:R-:W2:Y:S01]  /*4c890*/  LDL.LU R42, [R1+0x1200] ;  /* 0x00120000012a7983 */ /* 0x000ea20000300800 */
[----:B0-----:R-:W-:-:S03]  /*4c8a0*/  LOP3.LUT R10, R34, 0xffff, RZ, 0xc0, !PT ;  /* 0x0000ffff220a7812 */ /* 0x001fc600078ec0ff */
[----:B------:R-:W2:Y:S01]  /*4c8b0*/  LDL.LU R37, [R1+0x12c8] ;  /* 0x0012c80001257983 */ /* 0x000ea20000300800 */
[----:B------:R-:W-:-:S03]  /*4c8c0*/  LOP3.LUT R14, R40, 0xffff, RZ, 0xc0, !PT ;  /* 0x0000ffff280e7812 */ /* 0x000fc600078ec0ff */
[----:B------:R-:W3:Y:S01]  /*4c8d0*/  LDL.LU R34, [R1+0x1188] ;  /* 0x0011880001227983 */ /* 0x000ee20000300800 */
[----:B------:R-:W-:-:S03]  /*4c8e0*/  LOP3.LUT R12, R38, 0xffff, RZ, 0xc0, !PT ;  /* 0x0000ffff260c7812 */ /* 0x000fc600078ec0ff */
[----:B------:R-:W3:Y:S04]  /*4c8f0*/  LDL.LU R40, [R1+0x12b4] ;  /* 0x0012b40001287983 */ /* 0x000ee80000300800 */
[----:B------:R-:W3:Y:S01]  /*4c900*/  LDL.LU R38, [R1+0x13f8] ;  /* 0x0013f80001267983 */ /* 0x000ee20000300800 */
[----:B----4-:R-:W-:-:S03]  /*4c910*/  LOP3.LUT R16, R33, 0xffff, RZ, 0xc0, !PT ;  /* 0x0000ffff21107812 */ /* 0x010fc600078ec0ff */
[----:B------:R-:W4:Y:S01]  /*4c920*/  LDL.LU R33, [R1+0x12b8] ;  /* 0x0012b80001217983 */ /* 0x000f220000300800 */
[----:B------:R-:W-:-:S03]  /*4c930*/  LOP3.LUT R20, R36, 0xffff, RZ, 0xc0, !PT ;  /* 0x0000ffff24147812 */ /* 0x000fc600078ec0ff */
[----:B------:R-:W4:Y:S01]  /*4c940*/  LDL.LU R36, [R1+0x1368] ;  /* 0x0013680001247983 */ /* 0x000f220000300800 */
[----:B------:R-:W-:Y:S02]  /*4c950*/  LOP3.LUT R9, R9, 0xffff, RZ, 0xc0, !PT ;  /* 0x0000ffff09097812 */ /* 0x000fe400078ec0ff */
[----:B------:R-:W-:Y:S01]  /*4c960*/  LOP3.LUT R41, R41, 0xffff, RZ, 0xc0, !PT ;  /* 0x0000ffff29297812 */ /* 0x000fe200078ec0ff */
[----:B------:R-:W4:Y:S01]  /*4c970*/  LDL.LU R56, [R1+0x11fc] ;  /* 0x0011fc0001387983 */ /* 0x000f220000300800 */
[----:B-1----:R-:W-:Y:S02]  /*4c980*/  PRMT R8, R18, 0x3340, R1 ;  /* 0x0000334012087816 */ /* 0x002fe40000000001 */
[----:B------:R-:W-:Y:S01]  /*4c990*/  PRMT R41, R9, 0x3340, R41 ;  /* 0x0000334009297816 */ /* 0x000fe20000000029 */
[----:B------:R-:W4:Y:S01]  /*4c9a0*/  LDL.LU R53, [R1+0x12c4] ;  /* 0x0012c40001357983 */ /* 0x000f220000300800 */
[----:B------:R-:W-:Y:S02]  /*4c9b0*/  PRMT R9, R11, 0x3340, R10 ;  /* 0x000033400b097816 */ /* 0x000fe4000000000a */
[----:B------:R-:W-:Y:S01]  /*4c9c0*/  LOP3.LUT R13, R35, 0xffff, RZ, 0xc0, !PT ;  /* 0x0000ffff230d7812 */ /* 0x000fe200078ec0ff */
[----:B------:R-:W4:Y:S01]  /*4c9d0*/  LDL.LU R52, [R1+0x11f8] ;  /* 0x0011f80001347983 */ /* 0x000f220000300800 */
[----:B------:R-:W-:-:S02]  /*4c9e0*/  PRMT R50, R9, 0x5410, R8 ;  /* 0x0000541009327816 */ /* 0x000fc40000000008 */
[----:B------:R-:W-:Y:S01]  /*4c9f0*/  PRMT R8, R12, 0x3340, R1 ;  /* 0x000033400c087816 */ /* 0x000fe20000000001 */
[----:B------:R-:W4:Y:S01]  /*4ca00*/  LDL.LU R60, [R1+0x12b0] ;  /* 0x0012b000013c7983 */ /* 0x000f220000300800 */
[----:B------:R-:W-:Y:S02]  /*4ca10*/  PRMT R9, R14, 0x3340, R13 ;  /* 0x000033400e097816 */ /* 0x000fe4000000000d */
[----:B------:R-:W-:Y:S01]  /*4ca20*/  LOP3.LUT R22, R29, 0xffff, RZ, 0xc0, !PT ;  /* 0x0000ffff1d167812 */ /* 0x000fe200078ec0ff */
[----:B------:R-:W4:Y:S01]  /*4ca30*/  LDL.LU R23, [R1+0x11f0] ;  /* 0x0011f00001177983 */ /* 0x000f220000300800 */
[----:B------:R-:W-:Y:S02]  /*4ca40*/  LOP3.LUT R15, R30, 0xffff, RZ, 0xc0, !PT ;  /* 0x0000ffff1e0f7812 */ /* 0x000fe400078ec0ff */
[----:B------:R-:W-:Y:S01]  /*4ca50*/  PRMT R51, R9, 0x5410, R8 ;  /* 0x0000541009337816 */ /* 0x000fe20000000008 */
[----:B------:R-:W4:Y:S01]  /*4ca60*/  LDL.LU R27, [R1+0x129c] ;  /* 0x00129c00011b7983 */ /* 0x000f220000300800 */
[----:B------:R-:W-:-:S02]  /*4ca70*/  PRMT R8, R22, 0x3340, R1 ;  /* 0x0000334016087816 */ /* 0x000fc40000000001 */
[----:B------:R-:W-:Y:S01]  /*4ca80*/  PRMT R9, R16, 0x3340, R15 ;  /* 0x0000334010097816 */ /* 0x000fe2000000000f */
[----:B------:R-:W4:Y:S01]  /*4ca90*/  LDL.LU R46, [R1+0x13fc] ;  /* 0x0013fc00012e7983 */ /* 0x000f220000300800 */
[----:B------:R-:W-:Y:S02]  /*4caa0*/  LOP3.LUT R21, R31, 0xffff, RZ, 0xc0, !PT ;  /* 0x0000ffff1f157812 */ /* 0x000fe400078ec0ff */
[----:B------:R-:W-:Y:S01]  /*4cab0*/  LOP3.LUT R19, R32, 0xffff, RZ, 0xc0, !PT ;  /* 0x0000ffff20137812 */ /* 0x000fe200078ec0ff */
[----:B------:R-:W4:Y:S01]  /*4cac0*/  LDL.LU R43, [R1+0x12cc] ;  /* 0x0012cc00012b7983 */ /* 0x000f220000300800 */
[----:B------:R-:W-:Y:S02]  /*4cad0*/  PRMT R48, R9, 0x5410, R8 ;  /* 0x0000541009307816 */ /* 0x000fe40000000008 */
[----:B------:R-:W-:Y:S01]  /*4cae0*/  PRMT R8, R19, 0x3340, R1 ;  /* 0x0000334013087816 */ /* 0x000fe20000000001 */
[----:B------:R-:W4:Y:S01]  /*4caf0*/  LDL.LU R47, [R1+0x1378] ;  /* 0x00137800012f7983 */ /* 0x000f220000300800 */
[----:B------:R-:W-:-:S02]  /*4cb00*/  PRMT R9, R21, 0x3340, R20 ;  /* 0x0000334015097816 */ /* 0x000fc40000000014 */
[----:B------:R-:W-:Y:S02]  /*4cb10*/  SHF.R.U32.HI R31, RZ, 0x8, R10 ;  /* 0x00000008ff1f7819 */ /* 0x000fe4000001160a */
[----:B------:R-:W-:Y:S02]  /*4cb20*/  PRMT R49, R9, 0x5410, R8 ;  /* 0x0000541009317816 */ /* 0x000fe40000000008 */
[----:B------:R-:W-:Y:S02]  /*4cb30*/  SHF.R.U32.HI R8, RZ, 0x8, R11 ;  /* 0x00000008ff087819 */ /* 0x000fe4000001160b */
[----:B------:R-:W-:Y:S02]  /*4cb40*/  LOP3.LUT R31, R31, 0xffff, RZ, 0xc0, !PT ;  /* 0x0000ffff1f1f7812 */ /* 0x000fe400078ec0ff */
[----:B------:R-:W-:Y:S02]  /*4cb50*/  LOP3.LUT R8, R8, 0xffff, RZ, 0xc0, !PT ;  /* 0x0000ffff08087812 */ /* 0x000fe400078ec0ff */
[----:B------:R-:W-:-:S02]  /*4cb60*/  SHF.R.U32.HI R32, RZ, 0x8, R13 ;  /* 0x00000008ff207819 */ /* 0x000fc4000001160d */
[----:B------:R-:W-:Y:S02]  /*4cb70*/  PRMT R31, R8, 0x3340, R31 ;  /* 0x00003340081f7816 */ /* 0x000fe4000000001f */
[----:B------:R-:W-:Y:S02]  /*4cb80*/  SHF.R.U32.HI R8, RZ, 0x8, R14 ;  /* 0x00000008ff087819 */ /* 0x000fe4000001160e */
[----:B------:R-:W-:Y:S02]  /*4cb90*/  LOP3.LUT R32, R32, 0xffff, RZ, 0xc0, !PT ;  /* 0x0000ffff20207812 */ /* 0x000fe400078ec0ff */
[----:B------:R-:W-:Y:S02]  /*4cba0*/  LOP3.LUT R8, R8, 0xffff, RZ, 0xc0, !PT ;  /* 0x0000ffff08087812 */ /* 0x000fe400078ec0ff */
[----:B------:R-:W-:Y:S02]  /*4cbb0*/  SHF.R.U32.HI R35, RZ, 0x8, R15 ;  /* 0x00000008ff237819 */ /* 0x000fe4000001160f */
[----:B------:R-:W-:-:S02]  /*4cbc0*/  PRMT R32, R8, 0x3340, R32 ;  /* 0x0000334008207816 */ /* 0x000fc40000000020 */
[----:B------:R-:W-:Y:S02]  /*4cbd0*/  SHF.R.U32.HI R8, RZ, 0x8, R16 ;  /* 0x00000008ff087819 */ /* 0x000fe40000011610 */
[----:B------:R-:W-:Y:S02]  /*4cbe0*/  LOP3.LUT R35, R35, 0xffff, RZ, 0xc0, !PT ;  /* 0x0000ffff23237812 */ /* 0x000fe400078ec0ff */
[----:B------:R-:W-:Y:S02]  /*4cbf0*/  LOP3.LUT R8, R8, 0xffff, RZ, 0xc0, !PT ;  /* 0x0000ffff08087812 */ /* 0x000fe400078ec0ff */
[----:B------:R-:W-:Y:S02]  /*4cc00*/  SHF.R.U32.HI R30, RZ, 0x8, R20 ;  /* 0x00000008ff1e7819 */ /* 0x000fe40000011614 */
[----:B------:R-:W-:Y:S02]  /*4cc10*/  PRMT R35, R8, 0x3340, R35 ;  /* 0x0000334008237816 */ /* 0x000fe40000000023 */
[----:B------:R-:W-:-:S02]  /*4cc20*/  SHF.R.U32.HI R8, RZ, 0x8, R21 ;  /* 0x00000008ff087819 */ /* 0x000fc40000011615 */
[----:B------:R-:W-:Y:S02]  /*4cc30*/  LOP3.LUT R30, R30, 0xffff, RZ, 0xc0, !PT ;  /* 0x0000ffff1e1e7812 */ /* 0x000fe400078ec0ff */
[----:B------:R-:W-:Y:S02]  /*4cc40*/  LOP3.LUT R8, R8, 0xffff, RZ, 0xc0, !PT ;  /* 0x0000ffff08087812 */ /* 0x000fe400078ec0ff */
[----:B------:R-:W-:Y:S02]  /*4cc50*/  SHF.R.U32.HI R28, RZ, 0x8, R12 ;  /* 0x00000008ff1c7819 */ /* 0x000fe4000001160c */
[----:B------:R-:W-:Y:S02]  /*4cc60*/  PRMT R30, R8, 0x3340, R30 ;  /* 0x00003340081e7816 */ /* 0x000fe4000000001e */
[----:B--2---:R-:W-:Y:S02]  /*4cc70*/  PRMT R9, R37, 0x5410, R42 ;  /* 0x0000541025097816 */ /* 0x004fe4000000002a */
[----:B---3--:R-:W-:-:S03]  /*4cc80*/  PRMT R8, R40, 0x5410, R34 ;  /* 0x0000541028087816 */ /* 0x008fc60000000022 */
[----:B------:R-:W-:Y:S01]  /*4cc90*/  STL [R1+0x1184], R9 ;  /* 0x0011840901007387 */ /* 0x000fe20000100800 */
[----:B------:R-:W-:-:S03]  /*4cca0*/  LOP3.LUT R11, R38, 0xffff, RZ, 0xc0, !PT ;  /* 0x0000ffff260b7812 */ /* 0x000fc600078ec0ff */
[----:B------:R0:W-:Y:S04]  /*4ccb0*/  STL [R1+0x1188], R8 ;  /* 0x0011880801007387 */ /* 0x0001e80000100800 */
[----:B------:R-:W2:Y:S04]  /*4ccc0*/  LDL.LU R44, [R1+0x11f4] ;  /* 0x0011f400012c7983 */ /* 0x000ea80000300800 */
[----:B------:R-:W2:Y:S01]  /*4ccd0*/  LDL.LU R61, [R1+0x12a0] ;  /* 0x0012a000013d7983 */ /* 0x000ea20000300800 */
[----:B----4-:R-:W-:-:S04]  /*4cce0*/  LOP3.LUT R12, R33, 0xffff, RZ, 0xc0, !PT ;  /* 0x0000ffff210c7812 */ /* 0x010fc800078ec0ff */
[----:B0-----:R-:W-:Y:S02]  /*4ccf0*/  PRMT R8, R12, 0x3340, R1 ;  /* 0x000033400c087816 */ /* 0x001fe40000000001 */
[----:B------:R-:W-:-:S04]  /*4cd00*/  LOP3.LUT R10, R36, 0xffff, RZ, 0xc0, !PT ;  /* 0x0000ffff240a7812 */ /* 0x000fc800078ec0ff */
[----:B------:R-:W-:-:S04]  /*4cd10*/  PRMT R9, R11, 0x3340, R10 ;  /* 0x000033400b097816 */ /* 0x000fc8000000000a */
[----:B------:R-:W-:-:S05]  /*4cd20*/  PRMT R8, R9, 0x5410, R8 ;  /* 0x0000541009087816 */ /* 0x000fca0000000008 */
[----:B------:R0:W-:Y:S04]  /*4cd30*/  STL [R1+0x88], R8 ;  /* 0x0000880801007387 */ /* 0x0001e80000100800 */
[----:B------:R-:W3:Y:S04]  /*4cd40*/  LDL.LU R45, [R1+0x11e8] ;  /* 0x0011e800012d7983 */ /* 0x000ee80000300800 */
[----:B------:R-:W3:Y:S04]  /*4cd50*/  LDL.LU R42, [R1+0x1298] ;  /* 0x00129800012a7983 */ /* 0x000ee80000300800 */
[----:B------:R-:W4:Y:S04]  /*4cd60*/  LDL.LU R37, [R1+0x11e0] ;  /* 0x0011e00001257983 */ /* 0x000f280000300800 */
[----:B------:R-:W4:Y:S04]  /*4cd70*/  LDL.LU R34, [R1+0x128c] ;  /* 0x00128c0001227983 */ /* 0x000f280000300800 */
[----:B------:R-:W4:Y:S04]  /*4cd80*/  LDL.LU R40, [R1+0x13e0] ;  /* 0x0013e00001287983 */ /* 0x000f280000300800 */
[----:B------:R-:W4:Y:S04]  /*4cd90*/  LDL.LU R38, [R1+0x1290] ;  /* 0x0012900001267983 */ /* 0x000f280000300800 */
[----:B------:R-:W4:Y:S01]  /*4cda0*/  LDL.LU R33, [R1+0x1344] ;  /* 0x0013440001217983 */ /* 0x000f220000300800 */
[----:B0-----:R-:W-:-:S02]  /*4cdb0*/  SHF.R.U32.HI R8, RZ, 0x8, R11 ;  /* 0x00000008ff087819 */ /* 0x001fc4000001160b */
[----:B------:R-:W-:Y:S02]  /*4cdc0*/  SHF.R.U32.HI R36, RZ, 0x8, R10 ;  /* 0x00000008ff247819 */ /* 0x000fe4000001160a */
[----:B------:R-:W-:Y:S02]  /*4cdd0*/  LOP3.LUT R8, R8, 0xffff, RZ, 0xc0, !PT ;  /* 0x0000ffff08087812 */ /* 0x000fe400078ec0ff */
[----:B------:R-:W-:Y:S02]  /*4cde0*/  LOP3.LUT R36, R36, 0xffff, RZ, 0xc0, !PT ;  /* 0x0000ffff24247812 */ /* 0x000fe400078ec0ff */
[----:B------:R-:W-:Y:S02]  /*4cdf0*/  PRMT R10, R53, 0x5410, R56 ;  /* 0x00005410350a7816 */ /* 0x000fe40000000038 */
[----:B------:R-:W-:Y:S02]  /*4ce00*/  PRMT R36, R8, 0x3340, R36 ;  /* 0x0000334008247816 */ /* 0x000fe40000000024 */
[----:B------:R-:W-:Y:S01]  /*4ce10*/  PRMT R9, R60, 0x5410, R52 ;  /* 0x000054103c097816 */ /* 0x000fe20000000034 */
[----:B------:R0:W-:Y:S01]  /*4ce20*/  STL [R1+0x854], R10 ;  /* 0x0008540a01007387 */ /* 0x0001e20000100800 */
[----:B------:R-:W-:-:S02]  /*4ce30*/  PRMT R8, R27, 0x5410, R23 ;  /* 0x000054101b087816 */ /* 0x000fc40000000017 */
[----:B------:R-:W-:Y:S02]  /*4ce40*/  LOP3.LUT R11, R46, 0xffff, RZ, 0xc0, !PT ;  /* 0x0000ffff2e0b7812 */ /* 0x000fe400078ec0ff */
[----:B------:R-:W-:Y:S01]  /*4ce50*/  LOP3.LUT R13, R43, 0xffff, RZ, 0xc0, !PT ;  /* 0x0000ffff2b0d7812 */ /* 0x000fe200078ec0ff */
[----:B------:R1:W-:Y:S01]  /*4ce60*/  STL [R1+0x1178], R9 ;  /* 0x0011780901007387 */ /* 0x0003e20000100800 */
[----:B0-----:R-:W-:-:S03]  /*4ce70*/  LOP3.LUT R10, R47, 0xffff, RZ, 0xc0, !PT ;  /* 0x0000ffff2f0a7812 */ /* 0x001fc600078ec0ff */
[----:B------:R0:W-:Y:S01]  /*4ce80*/  STL [R1+0x117c], R8 ;  /* 0x00117c0801007387 */ /* 0x0001e20000100800 */
[----:B-1----:R-:W-:Y:S02]  /*4ce90*/  PRMT R9, R11, 0x3340, R10 ;  /* 0x000033400b097816 */ /* 0x002fe4000000000a */
[----:B0-----:R-:W-:-:S04]  /*4cea0*/  PRMT R8, R13, 0x3340, R1 ;  /* 0x000033400d087816 */ /* 0x001fc80000000001 */
[----:B------:R-:W-:Y:S02]  /*4ceb0*/  PRMT R8, R9, 0x5410, R8 ;  /* 0x0000541009087816 */ /* 0x000fe40000000008 */
[----:B------:R-:W-:-:S03]  /*4cec0*/  SHF.R.U32.HI R9, RZ, 0x8, R11 ;  /* 0x00000008ff097819 */ /* 0x000fc6000001160b */
[----:B------:R0:W-:Y:S01]  /*4ced0*/  STL [R1+0x84], R8 ;  /* 0x0000840801007387 */ /* 0x0001e20000100800 */
[----:B------:R-:W-:Y:S02]  /*4cee0*/  LOP3.LUT R9, R9, 0xffff, RZ, 0xc0, !PT ;  /* 0x0000ffff09097812 */ /* 0x000fe400078ec0ff */
[----:B0-----:R-:W-:-:S04]  /*4cef0*/  SHF.R.U32.HI R8, RZ, 0x8, R10 ;  /* 0x00000008ff087819 */ /* 0x001fc8000001160a */
[----:B------:R-:W-:-:S04]  /*4cf00*/  LOP3.LUT R8, R8, 0xffff, RZ, 0xc0, !PT ;  /* 0x0000ffff08087812 */ /* 0x000fc800078ec0ff */
[----:B------:R-:W-:Y:S02]  /*4cf10*/  PRMT R53, R9, 0x3340, R8 ;  /* 0x0000334009357816 */ /* 0x000fe40000000008 */
[----:B--2---:R-:W-:-:S05]  /*4cf20*/  PRMT R10, R61, 0x5410, R44 ;  /* 0x000054103d0a7816 */ /* 0x004fca000000002c */
[----:B------:R0:W-:Y:S01]  /*4cf30*/  STL [R1+0x844], R10 ;  /* 0x0008440a01007387 */ /* 0x0001e20000100800 */
[----:B---3--:R-:W-:Y:S02]  /*4cf40*/  PRMT R9, R42, 0x5410, R45 ;  /* 0x000054102a097816 */ /* 0x008fe4000000002d */
[----:B----4-:R-:W-:-:S03]  /*4cf50*/  PRMT R8, R34, 0x5410, R37 ;  /* 0x0000541022087816 */ /* 0x010fc60000000025 */
[----:B------:R1:W-:Y:S04]  /*4cf60*/  STL [R1+0x848], R9 ;  /* 0x0008480901007387 */ /* 0x0003e80000100800 */
[----:B------:R2:W-:Y:S04]  /*4cf70*/  STL [R1+0x850], R8 ;  /* 0x0008500801007387 */ /* 0x0005e80000100800 */
[----:B------:R-:W3:Y:S01]  /*4cf80*/  LDL.LU R20, [R1+0x11e4] ;  /* 0x0011e40001147983 */ /* 0x000ee20000300800 */
[----:B------:R-:W-:-:S03]  /*4cf90*/  LOP3.LUT R11, R33, 0xffff, RZ, 0xc0, !PT ;  /* 0x0000ffff210b7812 */ /* 0x000fc600078ec0ff */
[----:B------:R-:W3:Y:S01]  /*4cfa0*/  LDL.LU R33, [R1+0x1284] ;  /* 0x0012840001217983 */ /* 0x000ee20000300800 */
[----:B------:R-:W-:-:S03]  /*4cfb0*/  SHF.R.U32.HI R26, RZ, 0x8, R18 ;  /* 0x00000008ff1a7819 */ /* 0x000fc60000011612 */
[----:B------:R-:W4:Y:S01]  /*4cfc0*/  LDL.LU R15, [R1+0x11dc] ;  /* 0x0011dc00010f7983 */ /* 0x000f220000300800 */
[----:B------:R-:W-:-:S03]  /*4cfd0*/  SHF.R.U32.HI R29, RZ, 0x8, R17 ;  /* 0x00000008ff1d7819 */ /* 0x000fc60000011611 */
[----:B------:R-:W4:Y:S04]  /*4cfe0*/  LDL.LU R16, [R1+0x127c] ;  /* 0x00127c0001107983 */ /* 0x000f280000300800 */
[----:B------:R-:W4:Y:S04]  /*4cff0*/  LDL.LU R18, [R1+0x11d8] ;  /* 0x0011d80001127983 */ /* 0x000f280000300800 */
[----:B------:R-:W4:Y:S04]  /*4d000*/  LDL.LU R14, [R1+0x1264] ;  /* 0x00126400010e7983 */ /* 0x000f280000300800 */
[----:B------:R-:W4:Y:S04]  /*4d010*/  LDL.LU R17, [R1+0x13ec] ;  /* 0x0013ec0001117983 */ /* 0x000f280000300800 */
[----:B------:R-:W4:Y:S04]  /*4d020*/  LDL.LU R27, [R1+0x12a4] ;  /* 0x0012a400011b7983 */ /* 0x000f280000300800 */
[----:B------:R-:W4:Y:S01]  /*4d030*/  LDL.LU R52, [R1+0x135c] ;  /* 0x00135c0001347983 */ /* 0x000f220000300800 */
[----:B------:R-:W-:-:S02]  /*4d040*/  SHF.R.U32.HI R23, RZ, 0x8, R12 ;  /* 0x00000008ff177819 */ /* 0x000fc4000001160c */
[----:B------:R-:W-:Y:S01]  /*4d050*/  LOP3.LUT R12, R40, 0xffff, RZ, 0xc0, !PT ;  /* 0x0000ffff280c7812 */ /* 0x000fe200078ec0ff */
[----:B------:R-:W4:Y:S01]  /*4d060*/  LDL.LU R57, [R1+0x11d4] ;  /* 0x0011d40001397983 */ /* 0x000f220000300800 */
[----:B0-----:R-:W-:Y:S02]  /*4d070*/  LOP3.LUT R10, R38, 0xffff, RZ, 0xc0, !PT ;  /* 0x0000ffff260a7812 */ /* 0x001fe400078ec0ff */
[----:B-1----:R-:W-:Y:S01]  /*4d080*/  PRMT R9, R12, 0x3340, R11 ;  /* 0x000033400c097816 */ /* 0x002fe2000000000b */
[----:B------:R-:W4:Y:S01]  /*4d090*/  LDL.LU R56, [R1+0x1270] ;  /* 0x0012700001387983 */ /* 0x000f220000300800 */
[----:B--2---:R-:W-:-:S04]  /*4d0a0*/  PRMT R8, R10, 0x3340, R1 ;  /* 0x000033400a087816 */ /* 0x004fc80000000001 */
[----:B------:R-:W-:-:S05]  /*4d0b0*/  PRMT R8, R9, 0x5410, R8 ;  /* 0x0000541009087816 */ /* 0x000fca0000000008 */
[----:B------:R0:W-:Y:S04]  /*4d0c0*/  STL [R1+0x80], R8 ;  /* 0x0000800801007387 */ /* 0x0001e80000100800 */
[----:B------:R-:W2:Y:S04]  /*4d0d0*/  LDL.LU R60, [R1+0x11d0] ;  /* 0x0011d000013c7983 */ /* 0x000ea80000300800 */
[----:B------:R-:W2:Y:S04]  /*4d0e0*/  LDL.LU R46, [R1+0x1260] ;  /* 0x00126000012e7983 */ /* 0x000ea80000300800 */
[----:B------:R-:W2:Y:S04]  /*4d0f0*/  LDL.LU R43, [R1+0x11c8] ;  /* 0x0011c800012b7983 */ /* 0x000ea80000300800 */
[----:B------:R-:W2:Y:S04]  /*4d100*/  LDL.LU R47, [R1+0x1258] ;  /* 0x00125800012f7983 */ /* 0x000ea80000300800 */
[----:B------:R-:W2:Y:S04]  /*4d110*/  LDL.LU R44, [R1+0x11c0] ;  /* 0x0011c000012c7983 */ /* 0x000ea80000300800 */
[----:B------:R-:W2:Y:S04]  /*4d120*/  LDL.LU R61, [R1+0x1248] ;  /* 0x00124800013d7983 */ /* 0x000ea80000300800 */
[----:B------:R-:W2:Y:S01]  /*4d130*/  LDL.LU R45, [R1+0x140c] ;  /* 0x00140c00012d7983 */ /* 0x000ea20000300800 */
[----:B0-----:R-:W-:-:S03]  /*4d140*/  SHF.R.U32.HI R8, RZ, 0x8, R12 ;  /* 0x00000008ff087819 */ /* 0x001fc6000001160c */
[----:B------:R-:W2:Y:S01]  /*4d150*/  LDL.LU R42, [R1+0x131c] ;  /* 0x00131c00012a7983 */ /* 0x000ea20000300800 */
[----:B------:R-:W-:-:S03]  /*4d160*/  SHF.R.U32.HI R37, RZ, 0x8, R11 ;  /* 0x00000008ff257819 */ /* 0x000fc6000001160b */
[----:B------:R-:W2:Y:S01]  /*4d170*/  LDL.LU R34, [R1+0x13c8] ;  /* 0x0013c80001227983 */ /* 0x000ea20000300800 */
[----:B------:R-:W-:Y:S02]  /*4d180*/  LOP3.LUT R8, R8, 0xffff, RZ, 0xc0, !PT ;  /* 0x0000ffff08087812 */ /* 0x000fe400078ec0ff */
[----:B------:R-:W-:Y:S01]  /*4d190*/  LOP3.LUT R37, R37, 0xffff, RZ, 0xc0, !PT ;  /* 0x0000ffff25257812 */ /* 0x000fe200078ec0ff */
[----:B------:R-:W2:Y:S03]  /*4d1a0*/  LDL.LU R40, [R1+0x1410] ;  /* 0x0014100001287983 */ /* 0x000ea60000300800 */
[----:B------:R-:W-:Y:S01]  /*4d1b0*/  PRMT R37, R8, 0x3340, R37 ;  /* 0x0000334008257816 */ /* 0x000fe20000000025 */
[----:B------:R-:W2:Y:S01]  /*4d1c0*/  LDL.LU R38, [R1+0x1320] ;  /* 0x0013200001267983 */ /* 0x000ea20000300800 */
[----:B---3--:R-:W-:-:S03]  /*4d1d0*/  PRMT R8, R33, 0x5410, R20 ;  /* 0x0000541021087816 */ /* 0x008fc60000000014 */
[----:B------:R-:W3:Y:S01]  /*4d1e0*/  LDL.LU R33, [R1+0x13d0] ;  /* 0x0013d00001217983 */ /* 0x000ee20000300800 */
[----:B------:R-:W-:-:S03]  /*4d1f0*/  SHF.R.U32.HI R21, RZ, 0x8, R10 ;  /* 0x00000008ff157819 */ /* 0x000fc6000001160a */
[----:B------:R0:W-:Y:S01]  /*4d200*/  STL [R1+0x84c], R8 ;  /* 0x00084c0801007387 */ /* 0x0001e20000100800 */
[----:B----4-:R-:W-:Y:S02]  /*4d210*/  PRMT R9, R16, 0x5410, R15 ;  /* 0x0000541010097816 */ /* 0x010fe4000000000f */
[----:B0-----:R-:W-:-:S03]  /*4d220*/  PRMT R8, R14, 0x5410, R18 ;  /* 0x000054100e087816 */ /* 0x001fc60000000012 */
[----:B------:R-:W-:Y:S01]  /*4d230*/  STL [R1+0x154], R9 ;  /* 0x0001540901007387 */ /* 0x000fe20000100800 */
[----:B------:R-:W-:-:S03]  /*4d240*/  LOP3.LUT R11, R17, 0xffff, RZ, 0xc0, !PT ;  /* 0x0000ffff110b7812 */ /* 0x000fc600078ec0ff */
[----:B------:R0:W-:Y:S01]  /*4d250*/  STL [R1+0x15c], R8 ;  /* 0x00015c0801007387 */ /* 0x0001e20000100800 */
[----:B------:R-:W-:Y:S02]  /*4d260*/  LOP3.LUT R27, R27, 0xffff, RZ, 0xc0, !PT ;  /* 0x0000ffff1b1b7812 */ /* 0x000fe400078ec0ff */
[----:B------:R-:W-:Y:S02]  /*4d270*/  LOP3.LUT R10, R52, 0xffff, RZ, 0xc0, !PT ;  /* 0x0000ffff340a7812 */ /* 0x000fe400078ec0ff */
[----:B0-----:R-:W-:Y:S02]  /*4d280*/  PRMT R8, R27, 0x3340, R1 ;  /* 0x000033401b087816 */ /* 0x001fe40000000001 */
[----:B------:R-:W-:-:S04]  /*4d290*/  PRMT R9, R11, 0x3340, R10 ;  /* 0x000033400b097816 */ /* 0x000fc8000000000a */
[----:B------:R-:W-:Y:S02]  /*4d2a0*/  PRMT R8, R9, 0x5410, R8 ;  /* 0x0000541009087816 */ /* 0x000fe40000000008 */
[----:B------:R-:W-:-:S03]  /*4d2b0*/  SHF.R.U32.HI R9, RZ, 0x8, R11 ;  /* 0x00000008ff097819 */ /* 0x000fc6000001160b */
[----:B------:R0:W-:Y:S01]  /*4d2c0*/  STL [R1+0x7c], R8 ;  /* 0x00007c0801007387 */ /* 0x0001e20000100800 */
[----:B------:R-:W-:Y:S02]  /*4d2d0*/  LOP3.LUT R9, R9, 0xffff, RZ, 0xc0, !PT ;  /* 0x0000ffff09097812 */ /* 0x000fe400078ec0ff */
[----:B0-----:R-:W-:-:S04]  /*4d2e0*/  SHF.R.U32.HI R8, RZ, 0x8, R10 ;  /* 0x00000008ff087819 */ /* 0x001fc8000001160a */
[----:B------:R-:W-:-:S04]  /*4d2f0*/  LOP3.LUT R8, R8, 0xffff, RZ, 0xc0, !PT ;  /* 0x0000ffff08087812 */ /* 0x000fc800078ec0ff */
[----:B------:R-:W-:Y:S02]  /*4d300*/  PRMT R52, R9, 0x3340, R8 ;  /* 0x0000334009347816 */ /* 0x000fe40000000008 */
[----:B------:R-:W-:Y:S02]  /*4d310*/  PRMT R8, R56, 0x5410, R57 ;  /* 0x0000541038087816 */ /* 0x000fe40000000039 */
[----:B--2---:R-:W-:Y:S02]  /*4d320*/  PRMT R10, R46, 0x5410, R60 ;  /* 0x000054102e0a7816 */ /* 0x004fe4000000003c */
[----:B------:R-:W-:Y:S01]  /*4d330*/  PRMT R9, R47, 0x5410, R43 ;  /* 0x000054102f097816 */ /* 0x000fe2000000002b */
[----:B------:R0:W-:Y:S04]  /*4d340*/  STL [R1+0x158], R8 ;  /* 0x0001580801007387 */ /* 0x0001e80000100800 */
[----:B------:R1:W-:Y:S01]  /*4d350*/  STL [R1+0x144], R10 ;  /* 0x0001440a01007387 */ /* 0x0003e20000100800 */
[----:B------:R-:W-:-:S02]  /*4d360*/  LOP3.LUT R12, R45, 0xffff, RZ, 0xc0, !PT ;  /* 0x0000ffff2d0c7812 */ /* 0x000fc400078ec0ff */
[----:B0-----:R-:W-:Y:S02]  /*4d370*/  PRMT R8, R61, 0x5410, R44 ;  /* 0x000054103d087816 */ /* 0x001fe4000000002c */
[----:B------:R-:W-:Y:S01]  /*4d380*/  LOP3.LUT R14, R42, 0xffff, RZ, 0xc0, !PT ;  /* 0x0000ffff2a0e7812 */ /* 0x000fe200078ec0ff */
[----:B------:R0:W-:Y:S01]  /*4d390*/  STL [R1+0x14c], R9 ;  /* 0x00014c0901007387 */ /* 0x0001e20000100800 */
[----:B-1----:R-:W-:-:S03]  /*4d3a0*/  LOP3.LUT R10, R34, 0xffff, RZ, 0xc0, !PT ;  /* 0x0000ffff220a7812 */ /* 0x002fc600078ec0ff */
[----:B------:R1:W-:Y:S01]  /*4d3b0*/  STL [R1+0x150], R8 ;  /* 0x0001500801007387 */ /* 0x0003e20000100800 */
[----:B------:R-:W-:-:S03]  /*4d3c0*/  SHF.R.U32.HI R25, RZ, 0x8, R19 ;  /* 0x00000008ff197819 */ /* 0x000fc60000011613 */
[----:B------:R-:W2:Y:S01]  /*4d3d0*/  LDL.LU R16, [R1+0x125c] ;  /* 0x00125c0001107983 */ /* 0x000ea20000300800 */
[----:B0-----:R-:W-:-:S03]  /*4d3e0*/  PRMT R9, R12, 0x3340, R10 ;  /* 0x000033400c097816 */ /* 0x001fc6000000000a */
[----:B------:R-:W4:Y:S01]  /*4d3f0*/  LDL.LU R17, [R1+0x11c4] ;  /* 0x0011c40001117983 */ /* 0x000f220000300800 */
[----:B-1----:R-:W-:Y:S02]  /*4d400*/  PRMT R8, R14, 0x3340, R1 ;  /* 0x000033400e087816 */ /* 0x002fe40000000001 */
[----:B------:R-:W-:Y:S01]  /*4d410*/  SHF.R.U32.HI R24, RZ, 0x8, R22 ;  /* 0x00000008ff187819 */ /* 0x000fe20000011616 */
[----:B------:R-:W4:Y:S01]  /*4d420*/  LDL.LU R47, [R1+0x124c] ;  /* 0x00124c00012f7983 */ /* 0x000f220000300800 */
[----:B------:R-:W-:Y:S02]  /*4d430*/  PRMT R8, R9, 0x5410, R8 ;  /* 0x0000541009087816 */ /* 0x000fe40000000008 */
[----:B------:R-:W-:Y:S01]  /*4d440*/  SHF.R.U32.HI R19, RZ, 0x8, R13 ;  /* 0x00000008ff137819 */ /* 0x000fe2000001160d */
[----:B------:R-:W2:Y:S01]  /*4d450*/  LDL.LU R22, [R1+0x11bc] ;  /* 0x0011bc0001167983 */ /* 0x000ea20000300800 */
[----:B------:R-:W-:Y:S02]  /*4d460*/  LOP3.LUT R13, R40, 0xffff, RZ, 0xc0, !PT ;  /* 0x0000ffff280d7812 */ /* 0x000fe400078ec0ff */
[----:B------:R-:W-:Y:S01]  /*4d470*/  LOP3.LUT R15, R38, 0xffff, RZ, 0xc0, !PT ;  /* 0x0000ffff260f7812 */ /* 0x000fe200078ec0ff */
[----:B------:R-:W2:Y:S04]  /*4d480*/  LDL.LU R60, [R1+0x1254] ;  /* 0x00125400013c7983 */ /* 0x000ea80000300800 */
[----:B------:R0:W-:Y:S04]  /*4d490*/  STL [R1+0x78], R8 ;  /* 0x0000780801007387 */ /* 0x0001e80000100800 */
[----:B------:R-:W2:Y:S04]  /*4d4a0*/  LDL.LU R20, [R1+0x11b8] ;  /* 0x0011b80001147983 */ /* 0x000ea80000300800 */
[----:B------:R-:W2:Y:S01]  /*4d4b0*/  LDL.LU R61, [R1+0x123c] ;  /* 0x00123c00013d7983 */ /* 0x000ea20000300800 */
[----:B0-----:R-:W-:-:S03]  /*4d4c0*/  PRMT R8, R15, 0x3340, R1 ;  /* 0x000033400f087816 */ /* 0x001fc60000000001 */
        /* <DEDUP_REMOVED lines=9> */
[----:B---3--:R-:W-:-:S04]  /*4d560*/  LOP3.LUT R11, R33, 0xffff, RZ, 0xc0, !PT ;  /* 0x0000ffff210b7812 */ /* 0x008fc800078ec0ff */
[----:B------:R-:W-:-:S04]  /*4d570*/  PRMT R9, R13, 0x3340, R11 ;  /* 0x000033400d097816 */ /* 0x000fc8000000000b */
[----:B------:R-:W-:Y:S02]  /*4d580*/  PRMT R8, R9, 0x5410, R8 ;  /* 0x0000541009087816 */ /* 0x000fe40000000008 */
[----:B------:R-:W-:-:S03]  /*4d590*/  SHF.R.U32.HI R9, RZ, 0x8, R13 ;  /* 0x00000008ff097819 */ /* 0x000fc6000001160d */
[----:B------:R0:W-:Y:S04]  /*4d5a0*/  STL [R1+0x70], R8 ;  /* 0x0000700801007387 */ /* 0x0001e80000100800 */
[----:B------:R-:W3:Y:S04]  /*4d5b0*/  LDL.LU R38, [R1+0x13a8] ;  /* 0x0013a80001267983 */ /* 0x000ee80000300800 */
[----:B------:R-:W3:Y:S01]  /*4d5c0*/  LDL.LU R13, [R1+0x11cc] ;  /* 0x0011cc00010d7983 */ /* 0x000ee20000300800 */
[----:B------:R-:W-:Y:S02]  /*4d5d0*/  SHF.R.U32.HI R46, RZ, 0x8, R10 ;  /* 0x00000008ff2e7819 */ /* 0x000fe4000001160a */
[----:B0-----:R-:W-:-:S02]  /*4d5e0*/  SHF.R.U32.HI R8, RZ, 0x8, R12 ;  /* 0x00000008ff087819 */ /* 0x001fc4000001160c */
[----:B------:R-:W-:Y:S02]  /*4d5f0*/  LOP3.LUT R46, R46, 0xffff, RZ, 0xc0, !PT ;  /* 0x0000ffff2e2e7812 */ /* 0x000fe400078ec0ff */
[----:B------:R-:W-:Y:S02]  /*4d600*/  LOP3.LUT R8, R8, 0xffff, RZ, 0xc0, !PT ;  /* 0x0000ffff08087812 */ /* 0x000fe400078ec0ff */
[----:B------:R-:W-:Y:S02]  /*4d610*/  SHF.R.U32.HI R33, RZ, 0x8, R11 ;  /* 0x00000008ff217819 */ /* 0x000fe4000001160b */
[----:B------:R-:W-:Y:S02]  /*4d620*/  PRMT R46, R8, 0x3340, R46 ;  /* 0x00003340082e7816 */ /* 0x000fe4000000002e */
[----:B------:R-:W-:Y:S02]  /*4d630*/  LOP3.LUT R9, R9, 0xffff, RZ, 0xc0, !PT ;  /* 0x0000ffff09097812 */ /* 0x000fe400078ec0ff */
[----:B------:R-:W-:-:S04]  /*4d640*/  LOP3.LUT R33, R33, 0xffff, RZ, 0xc0, !PT ;  /* 0x0000ffff21217812 */ /* 0x000fc800078ec0ff */
[----:B------:R-:W-:Y:S02]  /*4d650*/  PRMT R33, R9, 0x3340, R33 ;  /* 0x0000334009217816 */ /* 0x000fe40000000021 */
[----:B----4-:R-:W-:Y:S02]  /*4d660*/  PRMT R47, R47, 0x5410, R17 ;  /* 0x000054102f2f7816 */ /* 0x010fe40000000011 */
[----:B------:R-:W-:Y:S02]  /*4d670*/  SHF.R.U32.HI R17, RZ, 0x8, R15 ;  /* 0x00000008ff117819 */ /* 0x000fe4000001160f */
[----:B--2---:R-:W-:Y:S02]  /*4d680*/  PRMT R60, R60, 0x5410, R22 ;  /* 0x000054103c3c7816 */ /* 0x004fe40000000016 */
[----:B------:R-:W-:Y:S02]  /*4d690*/  PRMT R61, R61, 0x5410, R20 ;  /* 0x000054103d3d7816 */ /* 0x000fe40000000014 */
[----:B------:R-:W-:-:S02]  /*4d6a0*/  PRMT R20, R57, 0x5410, R18 ;  /* 0x0000541039147816 */ /* 0x000fc40000000012 */
[----:B------:R-:W-:Y:S02]  /*4d6b0*/  LOP3.LUT R12, R43, 0xffff, RZ, 0xc0, !PT ;  /* 0x0000ffff2b0c7812 */ /* 0x000fe400078ec0ff */
[----:B------:R-:W-:Y:S02]  /*4d6c0*/  PRMT R45, R45, 0x5410, R56 ;  /* 0x000054102d2d7816 */ /* 0x000fe40000000038 */
[----:B------:R-:W-:-:S04]  /*4d6d0*/  LOP3.LUT R10, R42, 0xffff, RZ, 0xc0, !PT ;  /* 0x0000ffff2a0a7812 */ /* 0x000fc800078ec0ff */
[----:B------:R-:W-:Y:S02]  /*4d6e0*/  PRMT R9, R12, 0x3340, R10 ;  /* 0x000033400c097816 */ /* 0x000fe4000000000a */
[----:B------:R-:W-:Y:S02]  /*4d6f0*/  LOP3.LUT R15, R40, 0xffff, RZ, 0xc0, !PT ;  /* 0x0000ffff280f7812 */ /* 0x000fe400078ec0ff */
[----:B---3--:R-:W-:Y:S02]  /*4d700*/  PRMT R8, R16, 0x5410, R13 ;  /* 0x0000541010087816 */ /* 0x008fe4000000000d */
[----:B------:R-:W-:Y:S02]  /*4d710*/  SHF.R.U32.HI R16, RZ, 0x8, R14 ;  /* 0x00000008ff107819 */ /* 0x000fe4000001160e */
[----:B------:R-:W-:Y:S01]  /*4d720*/  LOP3.LUT R14, R44, 0xffff, RZ, 0xc0, !PT ;  /* 0x0000ffff2c0e7812 */ /* 0x000fe200078ec0ff */
[----:B------:R0:W-:Y:S04]  /*4d730*/  STL [R1+0x148], R8 ;  /* 0x0001480801007387 */ /* 0x0001e80000100800 */
[----:B------:R-:W2:Y:S04]  /*4d740*/  LDL.LU R57, [R1+0x140] ;  /* 0x0001400001397983 */ /* 0x000ea80000300800 */
[----:B------:R-:W2:Y:S01]  /*4d750*/  LDL.LU R43, [R1+0x122c] ;  /* 0x00122c00012b7983 */ /* 0x000ea20000300800 */
[----:B0-----:R-:W-:-:S03]  /*4d760*/  PRMT R8, R14, 0x3340, R1 ;  /* 0x000033400e087816 */ /* 0x001fc60000000001 */
[----:B------:R-:W3:Y:S01]  /*4d770*/  LDL.LU R56, [R1+0x13c] ;  /* 0x00013c0001387983 */ /* 0x000ee20000300800 */
[----:B------:R-:W-:-:S03]  /*4d780*/  PRMT R8, R9, 0x5410, R8 ;  /* 0x0000541009087816 */ /* 0x000fc60000000008 */
[----:B------:R-:W3:Y:S01]  /*4d790*/  LDL.LU R44, [R1+0x1224] ;  /* 0x00122400012c7983 */ /* 0x000ee20000300800 */
[----:B------:R-:W-:Y:S02]  /*4d7a0*/  LOP3.LUT R13, R34, 0xffff, RZ, 0xc0, !PT ;  /* 0x0000ffff220d7812 */ /* 0x000fe400078ec0ff */
[----:B------:R-:W-:Y:S01]  /*4d7b0*/  LOP3.LUT R11, R38, 0xffff, RZ, 0xc0, !PT ;  /* 0x0000ffff260b7812 */ /* 0x000fe200078ec0ff */
[----:B------:R-:W4:Y:S04]  /*4d7c0*/  LDL.LU R18, [R1+0x1228] ;  /* 0x0012280001127983 */ /* 0x000f280000300800 */
[----:B------:R-:W4:Y:S01]  /*4d7d0*/  LDL.LU R22, [R1+0x120c] ;  /* 0x00120c0001167983 */ /* 0x000f220000300800 */
[----:B------:R-:W-:-:S03]  /*4d7e0*/  PRMT R9, R13, 0x3340, R11 ;  /* 0x000033400d097816 */ /* 0x000fc6000000000b */
[----:B------:R-:W4:Y:S04]  /*4d7f0*/  LDL.LU R40, [R1+0x1204] ;  /* 0x0012040001287983 */ /* 0x000f280000300800 */
[----:B------:R-:W4:Y:S04]  /*4d800*/  LDL.LU R42, [R1+0x130] ;  /* 0x00013000012a7983 */ /* 0x000f280000300800 */
[----:B------:R0:W-:Y:S02]  /*4d810*/  STL [R1+0x74], R8 ;  /* 0x0000740801007387 */ /* 0x0001e40000100800 */
[----:B0-----:R-:W-:-:S04]  /*4d820*/  PRMT R8, R15, 0x3340, R1 ;  /* 0x000033400f087816 */ /* 0x001fc80000000001 */
[----:B------:R-:W-:Y:S02]  /*4d830*/  PRMT R8, R9, 0x5410, R8 ;  /* 0x0000541009087816 */ /* 0x000fe40000000008 */
[----:B------:R-:W-:Y:S02]  /*4d840*/  SHF.R.U32.HI R9, RZ, 0x8, R13 ;  /* 0x00000008ff097819 */ /* 0x000fe4000001160d */
[----:B------:R-:W4:Y:S04]  /*4d850*/  LDL.LU R13, [R1+0x134] ;  /* 0x00013400010d7983 */ /* 0x000f280000300800 */
[----:B------:R0:W-:Y:S02]  /*4d860*/  STL [R1+0x5c], R8 ;  /* 0x00005c0801007387 */ /* 0x0001e40000100800 */
[----:B0-----:R-:W-:-:S02]  /*4d870*/  SHF.R.U32.HI R8, RZ, 0x8, R12 ;  /* 0x00000008ff087819 */ /* 0x001fc4000001160c */
[----:B------:R-:W4:Y:S01]  /*4d880*/  LDL.LU R12, [R1+0x138] ;  /* 0x00013800010c7983 */ /* 0x000f220000300800 */
[----:B------:R-:W-:Y:S02]  /*4d890*/  SHF.R.U32.HI R38, RZ, 0x8, R10 ;  /* 0x00000008ff267819 */ /* 0x000fe4000001160a */
[----:B------:R-:W-:Y:S01]  /*4d8a0*/  SHF.R.U32.HI R34, RZ, 0x8, R11 ;  /* 0x00000008ff227819 */ /* 0x000fe2000001160b */
[----:B------:R-:W4:Y:S01]  /*4d8b0*/  LDL.LU R10, [R1+0x120] ;  /* 0x00012000010a7983 */ /* 0x000f220000300800 */
[----:B------:R-:W-:Y:S02]  /*4d8c0*/  LOP3.LUT R8, R8, 0xffff, RZ, 0xc0, !PT ;  /* 0x0000ffff08087812 */ /* 0x000fe400078ec0ff */
[----:B------:R-:W-:Y:S01]  /*4d8d0*/  LOP3.LUT R9, R9, 0xffff, RZ, 0xc0, !PT ;  /* 0x0000ffff09097812 */ /* 0x000fe200078ec0ff */
[----:B------:R-:W4:Y:S01]  /*4d8e0*/  LDL.LU R11, [R1+0x124] ;  /* 0x00012400010b7983 */ /* 0x000f220000300800 */
[----:B------:R-:W-:Y:S02]  /*4d8f0*/  LOP3.LUT R38, R38, 0xffff, RZ, 0xc0, !PT ;  /* 0x0000ffff26267812 */ /* 0x000fe400078ec0ff */
[----:B------:R-:W-:-:S02]  /*4d900*/  LOP3.LUT R34, R34, 0xffff, RZ, 0xc0, !PT ;  /* 0x0000ffff22227812 */ /* 0x000fc400078ec0ff */
[----:B------:R-:W-:Y:S02]  /*4d910*/  PRMT R38, R8, 0x3340, R38 ;  /* 0x0000334008267816 */ /* 0x000fe40000000026 */
[----:B------:R-:W4:Y:S01]  /*4d920*/  LDL.LU R8, [R1+0x1208] ;  /* 0x0012080001087983 */ /* 0x000f220000300800 */
[----:B------:R-:W-:-:S03]  /*4d930*/  PRMT R34, R9, 0x3340, R34 ;  /* 0x0000334009227816 */ /* 0x000fc60000000022 */
[----:B------:R-:W4:Y:S01]  /*4d940*/  LDL.LU R9, [R1+0x128] ;  /* 0x0001280001097983 */ /* 0x000f220000300800 */
[----:B--2---:R-:W-:-:S03]  /*4d950*/  PRMT R43, R43, 0x5410, R57 ;  /* 0x000054102b2b7816 */ /* 0x004fc60000000039 */
[----:B------:R-:W2:Y:S01]  /*4d960*/  LDL.LU R57, [R1+0x14c4] ;  /* 0x0014c40001397983 */ /* 0x000ea20000300800 */
[----:B---3--:R-:W-:-:S03]  /*4d970*/  PRMT R44, R44, 0x5410, R56 ;  /* 0x000054102c2c7816 */ /* 0x008fc60000000038 */
[----:B------:R-:W3:Y:S01]  /*4d980*/  LDL.LU R56, [R1+0x14c0] ;  /* 0x0014c00001387983 */ /* 0x000ee20000300800 */
[----:B----4-:R-:W-:Y:S02]  /*4d990*/  PRMT R22, R22, 0x5410, R13 ;  /* 0x0000541016167816 */ /* 0x010fe4000000000d */
[----:B------:R-:W-:Y:S02]  /*4d9a0*/  SHF.R.U32.HI R13, RZ, 0x8, R27 ;  /* 0x00000008ff0d7819 */ /* 0x000fe4000001161b */
[----:B------:R-:W4:Y:S01]  /*4d9b0*/  LDL.LU R27, [R1+0x1210] ;  /* 0x00121000011b7983 */ /* 0x000f220000300800 */
[----:B------:R-:W-:Y:S02]  /*4d9c0*/  PRMT R18, R18, 0x5410, R12 ;  /* 0x0000541012127816 */ /* 0x000fe4000000000c */
[----:B------:R-:W-:Y:S02]  /*4d9d0*/  SHF.R.U32.HI R12, RZ, 0x8, R39 ;  /* 0x00000008ff0c7819 */ /* 0x000fe40000011627 */
[----:B------:R-:W4:Y:S01]  /*4d9e0*/  LDL.LU R39, [R1+0x12c] ;  /* 0x00012c0001277983 */ /* 0x000f220000300800 */
[----:B------:R-:W-:-:S02]  /*4d9f0*/  LOP3.LUT R28, R28, 0xffff, RZ, 0xc0, !PT ;  /* 0x0000ffff1c1c7812 */ /* 0x000fc400078ec0ff */
[----:B------:R-:W-:Y:S02]  /*4da00*/  LOP3.LUT R26, R26, 0xffff, RZ, 0xc0, !PT ;  /* 0x0000ffff1a1a7812 */ /* 0x000fe400078ec0ff */
[----:B------:R-:W-:Y:S02]  /*4da10*/  LOP3.LUT R25, R25, 0xffff, RZ, 0xc0, !PT ;  /* 0x0000ffff19197812 */ /* 0x000fe400078ec0ff */
[----:B------:R-:W-:Y:S02]  /*4da20*/  LOP3.LUT R29, R29, 0xffff, RZ, 0xc0, !PT ;  /* 0x0000ffff1d1d7812 */ /* 0x000fe400078ec0ff */
[----:B------:R-:W-:Y:S02]  /*4da30*/  LOP3.LUT R24, R24, 0xffff, RZ, 0xc0, !PT ;  /* 0x0000ffff18187812 */ /* 0x000fe400078ec0ff */
[----:B------:R-:W-:Y:S02]  /*4da40*/  PRMT R28, R28, 0x3340, R1 ;  /* 0x000033401c1c7816 */ /* 0x000fe40000000001 */
[----:B------:R-:W-:-:S02]  /*4da50*/  SHF.R.U32.HI R15, RZ, 0x8, R15 ;  /* 0x00000008ff0f7819 */ /* 0x000fc4000001160f */
[----:B------:R-:W-:Y:S02]  /*4da60*/  PRMT R40, R40, 0x5410, R11 ;  /* 0x0000541028287816 */ /* 0x000fe4000000000b */
[----:B------:R-:W-:Y:S02]  /*4da70*/  PRMT R26, R26, 0x3340, R1 ;  /* 0x000033401a1a7816 */ /* 0x000fe40000000001 */
[----:B------:R-:W-:Y:S02]  /*4da80*/  LOP3.LUT R19, R19, 0xffff, RZ, 0xc0, !PT ;  /* 0x0000ffff13137812 */ /* 0x000fe400078ec0ff */
[----:B------:R-:W-:Y:S02]  /*4da90*/  LOP3.LUT R17, R17, 0xffff, RZ, 0xc0, !PT ;  /* 0x0000ffff11117812 */ /* 0x000fe400078ec0ff */
[----:B------:R-:W-:Y:S02]  /*4daa0*/  PRMT R42, R42, 0x5410, R10 ;  /* 0x000054102a2a7816 */ /* 0x000fe4000000000a */
[----:B------:R-:W-:-:S02]  /*4dab0*/  SHF.R.U32.HI R11, RZ, 0x8, R55 ;  /* 0x00000008ff0b7819 */ /* 0x000fc40000011637 */
[--C-:B------:R-:W-:Y:S01]  /*4dac0*/  PRMT R25, R25, 0x3340, R1.reuse ;  /* 0x0000334019197816 */ /* 0x100fe20000000001 */
[----:B------:R-:W2:Y:S01]  /*4dad0*/  LDL.LU R55, [R1+0x14bc] ;  /* 0x0014bc0001377983 */ /* 0x000ea20000300800 */
[----:B------:R-:W-:Y:S02]  /*4dae0*/  LOP3.LUT R23, R23, 0xffff, RZ, 0xc0, !PT ;  /* 0x0000ffff17177812 */ /* 0x000fe400078ec0ff */
[----:B------:R-:W-:Y:S02]  /*4daf0*/  SHF.R.U32.HI R14, RZ, 0x8, R14 ;  /* 0x00000008ff0e7819 */ /* 0x000fe4000001160e */
[----:B------:R-:W-:Y:S02]  /*4db00*/  SHF.R.U32.HI R10, RZ, 0x8, R54 ;  /* 0x00000008ff0a7819 */ /* 0x000fe40000011636 */
[--C-:B------:R-:W-:Y:S01]  /*4db10*/  PRMT R29, R29, 0x3340, R1.reuse ;  /* 0x000033401d1d7816 */ /* 0x100fe20000000001 */
[----:B------:R-:W3:Y:S01]  /*4db20*/  LDL.LU R54, [R1+0x14b8] ;  /* 0x0014b80001367983 */ /* 0x000ee20000300800 */
[----:B------:R-:W-:-:S02]  /*4db30*/  PRMT R24, R24, 0x3340, R1 ;  /* 0x0000334018187816 */ /* 0x000fc40000000001 */
[----:B------:R-:W-:Y:S02]  /*4db40*/  LOP3.LUT R16, R16, 0xffff, RZ, 0xc0, !PT ;  /* 0x0000ffff10107812 */ /* 0x000fe400078ec0ff */
[----:B------:R-:W-:Y:S02]  /*4db50*/  LOP3.LUT R21, R21, 0xffff, RZ, 0xc0, !PT ;  /* 0x0000ffff15157812 */ /* 0x000fe400078ec0ff */
[----:B------:R-:W-:Y:S02]  /*4db60*/  LOP3.LUT R15, R15, 0xffff, RZ, 0xc0, !PT ;  /* 0x0000ffff0f0f7812 */ /* 0x000fe400078ec0ff */
[--C-:B------:R-:W-:Y:S02]  /*4db70*/  PRMT R19, R19, 0x3340, R1.reuse ;  /* 0x0000334013137816 */ /* 0x100fe40000000001 */
[----:B------:R-:W-:Y:S02]  /*4db80*/  PRMT R17, R17, 0x3340, R1 ;  /* 0x0000334011117816 */ /* 0x000fe40000000001 */
[----:B------:R-:W-:-:S02]  /*4db90*/  PRMT R32, R32, 0x5410, R28 ;  /* 0x0000541020207816 */ /* 0x000fc4000000001c */
[--C-:B------:R-:W-:Y:S02]  /*4dba0*/  PRMT R23, R23, 0x3340, R1.reuse ;  /* 0x0000334017177816 */ /* 0x100fe40000000001 */
[----:B------:R-:W-:Y:S02]  /*4dbb0*/  LOP3.LUT R14, R14, 0xffff, RZ, 0xc0, !PT ;  /* 0x0000ffff0e0e7812 */ /* 0x000fe400078ec0ff */
[----:B------:R-:W-:Y:S02]  /*4dbc0*/  PRMT R31, R31, 0x5410, R26 ;  /* 0x000054101f1f7816 */ /* 0x000fe4000000001a */
[----:B------:R-:W-:Y:S02]  /*4dbd0*/  PRMT R16, R16, 0x3340, R1 ;  /* 0x0000334010107816 */ /* 0x000fe40000000001 */
[----:B------:R-:W-:Y:S02]  /*4dbe0*/  PRMT R41, R41, 0x5410, R29 ;  /* 0x0000541029297816 */ /* 0x000fe4000000001d */
[----:B------:R-:W-:-:S02]  /*4dbf0*/  PRMT R30, R30, 0x5410, R25 ;  /* 0x000054101e1e7816 */ /* 0x000fc40000000019 */
[--C-:B------:R-:W-:Y:S02]  /*4dc00*/  PRMT R21, R21, 0x3340, R1.reuse ;  /* 0x0000334015157816 */ /* 0x100fe40000000001 */
[----:B------:R-:W-:Y:S02]  /*4dc10*/  PRMT R15, R15, 0x3340, R1 ;  /* 0x000033400f0f7816 */ /* 0x000fe40000000001 */
[----:B------:R-:W-:Y:S02]  /*4dc20*/  PRMT R29, R35, 0x5410, R24 ;  /* 0x00005410231d7816 */ /* 0x000fe40000000018 */
[----:B------:R-:W-:Y:S02]  /*4dc30*/  PRMT R35, R53, 0x5410, R19 ;  /* 0x0000541035237816 */ /* 0x000fe40000000013 */
[----:B------:R-:W-:Y:S02]  /*4dc40*/  PRMT R14, R14, 0x3340, R1 ;  /* 0x000033400e0e7816 */ /* 0x000fe40000000001 */
[----:B------:R-:W-:-:S02]  /*4dc50*/  PRMT R36, R36, 0x5410, R23 ;  /* 0x0000541024247816 */ /* 0x000fc40000000017 */
[----:B------:R-:W-:Y:S02]  /*4dc60*/  PRMT R33, R33, 0x5410, R17 ;  /* 0x0000541021217816 */ /* 0x000fe40000000011 */
[----:B------:R-:W-:Y:S02]  /*4dc70*/  PRMT R23, R46, 0x5410, R16 ;  /* 0x000054102e177816 */ /* 0x000fe40000000010 */
[----:B------:R-:W-:Y:S02]  /*4dc80*/  PRMT R37, R37, 0x5410, R21 ;  /* 0x0000541025257816 */ /* 0x000fe40000000015 */
[----:B------:R-:W-:Y:S02]  /*4dc90*/  PRMT R21, R34, 0x5410, R15 ;  /* 0x0000541022157816 */ /* 0x000fe4000000000f */
[----:B------:R-:W-:Y:S02]  /*4dca0*/  PRMT R19, R38, 0x5410, R14 ;  /* 0x0000541026137816 */ /* 0x000fe4000000000e */
[----:B----4-:R-:W-:-:S02]  /*4dcb0*/  PRMT R27, R27, 0x5410, R39 ;  /* 0x000054101b1b7816 */ /* 0x010fc40000000027 */
[----:B------:R-:W-:Y:S02]  /*4dcc0*/  PRMT R39, R8, 0x5410, R9 ;  /* 0x0000541008277816 */ /* 0x000fe40000000009 */
[----:B------:R-:W-:Y:S02]  /*4dcd0*/  SHF.R.U32.HI R9, RZ, 0x8, R2 ;  /* 0x00000008ff097819 */ /* 0x000fe40000011602 */
[----:B------:R-:W-:Y:S01]  /*4dce0*/  SHF.R.U32.HI R8, RZ, 0x8, R0 ;  /* 0x00000008ff087819 */ /* 0x000fe20000011600 */
[----:B------:R-:W4:Y:S04]  /*4dcf0*/  LDL.LU R2, [R1+0x1218] ;  /* 0x0012180001027983 */ /* 0x000f280000300800 */
        /* <DEDUP_REMOVED lines=11> */
[----:B------:R-:W-:-:S02]  /*4ddb0*/  LOP3.LUT R13, R13, 0xffff, RZ, 0xc0, !PT ;  /* 0x0000ffff0d0d7812 */ /* 0x000fc400078ec0ff */
[----:B------:R-:W-:Y:S01]  /*4ddc0*/  LOP3.LUT R12, R12, 0xffff, RZ, 0xc0, !PT ;  /* 0x0000ffff0c0c7812 */ /* 0x000fe200078ec0ff */
[----:B------:R-:W3:Y:S01]  /*4ddd0*/  LDL.LU R14, [R1+0x12c0] ;  /* 0x0012c000010e7983 */ /* 0x000ee20000300800 */
[----:B------:R-:W-:Y:S02]  /*4dde0*/  LOP3.LUT R10, R10, 0xffff, RZ, 0xc0, !PT ;  /* 0x0000ffff0a0a7812 */ /* 0x000fe400078ec0ff */
[----:B------:R-:W-:Y:S02]  /*4ddf0*/  LOP3.LUT R11, R11, 0xffff, RZ, 0xc0, !PT ;  /* 0x0000ffff0b0b7812 */ /* 0x000fe400078ec0ff */
[--C-:B------:R-:W-:Y:S02]  /*4de00*/  PRMT R13, R13, 0x3340, R1.reuse ;  /* 0x000033400d0d7816 */ /* 0x100fe40000000001 */
[----:B------:R-:W-:Y:S02]  /*4de10*/  LOP3.LUT R9, R9, 0xffff, RZ, 0xc0, !PT ;  /* 0x0000ffff09097812 */ /* 0x000fe400078ec0ff */
[----:B------:R-:W-:-:S02]  /*4de20*/  PRMT R12, R12, 0x3340, R1 ;  /* 0x000033400c0c7816 */ /* 0x000fc40000000001 */
[--C-:B------:R-:W-:Y:S02]  /*4de30*/  PRMT R10, R10, 0x3340, R1.reuse ;  /* 0x000033400a0a7816 */ /* 0x100fe40000000001 */
[--C-:B------:R-:W-:Y:S02]  /*4de40*/  PRMT R11, R11, 0x3340, R1.reuse ;  /* 0x000033400b0b7816 */ /* 0x100fe40000000001 */
[----:B------:R-:W-:Y:S02]  /*4de50*/  PRMT R9, R9, 0x3340, R1 ;  /* 0x0000334009097816 */ /* 0x000fe40000000001 */
[----:B------:R-:W-:Y:S02]  /*4de60*/  PRMT R34, R52, 0x5410, R13 ;  /* 0x0000541034227816 */ /* 0x000fe4000000000d */
[----:B------:R-:W3:Y:S04]  /*4de70*/  LDL.LU R52, [R1+0x14b0] ;  /* 0x0014b00001347983 */ /* 0x000ee80000300800 */
[----:B------:R-:W3:Y:S01]  /*4de80*/  LDL.LU R13, [R1+0x1308] ;  /* 0x00130800010d7983 */ /* 0x000ee20000300800 */
[----:B----4-:R-:W-:-:S02]  /*4de90*/  PRMT R10, R2, 0x5410, R10 ;  /* 0x00005410020a7816 */ /* 0x010fc4000000000a */
[----:B--2---:R-:W-:Y:S02]  /*4dea0*/  PRMT R9, R0, 0x5410, R9 ;  /* 0x0000541000097816 */ /* 0x004fe40000000009 */
[----:B---3--:R-:W-:Y:S02]  /*4deb0*/  PRMT R46, R46, 0x5410, R11 ;  /* 0x000054102e2e7816 */ /* 0x008fe4000000000b */
[----:B------:R-:W-:Y:S02]  /*4dec0*/  PRMT R38, R38, 0x5410, R12 ;  /* 0x0000541026267816 */ /* 0x000fe4000000000c */
[----:B------:R-:W2:Y:S04]  /*4ded0*/  LDL.LU R12, [R1+0x130c] ;  /* 0x00130c00010c7983 */ /* 0x000ea80000300800 */
[----:B------:R-:W3:Y:S04]  /*4dee0*/  LDL.LU R11, [R1+0x1294] ;  /* 0x00129400010b7983 */ /* 0x000ee80000300800 */
[----:B------:R-:W4:Y:S04]  /*4def0*/  LDL.LU R2, [R1+0x14ac] ;  /* 0x0014ac0001027983 */ /* 0x000f280000300800 */
[----:B------:R0:W-:Y:S04]  /*4df00*/  STL [R1+0x140], R10 ;  /* 0x0001400a01007387 */ /* 0x0001e80000100800 */
[----:B0-----:R-:W3:Y:S04]  /*4df10*/  LDL.LU R10, [R1+0x12dc] ;  /* 0x0012dc00010a7983 */ /* 0x001ee80000300800 */
[----:B------:R-:W4:Y:S04]  /*4df20*/  LDL.LU R0, [R1+0x14a8] ;  /* 0x0014a80001007983 */ /* 0x000f280000300800 */
[----:B------:R0:W-:Y:S04]  /*4df30*/  STL [R1+0x840], R9 ;  /* 0x0008400901007387 */ /* 0x0001e80000100800 */
[----:B0-----:R-:W4:Y:S01]  /*4df40*/  LDL.LU R9, [R1+0x1220] ;  /* 0x0012200001097983 */ /* 0x001f220000300800 */
[----:B------:R-:W-:-:S04]  /*4df50*/  LOP3.LUT R8, R8, 0xffff, RZ, 0xc0, !PT ;  /* 0x0000ffff08087812 */ /* 0x000fc800078ec0ff */
[----:B------:R-:W-:Y:S02]  /*4df60*/  PRMT R8, R8, 0x3340, R1 ;  /* 0x0000334008087816 */ /* 0x000fe40000000001 */
[----:B------:R-:W-:Y:S02]  /*4df70*/  LOP3.LUT R16, R16, 0xffff, RZ, 0xc0, !PT ;  /* 0x0000ffff10107812 */ /* 0x000fe400078ec0ff */
[----:B------:R-:W-:Y:S02]  /*4df80*/  LOP3.LUT R13, R13, 0xffff, RZ, 0xc0, !PT ;  /* 0x0000ffff0d0d7812 */ /* 0x000fe400078ec0ff */
[----:B------:R-:W-:Y:S02]  /*4df90*/  LOP3.LUT R14, R14, 0xffff, RZ, 0xc0, !PT ;  /* 0x0000ffff0e0e7812 */ /* 0x000fe400078ec0ff */
[----:B------:R-:W-:Y:S02]  /*4dfa0*/  LOP3.LUT R15, R15, 0xffff, RZ, 0xc0, !PT ;  /* 0x0000ffff0f0f7812 */ /* 0x000fe400078ec0ff */
[----:B------:R-:W-:-:S02]  /*4dfb0*/  PRMT R24, R24, 0x4210, R16 ;  /* 0x0000421018187816 */ /* 0x000fc40000000010 */
[----:B------:R-:W-:Y:S02]  /*4dfc0*/  PRMT R16, R18, 0x5210, R16 ;  /* 0x0000521012107816 */ /* 0x000fe40000000010 */
[----:B--2---:R-:W-:Y:S02]  /*4dfd0*/  LOP3.LUT R12, R12, 0xffff, RZ, 0xc0, !PT ;  /* 0x0000ffff0c0c7812 */ /* 0x004fe400078ec0ff */
[----:B---3--:R-:W-:-:S04]  /*4dfe0*/  LOP3.LUT R10, R10, 0xffff, RZ, 0xc0, !PT ;  /* 0x0000ffff0a0a7812 */ /* 0x008fc800078ec0ff */
[--C-:B------:R-:W-:Y:S02]  /*4dff0*/  PRMT R28, R28, 0x4210, R10.reuse ;  /* 0x000042101c1c7816 */ /* 0x100fe4000000000a */
[----:B------:R-:W-:Y:S02]  /*4e000*/  PRMT R20, R20, 0x5210, R10 ;  /* 0x0000521014147816 */ /* 0x000fe4000000000a */
[----:B----4-:R-:W-:-:S05]  /*4e010*/  PRMT R8, R9, 0x5410, R8 ;  /* 0x0000541009087816 */ /* 0x010fca0000000008 */
[----:B------:R0:W-:Y:S01]  /*4e020*/  STL [R1+0x1180], R8 ;  /* 0x0011800801007387 */ /* 0x0001e20000100800 */
[----:B------:R-:W-:Y:S02]  /*4e030*/  PRMT R9, R50, 0x4210, R13 ;  /* 0x0000421032097816 */ /* 0x000fe4000000000d */
[----:B------:R-:W-:Y:S02]  /*4e040*/  PRMT R10, R49, 0x4210, R14 ;  /* 0x00004210310a7816 */ /* 0x000fe4000000000e */
[----:B0-----:R-:W-:Y:S02]  /*4e050*/  LOP3.LUT R8, R11, 0xffff, RZ, 0xc0, !PT ;  /* 0x0000ffff0b087812 */ /* 0x001fe400078ec0ff */
[----:B------:R-:W-:Y:S02]  /*4e060*/  PRMT R11, R48, 0x4210, R15 ;  /* 0x00004210300b7816 */ /* 0x000fe4000000000f */
[--C-:B------:R-:W-:Y:S02]  /*4e070*/  PRMT R26, R26, 0x4210, R8.reuse ;  /* 0x000042101a1a7816 */ /* 0x100fe40000000008 */
[----:B------:R-:W-:-:S02]  /*4e080*/  PRMT R18, R27, 0x5210, R8 ;  /* 0x000052101b127816 */ /* 0x000fc40000000008 */
[----:B------:R-:W-:Y:S02]  /*4e090*/  PRMT R8, R51, 0x4210, R12 ;  /* 0x0000421033087816 */ /* 0x000fe4000000000c */
[----:B------:R-:W0:Y:S04]  /*4e0a0*/  LDS.128 R48, [R0] ;  /* 0x0000000000307984 */ /* 0x000e280000000c00 */
[----:B0-----:R-:W-:Y:S04]  /*4e0b0*/  STL.64 [R1], R48 ;  /* 0x0000003001007387 */ /* 0x001fe80000100a00 */
[----:B------:R0:W-:Y:S04]  /*4e0c0*/  STL.64 [R1+0x8], R50 ;  /* 0x0000083201007387 */ /* 0x0001e80000100a00 */
[----:B0-----:R-:W2:Y:S04]  /*4e0d0*/  LDL.LU.64 R50, [R1+0x14a0] ;  /* 0x0014a00001327983 */ /* 0x001ea80000300a00 */
[----:B------:R-:W3:Y:S01]  /*4e0e0*/  LDL.LU.64 R48, [R1+0x1498] ;  /* 0x0014980001307983 */ /* 0x000ee20000300a00 */
[----:B------:R-:W-:-:S04]  /*4e0f0*/  LOP3.LUT R17, R17, 0xffff, RZ, 0xc0, !PT ;  /* 0x0000ffff11117812 */ /* 0x000fc800078ec0ff */
[--C-:B------:R-:W-:Y:S02]  /*4e100*/  PRMT R25, R25, 0x4210, R17.reuse ;  /* 0x0000421019197816 */ /* 0x100fe40000000011 */
[----:B------:R-:W-:Y:S02]  /*4e110*/  PRMT R17, R22, 0x5210, R17 ;  /* 0x0000521016117816 */ /* 0x000fe40000000011 */
[----:B------:R-:W4:Y:S01]  /*4e120*/  LDL.LU R22, [R1+0x132c] ;  /* 0x00132c0001167983 */ /* 0x000f220000300800 */
[----:B------:R-:W-:-:S03]  /*4e130*/  NOP ;  /* 0x0000000000007918 */ /* 0x000fc60000000000 */
[----:B------:R-:W3:Y:S04]  /*4e140*/  LDL.LU R27, [R1+0x74] ;  /* 0x00007400011b7983 */ /* 0x000ee80000300800 */
[----:B------:R0:W-:Y:S04]  /*4e150*/  STL.64 [R1+0x1568], R46 ;  /* 0x0015682e01007387 */ /* 0x0001e80000100a00 */
[----:B0-----:R-:W3:Y:S04]  /*4e160*/  LDL.LU R46, [R1+0x78] ;  /* 0x00007800012e7983 */ /* 0x001ee80000300800 */
[----:B------:R-:W3:Y:S04]  /*4e170*/  LDL.LU R47, [R1+0x5c] ;  /* 0x00005c00012f7983 */ /* 0x000ee80000300800 */
[----:B------:R0:W-:Y:S04]  /*4e180*/  STL.64 [R1+0x1560], R44 ;  /* 0x0015602c01007387 */ /* 0x0001e80000100a00 */
[----:B0-----:R-:W3:Y:S04]  /*4e190*/  LDL.LU R44, [R1+0x12d0] ;  /* 0x0012d000012c7983 */ /* 0x001ee80000300800 */
[----:B------:R-:W3:Y:S04]  /*4e1a0*/  LDL.LU R45, [R1+0x70] ;  /* 0x00007000012d7983 */ /* 0x000ee80000300800 */
[----:B--2---:R0:W-:Y:S04]  /*4e1b0*/  STL [R1+0x1538], R51 ;  /* 0x0015383301007387 */ /* 0x0041e80000100800 */
[----:B0-----:R-:W2:Y:S04]  /*4e1c0*/  LDL.LU R51, [R1+0x12d4] ;  /* 0x0012d40001337983 */ /* 0x001ea80000300800 */
[----:B------:R0:W-:Y:S04]  /*4e1d0*/  STL [R1+0x1534], R52 ;  /* 0x0015343401007387 */ /* 0x0001e80000100800 */
[----:B0-----:R-:W2:Y:S01]  /*4e1e0*/  LDL.LU R52, [R1+0x1328] ;  /* 0x0013280001347983 */ /* 0x001ea20000300800 */
[----:B------:R-:W-:-:S02]  /*4e1f0*/  LOP3.LUT R2, R2, 0xbfffffff, RZ, 0xc0, !PT ;  /* 0xbfffffff02027812 */ /* 0x000fc400078ec0ff */
[----:B------:R-:W-:Y:S01]  /*4e200*/  LOP3.LUT R7, R7, 0xffffffef, RZ, 0xc0, !PT ;  /* 0xffffffef07077812 */ /* 0x000fe200078ec0ff */
[----:B------:R0:W-:Y:S01]  /*4e210*/  STSM.16.M88.4 [R0], R8 ;  /* 0x0000000800007844 */ /* 0x0001e20000000200 */
[----:B------:R-:W-:-:S03]  /*4e220*/  @P0 LOP3.LUT R2, R2, 0x40000000, RZ, 0xfc, !PT ;  /* 0x4000000002020812 */ /* 0x000fc600078efcff */
[----:B------:R-:W-:Y:S01]  /*4e230*/  STL [R1+0x1530], R53 ;  /* 0x0015303501007387 */ /* 0x000fe20000100800 */
[----:B------:R-:W-:-:S03]  /*4e240*/  LOP3.LUT P0, RZ, R2, 0x200, RZ, 0xc0, !PT ;  /* 0x0000020002ff7812 */ /* 0x000fc6000780c0ff */
[----:B------:R-:W-:Y:S04]  /*4e250*/  STL [R1+0x1520], R54 ;  /* 0x0015203601007387 */ /* 0x000fe80000100800 */
[----:B------:R-:W-:Y:S01]  /*4e260*/  STL [R1+0x1510], R55 ;  /* 0x0015103701007387 */ /* 0x000fe20000100800 */
[----:B0-----:R-:W-:-:S03]  /*4e270*/  PRMT R8, R32, 0x5210, R12 ;  /* 0x0000521020087816 */ /* 0x001fc6000000000c */
[----:B------:R-:W-:Y:S01]  /*4e280*/  STL [R1+0x1504], R56 ;  /* 0x0015043801007387 */ /* 0x000fe20000100800 */
[----:B------:R-:W-:Y:S02]  /*4e290*/  PRMT R9, R31, 0x5210, R13 ;  /* 0x000052101f097816 */ /* 0x000fe4000000000d */
[----:B------:R-:W-:Y:S01]  /*4e2a0*/  PRMT R10, R30, 0x5210, R14 ;  /* 0x000052101e0a7816 */ /* 0x000fe2000000000e */
[----:B------:R-:W-:Y:S01]  /*4e2b0*/  STL [R1+0x14f4], R3 ;  /* 0x0014f40301007387 */ /* 0x000fe20000100800 */
[----:B------:R-:W-:Y:S01]  /*4e2c0*/  PRMT R11, R29, 0x5210, R15 ;  /* 0x000052101d0b7816 */ /* 0x000fe2000000000f */
[----:B------:R-:W-:Y:S02]  /*4e2d0*/  NOP ;  /* 0x0000000000007918 */ /* 0x000fe40000000000 */
[----:B------:R-:W0:Y:S01]  /*4e2e0*/  LDS.128 R12, [R0] ;  /* 0x00000000000c7984 */ /* 0x000e220000000c00 */
[----:B------:R-:W-:-:S03]  /*4e2f0*/  NOP ;  /* 0x0000000000007918 */ /* 0x000fc60000000000 */
[----:B------:R-:W-:Y:S01]  /*4e300*/  STL [R1+0x14f0], R57 ;  /* 0x0014f03901007387 */ /* 0x000fe20000100800 */
[----:B------:R-:W-:Y:S02]  /*4e310*/  @P0 LOP3.LUT R7, R7, 0x10, RZ, 0xfc, !PT ;  /* 0x0000001007070812 */ /* 0x000fe400078efcff */
[----:B------:R-:W-:Y:S01]  /*4e320*/  LOP3.LUT P0, RZ, R2, 0x10000, RZ, 0xc0, !PT ;  /* 0x0001000002ff7812 */ /* 0x000fe2000780c0ff */
[----:B------:R-:W-:Y:S01]  /*4e330*/  STL [R1+0x14d8], R6 ;  /* 0x0014d80601007387 */ /* 0x000fe20000100800 */
[----:B------:R-:W-:-:S03]  /*4e340*/  LOP3.LUT R7, R7, 0xffffffdf, RZ, 0xc0, !PT ;  /* 0xffffffdf07077812 */ /* 0x000fc600078ec0ff */
[----:B------:R-:W-:Y:S04]  /*4e350*/  STL.64 [R1+0x14b8], R4 ;  /* 0x0014b80401007387 */ /* 0x000fe80000100a00 */
[----:B------:R-:W-:Y:S04]  /*4e360*/  STL.64 [R1+0x14b0], R58 ;  /* 0x0014b03a01007387 */ /* 0x000fe80000100a00 */
[----:B------:R4:W-:Y:S01]  /*4e370*/  STSM.16.M88.4 [R0], R8 ;  /* 0x0000000800007844 */ /* 0x0009e20000000200 */
[----:B------:R-:W-:Y:S02]  /*4e380*/  @P0 LOP3.LUT R7, R7, 0x20, RZ, 0xfc, !PT ;  /* 0x0000002007070812 */ /* 0x000fe400078efcff */
[----:B------:R-:W-:-:S02]  /*4e390*/  LOP3.LUT P0, RZ, R2, 0x20000, RZ, 0xc0, !PT ;  /* 0x0002000002ff7812 */ /* 0x000fc4000780c0ff */
[----:B------:R-:W-:-:S11]  /*4e3a0*/  LOP3.LUT R7, R7, 0xffffffbf, RZ, 0xc0, !PT ;  /* 0xffffffbf07077812 */ /* 0x000fd600078ec0ff */
[----:B------:R-:W-:Y:S01]  /*4e3b0*/  @P0 LOP3.LUT R7, R7, 0x40, RZ, 0xfc, !PT ;  /* 0x0000004007070812 */ /* 0x000fe200078efcff */
[----:B0-----:R-:W-:Y:S01]  /*4e3c0*/  STL.64 [R1+0x130], R12 ;  /* 0x0001300c01007387 */ /* 0x001fe20000100a00 */
[----:B------:R-:W-:Y:S02]  /*4e3d0*/  LOP3.LUT P0, RZ, R2, 0x40000, RZ, 0xc0, !PT ;  /* 0x0004000002ff7812 */ /* 0x000fe4000780c0ff */
[----:B------:R-:W-:Y:S01]  /*4e3e0*/  LOP3.LUT R7, R7, 0xffffff7f, RZ, 0xc0, !PT ;  /* 0xffffff7f07077812 */ /* 0x000fe200078ec0ff */
[----:B------:R0:W-:Y:S10]  /*4e3f0*/  STL.64 [R1+0x138], R14 ;  /* 0x0001380e01007387 */ /* 0x0001f40000100a00 */
[----:B------:R-:W-:-:S02]  /*4e400*/  @P0 LOP3.LUT R7, R7, 0x80, RZ, 0xfc, !PT ;  /* 0x0000008007070812 */ /* 0x000fc400078efcff */
[C---:B------:R-:W-:Y:S02]  /*4e410*/  LOP3.LUT P0, RZ, R2.reuse, 0x80000, RZ, 0xc0, !PT ;  /* 0x0008000002ff7812 */ /* 0x040fe4000780c0ff */
[----:B------:R-:W-:-:S04]  /*4e420*/  LOP3.LUT R2, R2, 0xdfffffff, RZ, 0xc0, !PT ;  /* 0xdfffffff02027812 */ /* 0x000fc800078ec0ff */
[----:B------:R-:W-:-:S04]  /*4e430*/  @P1 LOP3.LUT R2, R2, 0x20000000, RZ, 0xfc, !PT ;  /* 0x2000000002021812 */ /* 0x000fc800078efcff */
        /* <DEDUP_REMOVED lines=15> */
[----:B------:R-:W-:Y:S02]  /*4e530*/  LOP3.LUT P6, RZ, R2, 0x8000, RZ, 0xc0, !PT ;  /* 0x0000800002ff7812 */ /* 0x000fe400078cc0ff */
[----:B----4-:R-:W-:Y:S02]  /*4e540*/  LOP3.LUT R8, R22, 0xffff, RZ, 0xc0, !PT ;  /* 0x0000ffff16087812 */ /* 0x010fe400078ec0ff */
[----:B------:R-:W4:Y:S04]  /*4e550*/  LDL.LU R22, [R1+0x1340] ;  /* 0x0013400001167983 */ /* 0x000f280000300800 */
[----:B------:R-:W4:Y:S04]  /*4e560*/  LDL.LU R6, [R1+0x133c] ;  /* 0x00133c0001067983 */ /* 0x000f280000300800 */
[----:B------:R-:W4:Y:S04]  /*4e570*/  LDL.LU R3, [R1+0x12e8] ;  /* 0x0012e80001037983 */ /* 0x000f280000300800 */
[----:B------:R-:W4:Y:S04]  /*4e580*/  LDL.LU R56, [R1+0x12e4] ;  /* 0x0012e40001387983 */ /* 0x000f280000300800 */
[----:B------:R-:W4:Y:S04]  /*4e590*/  LDL.LU R59, [R1+0x88] ;  /* 0x00008800013b7983 */ /* 0x000f280000300800 */
[----:B------:R-:W4:Y:S04]  /*4e5a0*/  LDL.LU R54, [R1+0x84] ;  /* 0x0000840001367983 */ /* 0x000f280000300800 */
[----:B------:R-:W4:Y:S01]  /*4e5b0*/  LDL.LU R53, [R1+0x80] ;  /* 0x0000800001357983 */ /* 0x000f220000300800 */
[----:B---3--:R-:W-:-:S04]  /*4e5c0*/  LOP3.LUT R11, R44, 0xffff, RZ, 0xc0, !PT ;  /* 0x0000ffff2c0b7812 */ /* 0x008fc800078ec0ff */
[----:B0-----:R-:W-:Y:S02]  /*4e5d0*/  PRMT R15, R27, 0x4210, R11 ;  /* 0x000042101b0f7816 */ /* 0x001fe4000000000b */
[----:B------:R-:W3:Y:S01]  /*4e5e0*/  LDL.LU R27, [R1+0x7c] ;  /* 0x00007c00011b7983 */ /* 0x000ee20000300800 */
[----:B------:R-:W-:Y:S02]  /*4e5f0*/  PRMT R12, R45, 0x4210, R8 ;  /* 0x000042102d0c7816 */ /* 0x000fe40000000008 */
[----:B--2---:R-:W-:-:S04]  /*4e600*/  LOP3.LUT R10, R51, 0xffff, RZ, 0xc0, !PT ;  /* 0x0000ffff330a7812 */ /* 0x004fc800078ec0ff */
[----:B------:R-:W-:Y:S02]  /*4e610*/  PRMT R14, R47, 0x4210, R10 ;  /* 0x000042102f0e7816 */ /* 0x000fe4000000000a */
[----:B------:R-:W-:-:S04]  /*4e620*/  LOP3.LUT R9, R52, 0xffff, RZ, 0xc0, !PT ;  /* 0x0000ffff34097812 */ /* 0x000fc800078ec0ff */
[----:B------:R-:W-:Y:S01]  /*4e630*/  PRMT R13, R46, 0x4210, R9 ;  /* 0x000042102e0d7816 */ /* 0x000fe20000000009 */
[----:B------:R-:W-:Y:S01]  /*4e640*/  NOP ;  /* 0x0000000000007918 */ /* 0x000fe20000000000 */
[----:B------:R-:W0:Y:S01]  /*4e650*/  LDS.128 R44, [R0] ;  /* 0x00000000002c7984 */ /* 0x000e220000000c00 */
[----:B------:R-:W-:-:S03]  /*4e660*/  NOP ;  /* 0x0000000000007918 */ /* 0x000fc60000000000 */
[----:B------:R-:W-:Y:S01]  /*4e670*/  STSM.16.M88.4 [R0], R12 ;  /* 0x0000000c00007844 */ /* 0x000fe20000000200 */
[----:B------:R-:W-:-:S03]  /*4e680*/  NOP ;  /* 0x0000000000007918 */ /* 0x000fc60000000000 */
[----:B------:R-:W1:Y:S01]  /*4e690*/  LDS.128 R12, [R0] ;  /* 0x00000000000c7984 */ /* 0x000e620000000c00 */
[----:B------:R-:W-:Y:S02]  /*4e6a0*/  PRMT R8, R33, 0x5210, R8 ;  /* 0x0000521021087816 */ /* 0x000fe40000000008 */
[----:B------:R-:W-:Y:S02]  /*4e6b0*/  PRMT R9, R23, 0x5210, R9 ;  /* 0x0000521017097816 */ /* 0x000fe40000000009 */
[----:B------:R-:W-:Y:S02]  /*4e6c0*/  PRMT R10, R21, 0x5210, R10 ;  /* 0x00005210150a7816 */ /* 0x000fe4000000000a */
[----:B------:R-:W-:Y:S01]  /*4e6d0*/  PRMT R11, R19, 0x5210, R11 ;  /* 0x00005210130b7816 */ /* 0x000fe2000000000b */
[----:B------:R-:W-:-:S04]  /*4e6e0*/  NOP ;  /* 0x0000000000007918 */ /* 0x000fc80000000000 */
[----:B------:R-:W-:Y:S01]  /*4e6f0*/  STSM.16.M88.4 [R0], R8 ;  /* 0x0000000800007844 */ /* 0x000fe20000000200 */
[----:B0-----:R-:W-:-:S03]  /*4e700*/  IMAD.MOV.U32 R51, RZ, RZ, R44 ;  /* 0x000000ffff337224 */ /* 0x001fc600078e002c */
[----:B------:R-:W-:Y:S01]  /*4e710*/  STL [R1+0x124], R45 ;  /* 0x0001242d01007387 */ /* 0x000fe20000100800 */
[----:B------:R-:W-:-:S03]  /*4e720*/  IMAD.MOV.U32 R52, RZ, RZ, R46 ;  /* 0x000000ffff347224 */ /* 0x000fc600078e002e */
[----:B------:R0:W-:Y:S04]  /*4e730*/  STL [R1+0x12c], R47 ;  /* 0x00012c2f01007387 */ /* 0x0001e80000100800 */
[----:B0-----:R-:W2:Y:S04]  /*4e740*/  LDL.LU.64 R46, [R1+0x1568] ;  /* 0x00156800012e7983 */ /* 0x001ea80000300a00 */
[----:B------:R-:W2:Y:S04]  /*4e750*/  LDL.LU.64 R44, [R1+0x1560] ;  /* 0x00156000012c7983 */ /* 0x000ea80000300a00 */
[----:B------:R-:W-:Y:S04]  /*4e760*/  STL.64 [R1+0x1550], R50 ;  /* 0x0015503201007387 */ /* 0x000fe80000100a00 */
[----:B------:R-:W-:Y:S01]  /*4e770*/  STL.64 [R1+0x1548], R48 ;  /* 0x0015483001007387 */ /* 0x000fe20000100a00 */
[----:B------:R-:W-:-:S03]  /*4e780*/  NOP ;  /* 0x0000000000007918 */ /* 0x000fc60000000000 */
[----:B------:R-:W0:Y:S04]  /*4e790*/  LDS.128 R48, [R0] ;  /* 0x0000000000307984 */ /* 0x000e280000000c00 */
[----:B-1----:R1:W-:Y:S04]  /*4e7a0*/  STL.64 [R1+0x110], R12 ;  /* 0x0001100c01007387 */ /* 0x0023e80000100a00 */
[----:B------:R1:W-:Y:S04]  /*4e7b0*/  STL.64 [R1+0x118], R14 ;  /* 0x0001180e01007387 */ /* 0x0003e80000100a00 */
[----:B------:R-:W2:Y:S04]  /*4e7c0*/  LDL.LU R57, [R1+0x1358] ;  /* 0x0013580001397983 */ /* 0x000ea80000300800 */
[----:B------:R-:W2:Y:S01]  /*4e7d0*/  LDL.LU R55, [R1+0x1354] ;  /* 0x0013540001377983 */ /* 0x000ea20000300800 */
[----:B----4-:R-:W-:-:S03]  /*4e7e0*/  LOP3.LUT R8, R22, 0xffff, RZ, 0xc0, !PT ;  /* 0x0000ffff16087812 */ /* 0x010fc600078ec0ff */
[----:B------:R-:W4:Y:S01]  /*4e7f0*/  LDL.LU R22, [R1+0x1300] ;  /* 0x0013000001167983 */ /* 0x000f220000300800 */
[----:B------:R-:W-:-:S03]  /*4e800*/  LOP3.LUT R9, R6, 0xffff, RZ, 0xc0, !PT ;  /* 0x0000ffff06097812 */ /* 0x000fc600078ec0ff */
[----:B------:R-:W4:Y:S01]  /*4e810*/  LDL.LU R4, [R1+0x12fc] ;  /* 0x0012fc0001047983 */ /* 0x000f220000300800 */
[----:B------:R-:W-:-:S03]  /*4e820*/  LOP3.LUT R10, R3, 0xffff, RZ, 0xc0, !PT ;  /* 0x0000ffff030a7812 */ /* 0x000fc600078ec0ff */
[----:B------:R-:W4:Y:S01]  /*4e830*/  LDL.LU R5, [R1+0x98] ;  /* 0x0000980001057983 */ /* 0x000f220000300800 */
[----:B------:R-:W-:-:S03]  /*4e840*/  LOP3.LUT R11, R56, 0xffff, RZ, 0xc0, !PT ;  /* 0x0000ffff380b7812 */ /* 0x000fc600078ec0ff */
[----:B------:R-:W4:Y:S01]  /*4e850*/  LDL.LU R6, [R1+0x94] ;  /* 0x0000940001067983 */ /* 0x000f220000300800 */
[----:B-1----:R-:W-:-:S03]  /*4e860*/  PRMT R12, R59, 0x4210, R8 ;  /* 0x000042103b0c7816 */ /* 0x002fc60000000008 */
[----:B------:R-:W4:Y:S01]  /*4e870*/  LDL.LU R3, [R1+0x90] ;  /* 0x0000900001037983 */ /* 0x000f220000300800 */
[----:B------:R-:W-:-:S03]  /*4e880*/  PRMT R13, R54, 0x4210, R9 ;  /* 0x00004210360d7816 */ /* 0x000fc60000000009 */
[----:B------:R-:W4:Y:S01]  /*4e890*/  LDL.LU R56, [R1+0x8c] ;  /* 0x00008c0001387983 */ /* 0x000f220000300800 */
[----:B------:R-:W-:-:S03]  /*4e8a0*/  PRMT R14, R53, 0x4210, R10 ;  /* 0x00004210350e7816 */ /* 0x000fc6000000000a */
[----:B------:R-:W4:Y:S04]  /*4e8b0*/  LDL.LU R54, [R1+0x1304] ;  /* 0x0013040001367983 */ /* 0x000f280000300800 */
[----:B0-----:R-:W-:Y:S04]  /*4e8c0*/  STL.64 [R1+0x100], R48 ;  /* 0x0001003001007387 */ /* 0x001fe80000100a00 */
[----:B------:R-:W-:Y:S01]  /*4e8d0*/  STL.64 [R1+0x108], R50 ;  /* 0x0001083201007387 */ /* 0x000fe20000100a00 */
[----:B------:R-:W-:Y:S01]  /*4e8e0*/  NOP ;  /* 0x0000000000007918 */ /* 0x000fe20000000000 */
[----:B---3--:R-:W-:-:S05]  /*4e8f0*/  PRMT R15, R27, 0x4210, R11 ;  /* 0x000042101b0f7816 */ /* 0x008fca000000000b */
[----:B------:R-:W-:Y:S01]  /*4e900*/  STSM.16.M88.4 [R0], R12 ;  /* 0x0000000c00007844 */ /* 0x000fe20000000200 */
[----:B------:R-:W-:-:S03]  /*4e910*/  NOP ;  /* 0x0000000000007918 */ /* 0x000fc60000000000 */
[----:B------:R-:W0:Y:S04]  /*4e920*/  LDS.128 R48, [R0] ;  /* 0x0000000000307984 */ /* 0x000e280000000c00 */
[----:B0-----:R-:W-:Y:S04]  /*4e930*/  STL [R1+0xf4], R49 ;  /* 0x0000f43101007387 */ /* 0x001fe80000100800 */
[----:B------:R-:W-:Y:S04]  /*4e940*/  STL.64 [R1+0xf8], R50 ;  /* 0x0000f83201007387 */ /* 0x000fe80000100a00 */
[----:B------:R-:W3:Y:S01]  /*4e950*/  LDL.LU R27, [R1+0x9c] ;  /* 0x00009c00011b7983 */ /* 0x000ee20000300800 */
[----:B------:R-:W-:-:S02]  /*4e960*/  PRMT R8, R36, 0x5210, R8 ;  /* 0x0000521024087816 */ /* 0x000fc40000000008 */
[----:B------:R-:W-:Y:S02]  /*4e970*/  PRMT R9, R35, 0x5210, R9 ;  /* 0x0000521023097816 */ /* 0x000fe40000000009 */
[----:B------:R-:W-:Y:S02]  /*4e980*/  PRMT R10, R37, 0x5210, R10 ;  /* 0x00005210250a7816 */ /* 0x000fe4000000000a */
[----:B------:R-:W-:Y:S01]  /*4e990*/  PRMT R11, R34, 0x5210, R11 ;  /* 0x00005210220b7816 */ /* 0x000fe2000000000b */
[----:B------:R-:W-:-:S04]  /*4e9a0*/  NOP ;  /* 0x0000000000007918 */ /* 0x000fc80000000000 */
[----:B------:R2:W-:Y:S01]  /*4e9b0*/  STSM.16.M88.4 [R0], R8 ;  /* 0x0000000800007844 */ /* 0x0005e20000000200 */
[----:B------:R-:W-:Y:S01]  /*4e9c0*/  IMAD.MOV.U32 R53, RZ, RZ, R48 ;  /* 0x000000ffff357224 */ /* 0x000fe200078e0030 */
[----:B------:R-:W-:Y:S02]  /*4e9d0*/  NOP ;  /* 0x0000000000007918 */ /* 0x000fe40000000000 */
[----:B------:R-:W0:Y:S04]  /*4e9e0*/  LDS.128 R32, [R0] ;  /* 0x0000000000207984 */ /* 0x000e280000000c00 */
[----:B------:R-:W-:Y:S01]  /*4e9f0*/  STL.64 [R1+0x1540], R52 ;  /* 0x0015403401007387 */ /* 0x000fe20000100a00 */
[----:B--2---:R-:W-:-:S03]  /*4ea00*/  LOP3.LUT R8, R57, 0xffff, RZ, 0xc0, !PT ;  /* 0x0000ffff39087812 */ /* 0x004fc600078ec0ff */
[----:B------:R-:W2:Y:S01]  /*4ea10*/  LDL.LU R57, [R1+0x136c] ;  /* 0x00136c0001397983 */ /* 0x000ea20000300800 */
[----:B------:R-:W-:Y:S02]  /*4ea20*/  LOP3.LUT R9, R55, 0xffff, RZ, 0xc0, !PT ;  /* 0x0000ffff37097812 */ /* 0x000fe400078ec0ff */
[----:B----4-:R-:W-:Y:S02]  /*4ea30*/  LOP3.LUT R10, R22, 0xffff, RZ, 0xc0, !PT ;  /* 0x0000ffff160a7812 */ /* 0x010fe400078ec0ff */
[----:B------:R-:W4:Y:S01]  /*4ea40*/  LDL.LU R22, [R1+0x1318] ;  /* 0x0013180001167983 */ /* 0x000f220000300800 */
[----:B------:R-:W-:-:S03]  /*4ea50*/  LOP3.LUT R11, R4, 0xffff, RZ, 0xc0, !PT ;  /* 0x0000ffff040b7812 */ /* 0x000fc600078ec0ff */
[----:B------:R-:W4:Y:S01]  /*4ea60*/  LDL.LU R55, [R1+0x1314] ;  /* 0x0013140001377983 */ /* 0x000f220000300800 */
[----:B------:R-:W-:Y:S02]  /*4ea70*/  PRMT R12, R5, 0x4210, R8 ;  /* 0x00004210050c7816 */ /* 0x000fe40000000008 */
[----:B------:R-:W-:Y:S02]  /*4ea80*/  PRMT R13, R6, 0x4210, R9 ;  /* 0x00004210060d7816 */ /* 0x000fe40000000009 */
[----:B------:R-:W-:Y:S02]  /*4ea90*/  PRMT R14, R3, 0x4210, R10 ;  /* 0x00004210030e7816 */ /* 0x000fe4000000000a */
[----:B------:R-:W-:Y:S01]  /*4eaa0*/  PRMT R15, R56, 0x4210, R11 ;  /* 0x00004210380f7816 */ /* 0x000fe2000000000b */
[----:B------:R-:W-:Y:S01]  /*4eab0*/  NOP ;  /* 0x0000000000007918 */ /* 0x000fe20000000000 */
[----:B------:R-:W-:-:S03]  /*4eac0*/  PRMT R8, R39, 0x5210, R8 ;  /* 0x0000521027087816 */ /* 0x000fc60000000008 */
[----:B------:R-:W-:Y:S01]  /*4ead0*/  STSM.16.M88.4 [R0], R12 ;  /* 0x0000000c00007844 */ /* 0x000fe20000000200 */
[----:B------:R-:W-:Y:S01]  /*4eae0*/  PRMT R9, R40, 0x5210, R9 ;  /* 0x0000521028097816 */ /* 0x000fe20000000009 */
[----:B------:R-:W-:Y:S01]  /*4eaf0*/  NOP ;  /* 0x0000000000007918 */ /* 0x000fe20000000000 */
[----:B------:R-:W-:Y:S01]  /*4eb00*/  PRMT R10, R42, 0x5210, R10 ;  /* 0x000052102a0a7816 */ /* 0x000fe2000000000a */
[----:B------:R-:W1:Y:S01]  /*4eb10*/  LDS.128 R12, [R0] ;  /* 0x00000000000c7984 */ /* 0x000e620000000c00 */
[----:B------:R-:W-:Y:S01]  /*4eb20*/  PRMT R11, R41, 0x5210, R11 ;  /* 0x00005210290b7816 */ /* 0x000fe2000000000b */
[----:B------:R-:W-:-:S04]  /*4eb30*/  NOP ;  /* 0x0000000000007918 */ /* 0x000fc80000000000 */
[----:B------:R-:W-:Y:S01]  /*4eb40*/  STSM.16.M88.4 [R0], R8 ;  /* 0x0000000800007844 */ /* 0x000fe20000000200 */
[----:B------:R-:W-:-:S03]  /*4eb50*/  NOP ;  /* 0x0000000000007918 */ /* 0x000fc60000000000 */
[----:B------:R-:W1:Y:S04]  /*4eb60*/  LDS.128 R8, [R0] ;  /* 0x0000000000087984 */ /* 0x000e680000000c00 */
[----:B0-----:R0:W-:Y:S04]  /*4eb70*/  STL.64 [R1+0xe0], R32 ;  /* 0x0000e02001007387 */ /* 0x0011e80000100a00 */
[----:B------:R-:W-:Y:S04]  /*4eb80*/  STL.64 [R1+0xe8], R34 ;  /* 0x0000e82201007387 */ /* 0x000fe80000100a00 */
[----:B------:R-:W4:Y:S04]  /*4eb90*/  LDL.LU R31, [R1+0x1434] ;  /* 0x00143400011f7983 */ /* 0x000f280000300800 */
[----:B------:R-:W4:Y:S04]  /*4eba0*/  LDL.LU R3, [R1+0x1430] ;  /* 0x0014300001037983 */ /* 0x000f280000300800 */
[----:B------:R-:W4:Y:S01]  /*4ebb0*/  LDL.LU R56, [R1+0xa0] ;  /* 0x0000a00001387983 */ /* 0x000f220000300800 */
[----:B------:R-:W-:-:S03]  /*4ebc0*/  LOP3.LUT R19, R54, 0xffff, RZ, 0xc0, !PT ;  /* 0x0000ffff36137812 */ /* 0x000fc600078ec0ff */
[----:B-1----:R-:W-:Y:S04]  /*4ebd0*/  STL.64 [R1+0xd0], R12 ;  /* 0x0000d00c01007387 */ /* 0x002fe80000100a00 */
[----:B------:R-:W-:Y:S04]  /*4ebe0*/  STL.64 [R1+0xd8], R14 ;  /* 0x0000d80e01007387 */ /* 0x000fe80000100a00 */
[----:B------:R-:W-:Y:S01]  /*4ebf0*/  STL [R1+0xc4], R9 ;  /* 0x0000c40901007387 */ /* 0x000fe20000100800 */
[----:B------:R-:W-:-:S03]  /*4ec00*/  IMAD.MOV.U32 R54, RZ, RZ, R8 ;  /* 0x000000ffff367224 */ /* 0x000fc600078e0008 */
[----:B------:R-:W-:Y:S01]  /*4ec10*/  STL.64 [R1+0xc8], R10 ;  /* 0x0000c80a01007387 */ /* 0x000fe20000100a00 */
[----:B------:R-:W-:-:S03]  /*4ec20*/  NOP ;  /* 0x0000000000007918 */ /* 0x000fc60000000000 */
[----:B------:R-:W4:Y:S01]  /*4ec30*/  LDL.LU R51, [R1+0x1380] ;  /* 0x0013800001337983 */ /* 0x000f220000300800 */
[----:B---3--:R-:W-:-:S03]  /*4ec40*/  PRMT R27, R27, 0x4210, R19 ;  /* 0x000042101b1b7816 */ /* 0x008fc60000000013 */
[----:B0-----:R-:W3:Y:S04]  /*4ec50*/  LDL.LU R32, [R1+0x137c] ;  /* 0x00137c0001207983 */ /* 0x001ee80000300800 */
[----:B------:R-:W-:Y:S01]  /*4ec60*/  STSM.16.M88.4 [R0], R24 ;  /* 0x0000001800007844 */ /* 0x000fe20000000200 */
[----:B------:R-:W-:-:S03]  /*4ec70*/  NOP ;  /* 0x0000000000007918 */ /* 0x000fc60000000000 */
[----:B------:R-:W0:Y:S04]  /*4ec80*/  LDS.128 R8, [R0] ;  /* 0x0000000000087984 */ /* 0x000e280000000c00 */
[----:B------:R-:W3:Y:S04]  /*4ec90*/  LDL.LU R58, [R1+0x1338] ;  /* 0x00133800013a7983 */ /* 0x000ee80000300800 */
[----:B------:R-:W3:Y:S04]  /*4eca0*/  LDL.LU R59, [R1+0x1334] ;  /* 0x00133400013b7983 */ /* 0x000ee80000300800 */
[----:B------:R-:W3:Y:S04]  /*4ecb0*/  LDL.LU R4, [R1+0x1444] ;  /* 0x0014440001047983 */ /* 0x000ee80000300800 */
[----:B0-----:R-:W-:Y:S04]  /*4ecc0*/  STL [R1+0xb0], R8 ;  /* 0x0000b00801007387 */ /* 0x001fe80000100800 */
[----:B------:R-:W-:Y:S04]  /*4ecd0*/  STL.64 [R1+0xb8], R10 ;  /* 0x0000b80a01007387 */ /* 0x000fe80000100a00 */
[----:B------:R-:W3:Y:S01]  /*4ece0*/  LDL.LU R5, [R1+0x1440] ;  /* 0x0014400001057983 */ /* 0x000ee20000300800 */
[----:B------:R-:W-:Y:S01]  /*4ecf0*/  PRMT R19, R38, 0x5210, R19 ;  /* 0x0000521026137816 */ /* 0x000fe20000000013 */
[----:B------:R-:W-:-:S04]  /*4ed00*/  NOP ;  /* 0x0000000000007918 */ /* 0x000fc80000000000 */
[----:B------:R-:W-:Y:S01]  /*4ed10*/  STSM.16.M88.4 [R0], R16 ;  /* 0x0000001000007844 */ /* 0x000fe20000000200 */
[----:B------:R-:W-:Y:S01]  /*4ed20*/  NOP ;  /* 0x0000000000007918 */ /* 0x000fe20000000000 */
[----:B--2---:R-:W-:Y:S02]  /*4ed30*/  LOP3.LUT R21, R57, 0xffff, RZ, 0xc0, !PT ;  /* 0x0000ffff39157812 */ /* 0x004fe400078ec0ff */
[----:B------:R-:W2:Y:S04]  /*4ed40*/  LDL.LU R6, [R1+0x143c] ;  /* 0x00143c0001067983 */ /* 0x000ea80000300800 */
[----:B------:R-:W2:Y:S01]  /*4ed50*/  LDL.LU R57, [R1+0x119c] ;  /* 0x00119c0001397983 */ /* 0x000ea20000300800 */
[----:B----4-:R-:W-:Y:S01]  /*4ed60*/  LOP3.LUT R23, R55, 0xffff, RZ, 0xc0, !PT ;  /* 0x0000ffff37177812 */ /* 0x010fe200078ec0ff */
[----:B------:R-:W-:-:S02]  /*4ed70*/  IMAD.MOV.U32 R55, RZ, RZ, R9 ;  /* 0x000000ffff377224 */ /* 0x000fc400078e0009 */
[----:B------:R-:W0:Y:S01]  /*4ed80*/  LDS.128 R8, [R0] ;  /* 0x0000000000087984 */ /* 0x000e220000000c00 */
[----:B------:R-:W-:-:S03]  /*4ed90*/  LOP3.LUT R22, R22, 0xffff, RZ, 0xc0, !PT ;  /* 0x0000ffff16167812 */ /* 0x000fc600078ec0ff */
[----:B------:R-:W-:Y:S04]  /*4eda0*/  STL.64 [R1+0x1528], R54 ;  /* 0x0015283601007387 */ /* 0x000fe80000100a00 */
[----:B0-----:R-:W-:Y:S04]  /*4edb0*/  STL.64 [R1+0xa0], R8 ;  /* 0x0000a00801007387 */ /* 0x001fe80000100a00 */
[----:B------:R-:W-:Y:S01]  /*4edc0*/  STL.64 [R1+0xa8], R10 ;  /* 0x0000a80a01007387 */ /* 0x000fe20000100a00 */
[----:B------:R-:W-:Y:S01]  /*4edd0*/  NOP ;  /* 0x0000000000007918 */ /* 0x000fe20000000000 */
[----:B------:R-:W-:-:S02]  /*4ede0*/  PRMT R29, R31, 0x4210, R21 ;  /* 0x000042101f1d7816 */ /* 0x000fc40000000015 */
[----:B------:R-:W-:Y:S02]  /*4edf0*/  PRMT R30, R3, 0x4210, R22 ;  /* 0x00004210031e7816 */ /* 0x000fe40000000016 */
[----:B------:R-:W-:-:S05]  /*4ee00*/  PRMT R31, R56, 0x4210, R23 ;  /* 0x00004210381f7816 */ /* 0x000fca0000000017 */
[----:B------:R-:W-:Y:S01]  /*4ee10*/  STSM.16.M88.4 [R0], R28 ;  /* 0x0000001c00007844 */ /* 0x000fe20000000200 */
[----:B------:R-:W-:-:S03]  /*4ee20*/  NOP ;  /* 0x0000000000007918 */ /* 0x000fc60000000000 */
[----:B------:R-:W0:Y:S01]  /*4ee30*/  LDS.128 R8, [R0] ;  /* 0x0000000000087984 */ /* 0x000e220000000c00 */
[----:B------:R-:W-:Y:S02]  /*4ee40*/  LOP3.LUT R12, R51, 0xffff, RZ, 0xc0, !PT ;  /* 0x0000ffff330c7812 */ /* 0x000fe400078ec0ff */
[----:B---3--:R-:W-:Y:S01]  /*4ee50*/  LOP3.LUT R13, R32, 0xffff, RZ, 0xc0, !PT ;  /* 0x0000ffff200d7812 */ /* 0x008fe200078ec0ff */
[----:B0-----:R-:W-:Y:S01]  /*4ee60*/  IMAD.MOV.U32 R3, RZ, RZ, R10 ;  /* 0x000000ffff037224 */ /* 0x001fe200078e000a */
[----:B------:R0:W-:Y:S04]  /*4ee70*/  STL [R1+0x94], R9 ;  /* 0x0000940901007387 */ /* 0x0001e80000100800 */
[----:B------:R1:W-:Y:S04]  /*4ee80*/  STL [R1+0x9c], R11 ;  /* 0x00009c0b01007387 */ /* 0x0003e80000100800 */
[----:B------:R-:W-:Y:S01]  /*4ee90*/  STL [R1+0x1500], R3 ;  /* 0x0015000301007387 */ /* 0x000fe20000100800 */
[----:B------:R-:W-:-:S03]  /*4eea0*/  IMAD.MOV.U32 R56, RZ, RZ, R8 ;  /* 0x000000ffff387224 */ /* 0x000fc600078e0008 */
[----:B------:R-:W3:Y:S01]  /*4eeb0*/  LDL.LU R33, [R1+0x1398] ;  /* 0x0013980001217983 */ /* 0x000ee20000300800 */
[----:B------:R-:W-:-:S03]  /*4eec0*/  LOP3.LUT R14, R58, 0xffff, RZ, 0xc0, !PT ;  /* 0x0000ffff3a0e7812 */ /* 0x000fc600078ec0ff */
[----:B------:R-:W4:Y:S01]  /*4eed0*/  LDL.LU R48, [R1+0x1394] ;  /* 0x0013940001307983 */ /* 0x000f220000300800 */
[----:B------:R-:W-:-:S03]  /*4eee0*/  PRMT R8, R4, 0x4210, R12 ;  /* 0x0000421004087816 */ /* 0x000fc6000000000c */
[----:B------:R-:W4:Y:S04]  /*4eef0*/  LDL.LU R49, [R1+0x134c] ;  /* 0x00134c0001317983 */ /* 0x000f280000300800 */
[----:B------:R-:W4:Y:S04]  /*4ef00*/  LDL.LU R32, [R1+0x1348] ;  /* 0x0013480001207983 */ /* 0x000f280000300800 */
[----:B------:R-:W4:Y:S04]  /*4ef10*/  LDL.LU R58, [R1+0x1454] ;  /* 0x00145400013a7983 */ /* 0x000f280000300800 */
[----:B------:R-:W4:Y:S01]  /*4ef20*/  LDL.LU R4, [R1+0x1450] ;  /* 0x0014500001047983 */ /* 0x000f220000300800 */
[----:B0-----:R-:W-:-:S03]  /*4ef30*/  PRMT R9, R5, 0x4210, R13 ;  /* 0x0000421005097816 */ /* 0x001fc6000000000d */
[----:B------:R-:W4:Y:S01]  /*4ef40*/  LDL.LU R5, [R1+0x144c] ;  /* 0x00144c0001057983 */ /* 0x000f220000300800 */
[----:B------:R-:W-:Y:S02]  /*4ef50*/  PRMT R21, R45, 0x5210, R21 ;  /* 0x000052102d157816 */ /* 0x000fe40000000015 */
[----:B------:R-:W-:Y:S02]  /*4ef60*/  PRMT R22, R43, 0x5210, R22 ;  /* 0x000052102b167816 */ /* 0x000fe40000000016 */
[----:B------:R-:W-:Y:S01]  /*4ef70*/  PRMT R23, R44, 0x5210, R23 ;  /* 0x000052102c177816 */ /* 0x000fe20000000017 */
[----:B------:R-:W-:-:S04]  /*4ef80*/  NOP ;  /* 0x0000000000007918 */ /* 0x000fc80000000000 */
[----:B------:R-:W-:Y:S01]  /*4ef90*/  STSM.16.M88.4 [R0], R20 ;  /* 0x0000001400007844 */ /* 0x000fe20000000200 */
[----:B------:R-:W-:-:S03]  /*4efa0*/  NOP ;  /* 0x0000000000007918 */ /* 0x000fc60000000000 */
[----:B------:R-:W0:Y:S01]  /*4efb0*/  LDS.128 R16, [R0] ;  /* 0x0000000000107984 */ /* 0x000e220000000c00 */
[----:B------:R-:W-:Y:S02]  /*4efc0*/  LOP3.LUT R15, R59, 0xffff, RZ, 0xc0, !PT ;  /* 0x0000ffff3b0f7812 */ /* 0x000fe400078ec0ff */
[----:B--2---:R-:W-:Y:S02]  /*4efd0*/  PRMT R10, R6, 0x4210, R14 ;  /* 0x00004210060a7816 */ /* 0x004fe4000000000e */
[----:B-1----:R-:W-:Y:S01]  /*4efe0*/  PRMT R11, R57, 0x4210, R15 ;  /* 0x00004210390b7816 */ /* 0x002fe2000000000f */
[----:B------:R-:W2:Y:S01]  /*4eff0*/  LDL.LU R6, [R1+0x11a0] ;  /* 0x0011a00001067983 */ /* 0x000ea20000300800 */
[----:B------:R-:W-:-:S03]  /*4f000*/  NOP ;  /* 0x0000000000007918 */ /* 0x000fc60000000000 */
[----:B------:R1:W-:Y:S02]  /*4f010*/  STSM.16.M88.4 [R0], R8 ;  /* 0x0000000800007844 */ /* 0x0003e40000000200 */
[----:B-1----:R-:W-:Y:S02]  /*4f020*/  PRMT R8, R47, 0x5210, R12 ;  /* 0x000052102f087816 */ /* 0x002fe4000000000c */
[----:B------:R-:W-:Y:S02]  /*4f030*/  PRMT R9, R60, 0x5210, R13 ;  /* 0x000052103c097816 */ /* 0x000fe4000000000d */
[----:B------:R-:W-:Y:S01]  /*4f040*/  PRMT R10, R61, 0x5210, R14 ;  /* 0x000052103d0a7816 */ /* 0x000fe2000000000e */
[----:B0-----:R-:W-:Y:S01]  /*4f050*/  STL [R1+0x84], R17 ;  /* 0x0000841101007387 */ /* 0x001fe20000100800 */
[----:B------:R-:W-:-:S03]  /*4f060*/  IMAD.MOV.U32 R3, RZ, RZ, R16 ;  /* 0x000000ffff037224 */ /* 0x000fc600078e0010 */
[----:B------:R-:W-:Y:S01]  /*4f070*/  STL [R1+0x88], R18 ;  /* 0x0000881201007387 */ /* 0x000fe20000100800 */
[----:B------:R-:W-:Y:S01]  /*4f080*/  IMAD.MOV.U32 R57, RZ, RZ, R19 ;  /* 0x000000ffff397224 */ /* 0x000fe200078e0013 */
[----:B------:R-:W-:Y:S02]  /*4f090*/  NOP ;  /* 0x0000000000007918 */ /* 0x000fe40000000000 */
[----:B------:R-:W2:Y:S01]  /*4f0a0*/  LDL.LU R37, [R1+0x144] ;  /* 0x0001440001257983 */ /* 0x000ea20000300800 */
[----:B------:R-:W-:-:S03]  /*4f0b0*/  PRMT R11, R46, 0x5210, R15 ;  /* 0x000052102e0b7816 */ /* 0x000fc6000000000f */
[----:B------:R-:W2:Y:S04]  /*4f0c0*/  LDL.LU R35, [R1+0x14c] ;  /* 0x00014c0001237983 */ /* 0x000ea80000300800 */
[----:B------:R-:W2:Y:S04]  /*4f0d0*/  LDL.LU R50, [R1+0x150] ;  /* 0x0001500001327983 */ /* 0x000ea80000300800 */
[----:B------:R-:W0:Y:S01]  /*4f0e0*/  LDS.128 R16, [R0] ;  /* 0x0000000000107984 */ /* 0x000e220000000c00 */
[----:B------:R-:W-:-:S03]  /*4f0f0*/  NOP ;  /* 0x0000000000007918 */ /* 0x000fc60000000000 */
[----:B------:R-:W2:Y:S04]  /*4f100*/  LDL.LU R51, [R1+0x148] ;  /* 0x0001480001337983 */ /* 0x000ea80000300800 */
[----:B------:R-:W-:Y:S01]  /*4f110*/  STSM.16.M88.4 [R0], R8 ;  /* 0x0000000800007844 */ /* 0x000fe20000000200 */
[----:B------:R-:W-:-:S03]  /*4f120*/  NOP ;  /* 0x0000000000007918 */ /* 0x000fc60000000000 */
[----:B------:R-:W1:Y:S04]  /*4f130*/  LDS.128 R8, [R0] ;  /* 0x0000000000087984 */ /* 0x000e680000000c00 */
[----:B------:R-:W-:Y:S04]  /*4f140*/  STL.64 [R1+0x1508], R56 ;  /* 0x0015083801007387 */ /* 0x000fe80000100a00 */
[----:B0-----:R0:W-:Y:S04]  /*4f150*/  STL [R1+0x74], R17 ;  /* 0x0000741101007387 */ /* 0x0011e80000100800 */
[----:B------:R1:W-:Y:S04]  /*4f160*/  STL.64 [R1+0x78], R18 ;  /* 0x0000781201007387 */ /* 0x0003e80000100a00 */
[----:B------:R-:W2:Y:S01]  /*4f170*/  LDL.LU R36, [R1+0x13b0] ;  /* 0x0013b00001247983 */ /* 0x000ea20000300800 */
[----:B---3--:R-:W-:-:S03]  /*4f180*/  LOP3.LUT R12, R33, 0xffff, RZ, 0xc0, !PT ;  /* 0x0000ffff210c7812 */ /* 0x008fc600078ec0ff */
[----:B------:R-:W3:Y:S01]  /*4f190*/  LDL.LU R33, [R1+0x13ac] ;  /* 0x0013ac0001217983 */ /* 0x000ee20000300800 */
[----:B----4-:R-:W-:-:S03]  /*4f1a0*/  LOP3.LUT R13, R48, 0xffff, RZ, 0xc0, !PT ;  /* 0x0000ffff300d7812 */ /* 0x010fc600078ec0ff */
[----:B------:R-:W4:Y:S01]  /*4f1b0*/  LDL.LU R48, [R1+0x1364] ;  /* 0x0013640001307983 */ /* 0x000f220000300800 */
[----:B------:R-:W-:-:S03]  /*4f1c0*/  LOP3.LUT R14, R49, 0xffff, RZ, 0xc0, !PT ;  /* 0x0000ffff310e7812 */ /* 0x000fc600078ec0ff */
[----:B------:R-:W4:Y:S01]  /*4f1d0*/  LDL.LU R49, [R1+0x1360] ;  /* 0x0013600001317983 */ /* 0x000f220000300800 */
[----:B------:R-:W-:-:S03]  /*4f1e0*/  LOP3.LUT R15, R32, 0xffff, RZ, 0xc0, !PT ;  /* 0x0000ffff200f7812 */ /* 0x000fc600078ec0ff */
[----:B------:R-:W4:Y:S01]  /*4f1f0*/  LDL.LU R32, [R1+0x1460] ;  /* 0x0014600001207983 */ /* 0x000f220000300800 */
[----:B0-----:R-:W-:-:S03]  /*4f200*/  PRMT R17, R4, 0x4210, R13 ;  /* 0x0000421004117816 */ /* 0x001fc6000000000d */
[----:B------:R-:W4:Y:S04]  /*4f210*/  LDL.LU R4, [R1+0x145c] ;  /* 0x00145c0001047983 */ /* 0x000f280000300800 */
[----:B-1----:R-:W-:Y:S04]  /*4f220*/  STL [R1+0x54], R9 ;  /* 0x0000540901007387 */ /* 0x002fe80000100800 */
[----:B------:R-:W-:Y:S01]  /*4f230*/  STL [R1+0x58], R10 ;  /* 0x0000580a01007387 */ /* 0x000fe20000100800 */
[----:B------:R-:W-:-:S03]  /*4f240*/  PRMT R18, R5, 0x4210, R14 ;  /* 0x0000421005127816 */ /* 0x000fc6000000000e */
[----:B------:R-:W4:Y:S04]  /*4f250*/  LDL.LU R53, [R1+0x1458] ;  /* 0x0014580001357983 */ /* 0x000f280000300800 */
[----:B------:R-:W4:Y:S01]  /*4f260*/  LDL.LU R5, [R1+0x11a4] ;  /* 0x0011a40001057983 */ /* 0x000f220000300800 */
[----:B------:R-:W-:Y:S01]  /*4f270*/  IMAD.MOV.U32 R59, RZ, RZ, R16 ;  /* 0x000000ffff3b7224 */ /* 0x000fe200078e0010 */
[----:B------:R-:W-:Y:S01]  /*4f280*/  PRMT R16, R58, 0x4210, R12 ;  /* 0x000042103a107816 */ /* 0x000fe2000000000c */
[----:B------:R-:W-:-:S05]  /*4f290*/  IMAD.MOV.U32 R58, RZ, RZ, R8 ;  /* 0x000000ffff3a7224 */ /* 0x000fca00078e0008 */
[----:B------:R-:W-:Y:S04]  /*4f2a0*/  STL.64 [R1+0x14f8], R58 ;  /* 0x0014f83a01007387 */ /* 0x000fe80000100a00 */
[----:B------:R-:W4:Y:S01]  /*4f2b0*/  LDL.LU R34, [R1+0x154] ;  /* 0x0001540001227983 */ /* 0x000f220000300800 */
[----:B--2---:R-:W-:Y:S01]  /*4f2c0*/  PRMT R19, R6, 0x4210, R15 ;  /* 0x0000421006137816 */ /* 0x004fe2000000000f */
[----:B------:R-:W-:-:S04]  /*4f2d0*/  NOP ;  /* 0x0000000000007918 */ /* 0x000fc80000000000 */
[----:B------:R-:W-:Y:S01]  /*4f2e0*/  STSM.16.M88.4 [R0], R16 ;  /* 0x0000001000007844 */ /* 0x000fe20000000200 */
[----:B------:R-:W-:Y:S01]  /*4f2f0*/  IMAD.MOV.U32 R6, RZ, RZ, R11 ;  /* 0x000000ffff067224 */ /* 0x000fe200078e000b */
[----:B------:R-:W-:Y:S02]  /*4f300*/  NOP ;  /* 0x0000000000007918 */ /* 0x000fe40000000000 */
[----:B------:R-:W0:Y:S01]  /*4f310*/  LDS.128 R8, [R0] ;  /* 0x0000000000087984 */ /* 0x000e220000000c00 */
[----:B------:R-:W-:-:S03]  /*4f320*/  PRMT R13, R37, 0x5210, R13 ;  /* 0x00005210250d7816 */ /* 0x000fc6000000000d */
[----:B------:R-:W2:Y:S01]  /*4f330*/  LDL.LU R37, [R1+0x15c] ;  /* 0x00015c0001257983 */ /* 0x000ea20000300800 */
[----:B------:R-:W-:-:S03]  /*4f340*/  PRMT R14, R50, 0x5210, R14 ;  /* 0x00005210320e7816 */ /* 0x000fc6000000000e */
[----:B------:R-:W2:Y:S01]  /*4f350*/  LDL.LU R50, [R1+0x158] ;  /* 0x0001580001327983 */ /* 0x000ea20000300800 */
[----:B------:R-:W-:-:S03]  /*4f360*/  PRMT R15, R51, 0x5210, R15 ;  /* 0x00005210330f7816 */ /* 0x000fc6000000000f */
[----:B------:R-:W2:Y:S01]  /*4f370*/  LDL.LU R51, [R1+0x140] ;  /* 0x0001400001337983 */ /* 0x000ea20000300800 */
[----:B------:R-:W-:Y:S01]  /*4f380*/  PRMT R12, R35, 0x5210, R12 ;  /* 0x00005210230c7816 */ /* 0x000fe2000000000c */
[----:B------:R-:W-:Y:S02]  /*4f390*/  NOP ;  /* 0x0000000000007918 */ /* 0x000fe40000000000 */
[----:B0-----:R-:W-:Y:S04]  /*4f3a0*/  STL.64 [R1+0x14e0], R8 ;  /* 0x0014e00801007387 */ /* 0x001fe80000100a00 */
[----:B------:R-:W-:Y:S04]  /*4f3b0*/  STL.64 [R1+0x14c8], R10 ;  /* 0x0014c80a01007387 */ /* 0x000fe80000100a00 */
[----:B------:R-:W2:Y:S01]  /*4f3c0*/  LDL.LU R35, [R1+0x13c4] ;  /* 0x0013c40001237983 */ /* 0x000ea20000300800 */
[----:B------:R-:W-:-:S03]  /*4f3d0*/  LOP3.LUT R20, R36, 0xffff, RZ, 0xc0, !PT ;  /* 0x0000ffff24147812 */ /* 0x000fc600078ec0ff */
[----:B------:R-:W2:Y:S01]  /*4f3e0*/  LDL.LU R36, [R1+0x13c0] ;  /* 0x0013c00001247983 */ /* 0x000ea20000300800 */
[----:B---3--:R-:W-:-:S03]  /*4f3f0*/  LOP3.LUT R21, R33, 0xffff, RZ, 0xc0, !PT ;  /* 0x0000ffff21157812 */ /* 0x008fc600078ec0ff */
[----:B------:R-:W3:Y:S01]  /*4f400*/  LDL.LU R33, [R1+0x1374] ;  /* 0x0013740001217983 */ /* 0x000ee20000300800 */
[----:B----4-:R-:W-:-:S03]  /*4f410*/  LOP3.LUT R22, R48, 0xffff, RZ, 0xc0, !PT ;  /* 0x0000ffff30167812 */ /* 0x010fc600078ec0ff */
[----:B------:R-:W4:Y:S01]  /*4f420*/  LDL.LU R48, [R1+0x1370] ;  /* 0x0013700001307983 */ /* 0x000f220000300800 */
[----:B------:R-:W-:-:S03]  /*4f430*/  LOP3.LUT R23, R49, 0xffff, RZ, 0xc0, !PT ;  /* 0x0000ffff31177812 */ /* 0x000fc600078ec0ff */
[----:B------:R-:W4:Y:S01]  /*4f440*/  LDL.LU R49, [R1+0x146c] ;  /* 0x00146c0001317983 */ /* 0x000f220000300800 */
[----:B------:R-:W-:-:S03]  /*4f450*/  PRMT R16, R32, 0x4210, R20 ;  /* 0x0000421020107816 */ /* 0x000fc60000000014 */
[----:B------:R-:W4:Y:S01]  /*4f460*/  LDL.LU R32, [R1+0x1468] ;  /* 0x0014680001207983 */ /* 0x000f220000300800 */
[----:B------:R-:W-:-:S03]  /*4f470*/  PRMT R17, R4, 0x4210, R21 ;  /* 0x0000421004117816 */ /* 0x000fc60000000015 */
[----:B------:R-:W4:Y:S01]  /*4f480*/  LDL.LU R4, [R1+0x1464] ;  /* 0x0014640001047983 */ /* 0x000f220000300800 */
[----:B------:R-:W-:-:S03]  /*4f490*/  PRMT R19, R5, 0x4210, R23 ;  /* 0x0000421005137816 */ /* 0x000fc60000000017 */
[----:B------:R-:W4:Y:S04]  /*4f4a0*/  LDL.LU R5, [R1+0x11a8] ;  /* 0x0011a80001057983 */ /* 0x000f280000300800 */
[----:B------:R-:W-:Y:S01]  /*4f4b0*/  STSM.16.M88.4 [R0], R12 ;  /* 0x0000000c00007844 */ /* 0x000fe20000000200 */
[----:B------:R-:W-:-:S03]  /*4f4c0*/  NOP ;  /* 0x0000000000007918 */ /* 0x000fc60000000000 */
[----:B------:R-:W0:Y:S01]  /*4f4d0*/  LDS.128 R12, [R0] ;  /* 0x00000000000c7984 */ /* 0x000e220000000c00 */
[----:B------:R-:W-:Y:S01]  /*4f4e0*/  PRMT R18, R53, 0x4210, R22 ;  /* 0x0000421035127816 */ /* 0x000fe20000000016 */
[----:B------:R-:W-:Y:S01]  /*4f4f0*/  NOP ;  /* 0x0000000000007918 */ /* 0x000fe20000000000 */
[----:B------:R-:W-:-:S03]  /*4f500*/  PRMT R20, R34, 0x5210, R20 ;  /* 0x0000521022147816 */ /* 0x000fc60000000014 */
[----:B------:R-:W-:Y:S01]  /*4f510*/  STSM.16.M88.4 [R0], R16 ;  /* 0x0000001000007844 */ /* 0x000fe20000000200 */
[----:B------:R-:W-:-:S03]  /*4f520*/  NOP ;  /* 0x0000000000007918 */ /* 0x000fc60000000000 */
[----:B------:R-:W1:Y:S04]  /*4f530*/  LDS.128 R16, [R0] ;  /* 0x0000000000107984 */ /* 0x000e680000000c00 */
[----:B0-----:R-:W-:Y:S04]  /*4f540*/  STL.64 [R1+0x14e8], R12 ;  /* 0x0014e80c01007387 */ /* 0x001fe80000100a00 */
[----:B------:R-:W-:Y:S04]  /*4f550*/  STL.64 [R1+0x14d0], R14 ;  /* 0x0014d00e01007387 */ /* 0x000fe80000100a00 */
[----:B------:R-:W4:Y:S01]  /*4f560*/  LDL.LU R34, [R1+0x844] ;  /* 0x0008440001227983 */ /* 0x000f220000300800 */
[----:B--2---:R-:W-:-:S03]  /*4f570*/  PRMT R22, R37, 0x5210, R22 ;  /* 0x0000521025167816 */ /* 0x004fc60000000016 */
[----:B------:R-:W2:Y:S01]  /*4f580*/  LDL.LU R37, [R1+0x848] ;  /* 0x0008480001257983 */ /* 0x000ea20000300800 */
[----:B------:R-:W-:-:S03]  /*4f590*/  PRMT R21, R50, 0x5210, R21 ;  /* 0x0000521032157816 */ /* 0x000fc60000000015 */
[----:B------:R-:W2:Y:S01]  /*4f5a0*/  LDL.LU R50, [R1+0x850] ;  /* 0x0008500001327983 */ /* 0x000ea20000300800 */
[----:B------:R-:W-:Y:S01]  /*4f5b0*/  PRMT R23, R51, 0x5210, R23 ;  /* 0x0000521033177816 */ /* 0x000fe20000000017 */
[----:B------:R-:W-:Y:S02]  /*4f5c0*/  NOP ;  /* 0x0000000000007918 */ /* 0x000fe40000000000 */
[----:B------:R-:W2:Y:S04]  /*4f5d0*/  LDL.LU R51, [R1+0x84c] ;  /* 0x00084c0001337983 */ /* 0x000ea80000300800 */
[----:B-1----:R-:W-:Y:S04]  /*4f5e0*/  STL.64 [R1+0x14c0], R16 ;  /* 0x0014c01001007387 */ /* 0x002fe80000100a00 */
[----:B------:R-:W-:Y:S01]  /*4f5f0*/  STL.64 [R1+0x1498], R18 ;  /* 0x0014981201007387 */ /* 0x000fe20000100a00 */
[----:B------:R-:W-:-:S02]  /*4f600*/  LOP3.LUT R28, R35, 0xffff, RZ, 0xc0, !PT ;  /* 0x0000ffff231c7812 */ /* 0x000fc400078ec0ff */
[----:B------:R-:W-:Y:S02]  /*4f610*/  LOP3.LUT R29, R36, 0xffff, RZ, 0xc0, !PT ;  /* 0x0000ffff241d7812 */ /* 0x000fe400078ec0ff */
[----:B------:R-:W2:Y:S04]  /*4f620*/  LDL.LU R36, [R1+0x13dc] ;  /* 0x0013dc0001247983 */ /* 0x000ea80000300800 */
[----:B------:R-:W2:Y:S01]  /*4f630*/  LDL.LU R35, [R1+0x13d8] ;  /* 0x0013d80001237983 */ /* 0x000ea20000300800 */
[----:B---3--:R-:W-:-:S03]  /*4f640*/  LOP3.LUT R30, R33, 0xffff, RZ, 0xc0, !PT ;  /* 0x0000ffff211e7812 */ /* 0x008fc600078ec0ff */
[----:B------:R-:W3:Y:S01]  /*4f650*/  LDL.LU R33, [R1+0x138c] ;  /* 0x00138c0001217983 */ /* 0x000ee20000300800 */
[----:B----4-:R-:W-:Y:S02]  /*4f660*/  LOP3.LUT R31, R48, 0xffff, RZ, 0xc0, !PT ;  /* 0x0000ffff301f7812 */ /* 0x010fe400078ec0ff */
[----:B------:R-:W-:Y:S02]  /*4f670*/  PRMT R25, R32, 0x4210, R29 ;  /* 0x0000421020197816 */ /* 0x000fe4000000001d */
[----:B------:R-:W4:Y:S01]  /*4f680*/  LDL.LU R32, [R1+0x1384] ;  /* 0x0013840001207983 */ /* 0x000f220000300800 */
[----:B------:R-:W-:-:S03]  /*4f690*/  PRMT R26, R4, 0x4210, R30 ;  /* 0x00004210041a7816 */ /* 0x000fc6000000001e */
[----:B------:R-:W4:Y:S04]  /*4f6a0*/  LDL.LU R4, [R1+0x1478] ;  /* 0x0014780001047983 */ /* 0x000f280000300800 */
[----:B------:R-:W4:Y:S01]  /*4f6b0*/  LDL.LU R48, [R1+0x1474] ;  /* 0x0014740001307983 */ /* 0x000f220000300800 */
[----:B------:R-:W-:-:S03]  /*4f6c0*/  PRMT R27, R5, 0x4210, R31 ;  /* 0x00004210051b7816 */ /* 0x000fc6000000001f */
[----:B------:R-:W4:Y:S04]  /*4f6d0*/  LDL.LU R5, [R1+0x1470] ;  /* 0x0014700001057983 */ /* 0x000f280000300800 */
[----:B------:R-:W-:Y:S01]  /*4f6e0*/  STSM.16.M88.4 [R0], R20 ;  /* 0x0000001400007844 */ /* 0x000fe20000000200 */
[----:B------:R-:W-:-:S03]  /*4f6f0*/  NOP ;  /* 0x0000000000007918 */ /* 0x000fc60000000000 */
[----:B------:R-:W0:Y:S01]  /*4f700*/  LDS.128 R20, [R0] ;  /* 0x0000000000147984 */ /* 0x000e220000000c00 */
[----:B------:R-:W-:Y:S01]  /*4f710*/  PRMT R24, R49, 0x4210, R28 ;  /* 0x0000421031187816 */ /* 0x000fe2000000001c */
[----:B------:R-:W-:Y:S02]  /*4f720*/  NOP ;  /* 0x0000000000007918 */ /* 0x000fe40000000000 */
[----:B------:R-:W4:Y:S04]  /*4f730*/  LDL.LU R49, [R1+0x11ac] ;  /* 0x0011ac0001317983 */ /* 0x000f280000300800 */
[----:B------:R-:W-:Y:S01]  /*4f740*/  STSM.16.M88.4 [R0], R24 ;  /* 0x0000001800007844 */ /* 0x000fe20000000200 */
[----:B------:R-:W-:-:S03]  /*4f750*/  NOP ;  /* 0x0000000000007918 */ /* 0x000fc60000000000 */
[----:B------:R-:W1:Y:S04]  /*4f760*/  LDS.128 R24, [R0] ;  /* 0x0000000000187984 */ /* 0x000e680000000c00 */
[----:B0-----:R-:W-:Y:S04]  /*4f770*/  STL.64 [R1+0x1518], R20 ;  /* 0x0015181401007387 */ /* 0x001fe80000100a00 */
[----:B------:R0:W-:Y:S01]  /*4f780*/  STL.64 [R1+0x14a0], R22 ;  /* 0x0014a01601007387 */ /* 0x0001e20000100a00 */
[----:B--2---:R-:W-:-:S03]  /*4f790*/  PRMT R30, R50, 0x5210, R30 ;  /* 0x00005210321e7816 */ /* 0x004fc6000000001e */
[----:B------:R-:W2:Y:S01]  /*4f7a0*/  LDL.LU R50, [R1+0x854] ;  /* 0x0008540001327983 */ /* 0x000ea20000300800 */
[----:B------:R-:W-:-:S03]  /*4f7b0*/  PRMT R31, R51, 0x5210, R31 ;  /* 0x00005210331f7816 */ /* 0x000fc6000000001f */
[----:B------:R-:W2:Y:S04]  /*4f7c0*/  LDL.LU R51, [R1+0x1178] ;  /* 0x0011780001337983 */ /* 0x000ea80000300800 */
[----:B------:R-:W2:Y:S04]  /*4f7d0*/  LDL.LU R54, [R1+0x117c] ;  /* 0x00117c0001367983 */ /* 0x000ea80000300800 */
[----:B------:R-:W2:Y:S01]  /*4f7e0*/  LDL.LU R55, [R1+0x840] ;  /* 0x0008400001377983 */ /* 0x000ea20000300800 */
[----:B------:R-:W-:-:S03]  /*4f7f0*/  PRMT R29, R34, 0x5210, R29 ;  /* 0x00005210221d7816 */ /* 0x000fc6000000001d */
[----:B-1----:R-:W-:Y:S04]  /*4f800*/  STL.64 [R1+0x14a8], R26 ;  /* 0x0014a81a01007387 */ /* 0x002fe80000100a00 */
[----:B------:R1:W-:Y:S04]  /*4f810*/  STL.64 [R1+0x1558], R24 ;  /* 0x0015581801007387 */ /* 0x0003e80000100a00 */
[----:B------:R-:W2:Y:S04]  /*4f820*/  LDL.LU R52, [R1+0x13e8] ;  /* 0x0013e80001347983 */ /* 0x000ea80000300800 */
[----:B------:R-:W2:Y:S01]  /*4f830*/  LDL.LU R53, [R1+0x13e4] ;  /* 0x0013e40001357983 */ /* 0x000ea20000300800 */
[----:B------:R-:W-:-:S02]  /*4f840*/  LOP3.LUT R36, R36, 0xffff, RZ, 0xc0, !PT ;  /* 0x0000ffff24247812 */ /* 0x000fc400078ec0ff */
[----:B---3--:R-:W-:Y:S02]  /*4f850*/  LOP3.LUT R38, R33, 0xffff, RZ, 0xc0, !PT ;  /* 0x0000ffff21267812 */ /* 0x008fe400078ec0ff */
[----:B----4-:R-:W-:Y:S02]  /*4f860*/  LOP3.LUT R39, R32, 0xffff, RZ, 0xc0, !PT ;  /* 0x0000ffff20277812 */ /* 0x010fe400078ec0ff */
[----:B------:R-:W-:Y:S02]  /*4f870*/  PRMT R32, R4, 0x4210, R36 ;  /* 0x0000421004207816 */ /* 0x000fe40000000024 */
[----:B------:R-:W3:Y:S01]  /*4f880*/  LDL.LU R4, [R1+0x13a0] ;  /* 0x0013a00001047983 */ /* 0x000ee20000300800 */
[----:B------:R-:W-:-:S03]  /*4f890*/  PRMT R34, R5, 0x4210, R38 ;  /* 0x0000421005227816 */ /* 0x000fc60000000026 */
[----:B------:R-:W4:Y:S01]  /*4f8a0*/  LDL.LU R5, [R1+0x139c] ;  /* 0x00139c0001057983 */ /* 0x000f220000300800 */
[----:B------:R-:W-:Y:S01]  /*4f8b0*/  PRMT R28, R37, 0x5210, R28 ;  /* 0x00005210251c7816 */ /* 0x000fe2000000001c */
[----:B------:R-:W-:Y:S01]  /*4f8c0*/  NOP ;  /* 0x0000000000007918 */ /* 0x000fe20000000000 */
[----:B------:R-:W-:Y:S01]  /*4f8d0*/  LOP3.LUT R37, R35, 0xffff, RZ, 0xc0, !PT ;  /* 0x0000ffff23257812 */ /* 0x000fe200078ec0ff */
[----:B------:R-:W4:Y:S04]  /*4f8e0*/  LDL.LU R40, [R1+0x1484] ;  /* 0x0014840001287983 */ /* 0x000f280000300800 */
[----:B------:R-:W4:Y:S01]  /*4f8f0*/  LDL.LU R41, [R1+0x1480] ;  /* 0x0014800001297983 */ /* 0x000f220000300800 */
[----:B------:R-:W-:-:S03]  /*4f900*/  PRMT R33, R48, 0x4210, R37 ;  /* 0x0000421030217816 */ /* 0x000fc60000000025 */
[----:B------:R-:W4:Y:S01]  /*4f910*/  LDL.LU R42, [R1+0x147c] ;  /* 0x00147c00012a7983 */ /* 0x000f220000300800 */
[----:B------:R-:W-:-:S03]  /*4f920*/  PRMT R35, R49, 0x4210, R39 ;  /* 0x0000421031237816 */ /* 0x000fc60000000027 */
[----:B------:R-:W4:Y:S04]  /*4f930*/  LDL.LU R43, [R1+0x11b0] ;  /* 0x0011b000012b7983 */ /* 0x000f280000300800 */
[----:B------:R-:W4:Y:S04]  /*4f940*/  LDL.LU R48, [R1+0x1190] ;  /* 0x0011900001307983 */ /* 0x000f280000300800 */
[----:B------:R-:W4:Y:S01]  /*4f950*/  LDL.LU R49, [R1+0x118c] ;  /* 0x00118c0001317983 */ /* 0x000f220000300800 */
[----:B--2---:R-:W-:-:S03]  /*4f960*/  PRMT R36, R50, 0x5210, R36 ;  /* 0x0000521032247816 */ /* 0x004fc60000000024 */
[----:B------:R-:W2:Y:S01]  /*4f970*/  LDL.LU R50, [R1+0x1184] ;  /* 0x0011840001327983 */ /* 0x000ea20000300800 */
[----:B------:R-:W-:-:S03]  /*4f980*/  PRMT R38, R51, 0x5210, R38 ;  /* 0x0000521033267816 */ /* 0x000fc60000000026 */
[----:B------:R-:W2:Y:S01]  /*4f990*/  LDL.LU R51, [R1+0x1188] ;  /* 0x0011880001337983 */ /* 0x000ea20000300800 */
[----:B------:R-:W-:-:S03]  /*4f9a0*/  PRMT R37, R54, 0x5210, R37 ;  /* 0x0000521036257816 */ /* 0x000fc60000000025 */
[----:B------:R-:W2:Y:S01]  /*4f9b0*/  LDL.LU R56, [R1+0x13f4] ;  /* 0x0013f40001387983 */ /* 0x000ea20000300800 */
[----:B------:R-:W-:-:S03]  /*4f9c0*/  PRMT R39, R55, 0x5210, R39 ;  /* 0x0000521037277816 */ /* 0x000fc60000000027 */
[----:B------:R-:W2:Y:S04]  /*4f9d0*/  LDL.LU R57, [R1+0x13f0] ;  /* 0x0013f00001397983 */ /* 0x000ea80000300800 */
[----:B------:R-:W1:Y:S04]  /*4f9e0*/  LDL.LU R54, [R1+0x13b8] ;  /* 0x0013b80001367983 */ /* 0x000e680000300800 */
[----:B------:R-:W2:Y:S01]  /*4f9f0*/  LDL.LU R55, [R1+0x13b4] ;  /* 0x0013b40001377983 */ /* 0x000ea20000300800 */
[----:B------:R-:W-:-:S03]  /*4fa00*/  LOP3.LUT R44, R52, 0xffff, RZ, 0xc0, !PT ;  /* 0x0000ffff342c7812 */ /* 0x000fc600078ec0ff */
[----:B------:R-:W2:Y:S01]  /*4fa10*/  LDL.LU R52, [R1+0x1490] ;  /* 0x0014900001347983 */ /* 0x000ea20000300800 */
[----:B------:R-:W-:-:S03]  /*4fa20*/  LOP3.LUT R45, R53, 0xffff, RZ, 0xc0, !PT ;  /* 0x0000ffff352d7812 */ /* 0x000fc600078ec0ff */
[----:B------:R-:W2:Y:S01]  /*4fa30*/  LDL.LU R53, [R1+0x148c] ;  /* 0x00148c0001357983 */ /* 0x000ea20000300800 */
[----:B---3--:R-:W-:-:S03]  /*4fa40*/  LOP3.LUT R46, R4, 0xffff, RZ, 0xc0, !PT ;  /* 0x0000ffff042e7812 */ /* 0x008fc600078ec0ff */
[----:B------:R-:W3:Y:S01]  /*4fa50*/  LDL.LU R4, [R1+0x1488] ;  /* 0x0014880001047983 */ /* 0x000ee20000300800 */
[----:B----4-:R-:W-:-:S03]  /*4fa60*/  LOP3.LUT R47, R5, 0xffff, RZ, 0xc0, !PT ;  /* 0x0000ffff052f7812 */ /* 0x010fc600078ec0ff */
[----:B------:R-:W4:Y:S01]  /*4fa70*/  LDL.LU R5, [R1+0x11b4] ;  /* 0x0011b40001057983 */ /* 0x000f220000300800 */
[----:B------:R-:W-:Y:S02]  /*4fa80*/  PRMT R40, R40, 0x4210, R44 ;  /* 0x0000421028287816 */ /* 0x000fe4000000002c */
[----:B------:R-:W-:Y:S02]  /*4fa90*/  PRMT R41, R41, 0x4210, R45 ;  /* 0x0000421029297816 */ /* 0x000fe4000000002d */
[----:B------:R-:W-:Y:S02]  /*4faa0*/  PRMT R42, R42, 0x4210, R46 ;  /* 0x000042102a2a7816 */ /* 0x000fe4000000002e */
[----:B------:R-:W-:Y:S02]  /*4fab0*/  PRMT R43, R43, 0x4210, R47 ;  /* 0x000042102b2b7816 */ /* 0x000fe4000000002f */
[----:B------:R-:W-:Y:S02]  /*4fac0*/  PRMT R45, R48, 0x5210, R45 ;  /* 0x00005210302d7816 */ /* 0x000fe4000000002d */
[----:B------:R-:W4:Y:S01]  /*4fad0*/  LDL.LU R48, [R1+0x11ec] ;  /* 0x0011ec0001307983 */ /* 0x000f220000300800 */
[----:B------:R-:W-:-:S02]  /*4fae0*/  PRMT R44, R49, 0x5210, R44 ;  /* 0x00005210312c7816 */ /* 0x000fc4000000002c */
[----:B--2---:R-:W-:Y:S02]  /*4faf0*/  PRMT R46, R50, 0x5210, R46 ;  /* 0x00005210322e7816 */ /* 0x004fe4000000002e */
[----:B------:R-:W2:Y:S04]  /*4fb00*/  LDL.LU R50, [R1+0x1194] ;  /* 0x0011940001327983 */ /* 0x000ea80000300800 */
[----:B------:R-:W2:Y:S01]  /*4fb10*/  LDL.LU R49, [R1+0x1198] ;  /* 0x0011980001317983 */ /* 0x000ea20000300800 */
[----:B------:R-:W-:-:S03]  /*4fb20*/  PRMT R47, R51, 0x5210, R47 ;  /* 0x00005210332f7816 */ /* 0x000fc6000000002f */
[----:B------:R-:W2:Y:S04]  /*4fb30*/  LDL.LU R51, [R1+0x1180] ;  /* 0x0011800001337983 */ /* 0x000ea80000300800 */
[----:B------:R-:W2:Y:S04]  /*4fb40*/  LDL.LU R17, [R1+0x40] ;  /* 0x0000400001117983 */ /* 0x000ea80000300800 */
[----:B0-----:R-:W2:Y:S04]  /*4fb50*/  LDL.LU.64 R22, [R1+0xf80] ;  /* 0x000f800001167983 */ /* 0x001ea80000300a00 */
[----:B------:R-:W2:Y:S04]  /*4fb60*/  LDL.LU.64 R20, [R1+0xf78] ;  /* 0x000f780001147983 */ /* 0x000ea80000300a00 */
[----:B------:R-:W2:Y:S01]  /*4fb70*/  LDL.LU.64 R18, [R1+0xf70] ;  /* 0x000f700001127983 */ /* 0x000ea20000300a00 */
[----:B------:R-:W-:-:S03]  /*4fb80*/  LOP3.LUT R16, R55, 0xffff, RZ, 0xc0, !PT ;  /* 0x0000ffff37107812 */ /* 0x000fc600078ec0ff */
[----:B------:R-:W2:Y:S04]  /*4fb90*/  LDL.LU.64 R14, [R1+0xf48] ;  /* 0x000f4800010e7983 */ /* 0x000ea80000300a00 */
[----:B------:R-:W2:Y:S04]  /*4fba0*/  LDL.LU.64 R12, [R1+0xf68] ;  /* 0x000f6800010c7983 */ /* 0x000ea80000300a00 */
[----:B------:R-:W2:Y:S01]  /*4fbb0*/  LDL.LU.64 R10, [R1+0xf60] ;  /* 0x000f6000010a7983 */ /* 0x000ea20000300a00 */
[----:B-1----:R-:W-:-:S03]  /*4fbc0*/  LOP3.LUT R25, R54, 0xffff, RZ, 0xc0, !PT ;  /* 0x0000ffff36197812 */ /* 0x002fc600078ec0ff */
[----:B------:R-:W-:Y:S01]  /*4fbd0*/  STSM.16.M88.4 [R0], R28 ;  /* 0x0000001c00007844 */ /* 0x000fe20000000200 */
[----:B------:R-:W-:-:S03]  /*4fbe0*/  NOP ;  /* 0x0000000000007918 */ /* 0x000fc60000000000 */
[----:B------:R-:W-:Y:S01]  /*4fbf0*/  LDS.128 R28, [R0] ;  /* 0x00000000001c7984 */ /* 0x000fe20000000c00 */
[----:B------:R-:W-:-:S03]  /*4fc00*/  NOP ;  /* 0x0000000000007918 */ /* 0x000fc60000000000 */
[----:B------:R-:W-:Y:S01]  /*4fc10*/  STSM.16.M88.4 [R0], R32 ;  /* 0x0000002000007844 */ /* 0x000fe20000000200 */
[----:B------:R-:W-:-:S03]  /*4fc20*/  NOP ;  /* 0x0000000000007918 */ /* 0x000fc60000000000 */
[----:B------:R-:W-:Y:S01]  /*4fc30*/  LDS.128 R32, [R0] ;  /* 0x0000000000207984 */ /* 0x000fe20000000c00 */
[----:B------:R-:W-:-:S03]  /*4fc40*/  NOP ;  /* 0x0000000000007918 */ /* 0x000fc60000000000 */
[----:B------:R-:W-:Y:S01]  /*4fc50*/  STSM.16.M88.4 [R0], R36 ;  /* 0x0000002400007844 */ /* 0x000fe20000000200 */
[----:B------:R-:W-:-:S03]  /*4fc60*/  NOP ;  /* 0x0000000000007918 */ /* 0x000fc60000000000 */
[----:B------:R-:W-:Y:S01]  /*4fc70*/  LDS.128 R36, [R0] ;  /* 0x0000000000247984 */ /* 0x000fe20000000c00 */
[----:B------:R-:W-:Y:S01]  /*4fc80*/  NOP ;  /* 0x0000000000007918 */ /* 0x000fe20000000000 */
[----:B------:R-:W-:Y:S02]  /*4fc90*/  LOP3.LUT R61, R56, 0xffff, RZ, 0xc0, !PT ;  /* 0x0000ffff383d7812 */ /* 0x000fe400078ec0ff */
[----:B------:R-:W-:Y:S01]  /*4fca0*/  STSM.16.M88.4 [R0], R40 ;  /* 0x0000002800007844 */ /* 0x000fe20000000200 */
[----:B------:R-:W-:Y:S01]  /*4fcb0*/  LOP3.LUT R24, R57, 0xffff, RZ, 0xc0, !PT ;  /* 0x0000ffff39187812 */ /* 0x000fe200078ec0ff */
[----:B------:R-:W-:Y:S02]  /*4fcc0*/  NOP ;  /* 0x0000000000007918 */ /* 0x000fe40000000000 */
[----:B------:R-:W-:Y:S01]  /*4fcd0*/  LDS.128 R40, [R0] ;  /* 0x0000000000287984 */ /* 0x000fe20000000c00 */
[----:B------:R-:W-:Y:S01]  /*4fce0*/  NOP ;  /* 0x0000000000007918 */ /* 0x000fe20000000000 */
[----:B------:R-:W-:-:S02]  /*4fcf0*/  PRMT R52, R52, 0x4210, R61 ;  /* 0x0000421034347816 */ /* 0x000fc4000000003d */
[----:B------:R-:W-:Y:S01]  /*4fd00*/  STSM.16.M88.4 [R0], R44 ;  /* 0x0000002c00007844 */ /* 0x000fe20000000200 */
[----:B------:R-:W-:Y:S01]  /*4fd10*/  PRMT R53, R53, 0x4210, R24 ;  /* 0x0000421035357816 */ /* 0x000fe20000000018 */
[----:B------:R-:W-:Y:S02]  /*4fd20*/  NOP ;  /* 0x0000000000007918 */ /* 0x000fe40000000000 */
[----:B------:R-:W-:Y:S01]  /*4fd30*/  LDS.128 R44, [R0] ;  /* 0x00000000002c7984 */ /* 0x000fe20000000c00 */
[----:B---3--:R-:W-:Y:S02]  /*4fd40*/  PRMT R54, R4, 0x4210, R25 ;  /* 0x0000421004367816 */ /* 0x008fe40000000019 */
[----:B----4-:R-:W-:Y:S01]  /*4fd50*/  PRMT R55, R5, 0x4210, R16 ;  /* 0x0000421005377816 */ /* 0x010fe20000000010 */
[----:B------:R-:W-:Y:S01]  /*4fd60*/  NOP ;  /* 0x0000000000007918 */ /* 0x000fe20000000000 */
[----:B------:R-:W3:Y:S04]  /*4fd70*/  LDL.LU R5, [R1+0x30] ;  /* 0x0000300001057983 */ /* 0x000ee80000300800 */
[----:B------:R-:W4:Y:S04]  /*4fd80*/  LDL.LU R4, [R1+0x44] ;  /* 0x0000440001047983 */ /* 0x000f280000300800 */
[----:B------:R-:W4:Y:S04]  /*4fd90*/  LDL.LU.64 R8, [R1+0xf58] ;  /* 0x000f580001087983 */ /* 0x000f280000300a00 */
[----:B------:R-:W4:Y:S04]  /*4fda0*/  LDL.LU.64 R58, [R1+0xf08] ;  /* 0x000f0800013a7983 */ /* 0x000f280000300a00 */
[----:B------:R-:W4:Y:S04]  /*4fdb0*/  LDL.LU.64 R56, [R1+0xf50] ;  /* 0x000f500001387983 */ /* 0x000f280000300a00 */
[----:B------:R0:W-:Y:S04]  /*4fdc0*/  STSM.16.M88.4 [R0], R52 ;  /* 0x0000003400007844 */ /* 0x0001e80000000200 */
[----:B0-----:R-:W4:Y:S04]  /*4fdd0*/  LDL.LU.64 R54, [R1+0xf40] ;  /* 0x000f400001367983 */ /* 0x001f280000300a00 */
[----:B------:R-:W4:Y:S01]  /*4fde0*/  LDL.LU.64 R52, [R1+0xf28] ;  /* 0x000f280001347983 */ /* 0x000f220000300a00 */
[----:B------:R-:W-:-:S02]  /*4fdf0*/  PRMT R48, R48, 0x5210, R61 ;  /* 0x0000521030307816 */ /* 0x000fc4000000003d */
[----:B--2---:R-:W-:Y:S02]  /*4fe00*/  PRMT R50, R50, 0x5210, R25 ;  /* 0x0000521032327816 */ /* 0x004fe40000000019 */
[----:B------:R-:W-:Y:S01]  /*4fe10*/  PRMT R49, R49, 0x5210, R24 ;  /* 0x0000521031317816 */ /* 0x000fe20000000018 */
[----:B------:R-:W-:Y:S01]  /*4fe20*/  NOP ;  /* 0x0000000000007918 */ /* 0x000fe20000000000 */
[----:B------:R-:W0:Y:S01]  /*4fe30*/  LDS.128 R24, [R0] ;  /* 0x0000000000187984 */ /* 0x000e220000000c00 */
[----:B------:R-:W-:Y:S01]  /*4fe40*/  PRMT R51, R51, 0x5210, R16 ;  /* 0x0000521033337816 */ /* 0x000fe20000000010 */
[----:B------:R-:W-:Y:S01]  /*4fe50*/  NOP ;  /* 0x0000000000007918 */ /* 0x000fe20000000000 */
[----:B------:R-:W-:-:S03]  /*4fe60*/  PRMT R61, R17, 0x7770, RZ ;  /* 0x00007770113d7816 */ /* 0x000fc600000000ff */
[----:B------:R-:W-:Y:S01]  /*4fe70*/  STSM.16.M88.4 [R0], R48 ;  /* 0x0000003000007844 */ /* 0x000fe20000000200 */
[----:B------:R-:W-:-:S03]  /*4fe80*/  NOP ;  /* 0x0000000000007918 */ /* 0x000fc60000000000 */
[----:B------:R1:W-:Y:S01]  /*4fe90*/  @P0 STG.E.U8 desc[UR32][R22.64], R61 ;  /* 0x0000003d16000986 */ /* 0x0003e2000c101120 */
[----:B------:R-:W-:Y:S02]  /*4fea0*/  LOP3.LUT P0, RZ, R7, 0x80, RZ, 0xc0, !PT ;  /* 0x0000008007ff7812 */ /* 0x000fe4000780c0ff */
[----:B-1----:R-:W-:-:S11]  /*4feb0*/  PRMT R61, R17, 0x7771, RZ ;  /* 0x00007771113d7816 */ /* 0x002fd600000000ff */
[----:B------:R1:W-:Y:S01]  /*4fec0*/  @P0 STG.E.U8 desc[UR32][R20.64], R61 ;  /* 0x0000003d14000986 */ /* 0x0003e2000c101120 */
[----:B------:R-:W-:Y:S02]  /*4fed0*/  LOP3.LUT P0, RZ, R7, 0x40, RZ, 0xc0, !PT ;  /* 0x0000004007ff7812 */ /* 0x000fe4000780c0ff */
[----:B-1----:R-:W-:-:S11]  /*4fee0*/  PRMT R61, R17, 0x7772, RZ ;  /* 0x00007772113d7816 */ /* 0x002fd600000000ff */
[----:B------:R1:W-:Y:S01]  /*4fef0*/  @P0 STG.E.U8 desc[UR32][R18.64], R61 ;  /* 0x0000003d12000986 */ /* 0x0003e2000c101120 */
[----:B------:R-:W-:Y:S02]  /*4ff00*/  LOP3.LUT P0, RZ, R7, 0x20, RZ, 0xc0, !PT ;  /* 0x0000002007ff7812 */ /* 0x000fe4000780c0ff */
[----:B-1----:R-:W-:-:S11]  /*4ff10*/  PRMT R61, R17, 0x7773, RZ ;  /* 0x00007773113d7816 */ /* 0x002fd600000000ff */
[----:B------:R-:W-:Y:S01]  /*4ff20*/  @P0 STG.E.U8 desc[UR32][R14.64], R61 ;  /* 0x0000003d0e000986 */ /* 0x000fe2000c101120 */
[----:B------:R-:W-:-:S03]  /*4ff30*/  LOP3.LUT P0, RZ, R7, 0x10, RZ, 0xc0, !PT ;  /* 0x0000001007ff7812 */ /* 0x000fc6000780c0ff */
[----:B0-----:R0:W-:Y:S04]  /*4ff40*/  STL.64 [R1+0x140], R24 ;  /* 0x0001401801007387 */ /* 0x0011e80000100a00 */
[----:B------:R-:W-:Y:S04]  /*4ff50*/  STL.64 [R1+0x148], R26 ;  /* 0x0001481a01007387 */ /* 0x000fe80000100a00 */
[----:B0-----:R-:W2:Y:S04]  /*4ff60*/  LDL.LU.64 R24, [R1+0x1558] ;  /* 0x0015580001187983 */ /* 0x001ea80000300a00 */
[----:B------:R-:W2:Y:S04]  /*4ff70*/  LDL.LU.64 R50, [R1+0x1550] ;  /* 0x0015500001327983 */ /* 0x000ea80000300a00 */
[----:B------:R-:W2:Y:S01]  /*4ff80*/  LDL.LU.64 R48, [R1+0x1548] ;  /* 0x0015480001307983 */ /* 0x000ea20000300a00 */
[----:B---3--:R-:W-:-:S05]  /*4ff90*/  PRMT R61, R5, 0x7770, RZ ;  /* 0x00007770053d7816 */ /* 0x008fca00000000ff */
[----:B------:R0:W-:Y:S02]  /*4ffa0*/  @P6 STG.E.U8 desc[UR32][R12.64], R61 ;  /* 0x0000003d0c006986 */ /* 0x0001e4000c101120 */
[----:B0-----:R-:W-:-:S05]  /*4ffb0*/  PRMT R61, R5, 0x7771, RZ ;  /* 0x00007771053d7816 */ /* 0x001fca00000000ff */
[----:B------:R0:W-:Y:S02]  /*4ffc0*/  @P5 STG.E.U8 desc[UR32][R10.64], R61 ;  /* 0x0000003d0a005986 */ /* 0x0001e4000c101120 */
[----:B0-----:R-:W-:-:S05]  /*4ffd0*/  PRMT R61, R5, 0x7772, RZ ;  /* 0x00007772053d7816 */ /* 0x001fca00000000ff */
[----:B----4-:R0:W-:Y:S02]  /*4ffe0*/  @P4 STG.E.U8 desc[UR32][R8.64], R61 ;  /* 0x0000003d08004986 */ /* 0x0101e4000c101120 */
[----:B0-----:R-:W-:-:S05]  /*4fff0*/  PRMT R61, R5, 0x7773, RZ ;  /* 0x00007773053d7816 */ /* 0x001fca00000000ff */
[----:B------:R0:W-:Y:S02]  /*50000*/  @P3 STG.E.U8 desc[UR32][R58.64], R61 ;  /* 0x0000003d3a003986 */ /* 0x0001e4000c101120 */
[----:B0-----:R-:W-:-:S05]  /*50010*/  PRMT R61, R4, 0x7770, RZ ;  /* 0x00007770043d7816 */ /* 0x001fca00000000ff */
[----:B------:R0:W-:Y:S02]  /*50020*/  @P2 STG.E.U8 desc[UR32][R56.64], R61 ;  /* 0x0000003d38002986 */ /* 0x0001e4000c101120 */
[----:B0-----:R-:W-:-:S05]  /*50030*/  PRMT R61, R4, 0x7771, RZ ;  /* 0x00007771043d7816 */ /* 0x001fca00000000ff */
[----:B------:R0:W-:Y:S02]  /*50040*/  @P1 STG.E.U8 desc[UR32][R54.64], R61 ;  /* 0x0000003d36001986 */ /* 0x0001e4000c101120 */
[----:B0-----:R-:W-:-:S05]  /*50050*/  PRMT R61, R4, 0x7772, RZ ;  /* 0x00007772043d7816 */ /* 0x001fca00000000ff */
[----:B------:R0:W-:Y:S04]  /*50060*/  @P0 STG.E.U8 desc[UR32][R52.64], R61 ;  /* 0x0000003d34000986 */ /* 0x0001e8000c101120 */
[----:B0-----:R-:W3:Y:S04]  /*50070*/  LDL.LU.64 R52, [R1+0xf00] ;  /* 0x000f000001347983 */ /* 0x001ee80000300a00 */
[----:B------:R-:W4:Y:S04]  /*50080*/  LDL.LU.64 R10, [R1+0xf38] ;  /* 0x000f3800010a7983 */ /* 0x000f280000300a00 */
[----:B------:R-:W4:Y:S04]  /*50090*/  LDL.LU.64 R8, [R1+0xf20] ;  /* 0x000f200001087983 */ /* 0x000f280000300a00 */
[----:B------:R-:W4:Y:S04]  /*500a0*/  LDL.LU.64 R58, [R1+0xef8] ;  /* 0x000ef800013a7983 */ /* 0x000f280000300a00 */
[----:B------:R-:W4:Y:S04]  /*500b0*/  LDL.LU R5, [R1+0x34] ;  /* 0x0000340001057983 */ /* 0x000f280000300800 */
[----:B------:R-:W4:Y:S04]  /*500c0*/  LDL.LU.64 R56, [R1+0xee0] ;  /* 0x000ee00001387983 */ /* 0x000f280000300a00 */
[----:B------:R-:W4:Y:S01]  /*500d0*/  LDL.LU R14, [R1+0x48] ;  /* 0x00004800010e7983 */ /* 0x000f220000300800 */
[----:B------:R-:W-:-:S03]  /*500e0*/  LOP3.LUT P3, RZ, R2, 0x100, RZ, 0xc0, !PT ;  /* 0x0000010002ff7812 */ /* 0x000fc6000786c0ff */
[----:B------:R-:W4:Y:S01]  /*500f0*/  LDL.LU.64 R54, [R1+0xed8] ;  /* 0x000ed80001367983 */ /* 0x000f220000300a00 */
[----:B------:R-:W-:Y:S02]  /*50100*/  PRMT R61, R4, 0x7773, RZ ;  /* 0x00007773043d7816 */ /* 0x000fe400000000ff */
[C---:B------:R-:W-:Y:S02]  /*50110*/  LOP3.LUT P2, RZ, R2.reuse, 0x80, RZ, 0xc0, !PT ;  /* 0x0000008002ff7812 */ /* 0x040fe4000784c0ff */
[----:B------:R-:W-:Y:S02]  /*50120*/  LOP3.LUT P1, RZ, R2, 0x40, RZ, 0xc0, !PT ;  /* 0x0000004002ff7812 */ /* 0x000fe4000782c0ff */
[----:B------:R-:W-:Y:S02]  /*50130*/  LOP3.LUT R60, R60, 0xefffffff, RZ, 0xc0, !PT ;  /* 0xefffffff3c3c7812 */ /* 0x000fe400078ec0ff */
[----:B--2---:R-:W-:-:S13]  /*50140*/  LOP3.LUT P6, RZ, R48, 0x10000000, RZ, 0xc0, !PT ;  /* 0x1000000030ff7812 */ /* 0x004fda00078cc0ff */
        /* <DEDUP_REMOVED lines=8> */
[----:B------:R-:W-:Y:S01]  /*501d0*/  LOP3.LUT R60, R60, 0x7fffffff, RZ, 0xc0, !PT ;  /* 0x7fffffff3c3c7812 */ /* 0x000fe200078ec0ff */
[----:B---3--:R0:W-:Y:S04]  /*501e0*/  @P3 STG.E.U8 desc[UR32][R52.64], R61 ;  /* 0x0000003d34003986 */ /* 0x0081e8000c101120 */
[----:B0-----:R-:W2:Y:S04]  /*501f0*/  LDL.LU.64 R52, [R1+0xed0] ;  /* 0x000ed00001347983 */ /* 0x001ea80000300a00 */
[----:B------:R-:W3:Y:S04]  /*50200*/  LDL.LU.64 R26, [R1+0xec8] ;  /* 0x000ec800011a7983 */ /* 0x000ee80000300a00 */
[----:B------:R-:W3:Y:S04]  /*50210*/  LDL.LU.64 R22, [R1+0xeb8] ;  /* 0x000eb80001167983 */ /* 0x000ee80000300a00 */
[----:B------:R-:W3:Y:S04]  /*50220*/  LDL.LU R15, [R1+0x38] ;  /* 0x00003800010f7983 */ /* 0x000ee80000300800 */
[----:B------:R-:W3:Y:S04]  /*50230*/  LDL.LU.64 R20, [R1+0xeb0] ;  /* 0x000eb00001147983 */ /* 0x000ee80000300a00 */
[----:B------:R-:W3:Y:S04]  /*50240*/  LDL.LU.64 R18, [R1+0xea8] ;  /* 0x000ea80001127983 */ /* 0x000ee80000300a00 */
[----:B------:R-:W3:Y:S01]  /*50250*/  LDL.LU.64 R16, [R1+0xe98] ;  /* 0x000e980001107983 */ /* 0x000ee20000300a00 */
[----:B----4-:R-:W-:-:S03]  /*50260*/  PRMT R61, R5, 0x7770, RZ ;  /* 0x00007770053d7816 */ /* 0x010fc600000000ff */
[----:B------:R-:W4:Y:S04]  /*50270*/  LDL.LU R4, [R1+0x4c] ;  /* 0x00004c0001047983 */ /* 0x000f280000300800 */
[----:B------:R-:W4:Y:S04]  /*50280*/  LDL.LU.64 R12, [R1+0xe78] ;  /* 0x000e7800010c7983 */ /* 0x000f280000300a00 */
[----:B------:R0:W-:Y:S02]  /*50290*/  @P2 STG.E.U8 desc[UR32][R10.64], R61 ;  /* 0x0000003d0a002986 */ /* 0x0001e4000c101120 */
[----:B0-----:R-:W-:-:S02]  /*502a0*/  PRMT R61, R5, 0x7771, RZ ;  /* 0x00007771053d7816 */ /* 0x001fc400000000ff */
[----:B------:R-:W4:Y:S04]  /*502b0*/  LDL.LU.64 R10, [R1+0xe70] ;  /* 0x000e7000010a7983 */ /* 0x000f280000300a00 */
[----:B------:R0:W-:Y:S04]  /*502c0*/  @P1 STG.E.U8 desc[UR32][R8.64], R61 ;  /* 0x0000003d08001986 */ /* 0x0001e8000c101120 */
[----:B0-----:R-:W4:Y:S01]  /*502d0*/  LDL.LU.64 R8, [R1+0xe68] ;  /* 0x000e680001087983 */ /* 0x001f220000300a00 */
[----:B------:R-:W-:Y:S02]  /*502e0*/  @P6 LOP3.LUT R60, R60, 0x80000000, RZ, 0xfc, !PT ;  /* 0x800000003c3c6812 */ /* 0x000fe400078efcff */
[----:B------:R-:W-:-:S02]  /*502f0*/  LOP3.LUT P6, RZ, R2, 0x1, RZ, 0xc0, !PT ;  /* 0x0000000102ff7812 */ /* 0x000fc400078cc0ff */
[----:B------:R-:W-:-:S11]  /*50300*/  LOP3.LUT R7, R7, 0xfffffffe, RZ, 0xc0, !PT ;  /* 0xfffffffe07077812 */ /* 0x000fd600078ec0ff */
[----:B------:R-:W-:Y:S02]  /*50310*/  @P6 LOP3.LUT R7, R7, 0x1, RZ, 0xfc, !PT ;  /* 0x0000000107076812 */ /* 0x000fe400078efcff */
[----:B------:R-:W-:Y:S02]  /*50320*/  LOP3.LUT P6, RZ, R2, 0x2, RZ, 0xc0, !PT ;  /* 0x0000000202ff7812 */ /* 0x000fe400078cc0ff */
[----:B------:R-:W-:-:S11]  /*50330*/  LOP3.LUT R7, R7, 0xfffffffd, RZ, 0xc0, !PT ;  /* 0xfffffffd07077812 */ /* 0x000fd600078ec0ff */
[----:B------:R-:W-:Y:S02]  /*50340*/  @P6 LOP3.LUT R7, R7, 0x2, RZ, 0xfc, !PT ;  /* 0x0000000207076812 */ /* 0x000fe400078efcff */
[C---:B------:R-:W-:Y:S02]  /*50350*/  LOP3.LUT P6, RZ, R2.reuse, 0x4, RZ, 0xc0, !PT ;  /* 0x0000000402ff7812 */ /* 0x040fe400078cc0ff */
[----:B------:R-:W-:Y:S02]  /*50360*/  LOP3.LUT R7, R7, 0xfffffffb, RZ, 0xc0, !PT ;  /* 0xfffffffb07077812 */ /* 0x000fe400078ec0ff */
[----:B------:R-:W-:-:S09]  /*50370*/  LOP3.LUT P0, RZ, R2, 0x20, RZ, 0xc0, !PT ;  /* 0x0000002002ff7812 */ /* 0x000fd2000780c0ff */
[----:B------:R-:W-:Y:S02]  /*50380*/  @P6 LOP3.LUT R7, R7, 0x4, RZ, 0xfc, !PT ;  /* 0x0000000407076812 */ /* 0x000fe400078efcff */
[----:B------:R-:W-:Y:S02]  /*50390*/  LOP3.LUT P6, RZ, R2, 0x8, RZ, 0xc0, !PT ;  /* 0x0000000802ff7812 */ /* 0x000fe400078cc0ff */
[----:B------:R-:W-:Y:S02]  /*503a0*/  LOP3.LUT R7, R7, 0xfffffff7, RZ, 0xc0, !PT ;  /* 0xfffffff707077812 */ /* 0x000fe400078ec0ff */
[----:B------:R-:W-:-:S09]  /*503b0*/  PRMT R61, R5, 0x7772, RZ ;  /* 0x00007772053d7816 */ /* 0x000fd200000000ff */
[----:B------:R-:W-:Y:S02]  /*503c0*/  @P6 LOP3.LUT R7, R7, 0x8, RZ, 0xfc, !PT ;  /* 0x0000000807076812 */ /* 0x000fe400078efcff */
[----:B------:R-:W-:Y:S01]  /*503d0*/  LOP3.LUT P6, RZ, R2, 0x10, RZ, 0xc0, !PT ;  /* 0x0000001002ff7812 */ /* 0x000fe200078cc0ff */
[----:B------:R0:W-:Y:S02]  /*503e0*/  @P0 STG.E.U8 desc[UR32][R58.64], R61 ;  /* 0x0000003d3a000986 */ /* 0x0001e4000c101120 */
[----:B0-----:R-:W-:Y:S02]  /*503f0*/  PRMT R61, R5, 0x7773, RZ ;  /* 0x00007773053d7816 */ /* 0x001fe400000000ff */
[----:B------:R-:W4:Y:S08]  /*50400*/  LDL.LU.64 R58, [R1+0xe58] ;  /* 0x000e5800013a7983 */ /* 0x000f300000300a00 */
[----:B------:R0:W-:Y:S01]  /*50410*/  @P6 STG.E.U8 desc[UR32][R56.64], R61 ;  /* 0x0000003d38006986 */ /* 0x0001e2000c101120 */
[----:B------:R-:W-:-:S03]  /*50420*/  LOP3.LUT P6, RZ, R7, 0x8, RZ, 0xc0, !PT ;  /* 0x0000000807ff7812 */ /* 0x000fc600078cc0ff */
[----:B------:R-:W4:Y:S01]  /*50430*/  LDL.LU R5, [R1+0x3c] ;  /* 0x00003c0001057983 */ /* 0x000f220000300800 */
[----:B0-----:R-:W-:-:S03]  /*50440*/  PRMT R61, R14, 0x7770, RZ ;  /* 0x000077700e3d7816 */ /* 0x001fc600000000ff */
[----:B------:R-:W4:Y:S06]  /*50450*/  LDL.LU.64 R56, [R1+0xe30] ;  /* 0x000e300001387983 */ /* 0x000f2c0000300a00 */
[----:B------:R0:W-:Y:S01]  /*50460*/  @P6 STG.E.U8 desc[UR32][R54.64], R61 ;  /* 0x0000003d36006986 */ /* 0x0001e2000c101120 */
[----:B------:R-:W-:Y:S02]  /*50470*/  LOP3.LUT P6, RZ, R7, 0x4, RZ, 0xc0, !PT ;  /* 0x0000000407ff7812 */ /* 0x000fe400078cc0ff */
[----:B0-----:R-:W-:Y:S01]  /*50480*/  PRMT R61, R14, 0x7771, RZ ;  /* 0x000077710e3d7816 */ /* 0x001fe200000000ff */
[----:B------:R-:W4:Y:S01]  /*50490*/  LDL.LU.64 R54, [R1+0xe28] ;  /* 0x000e280001367983 */ /* 0x000f220000300a00 */
[----:B------:R-:W-:-:S02]  /*504a0*/  LOP3.LUT P5, RZ, R48, 0x8000000, RZ, 0xc0, !PT ;  /* 0x0800000030ff7812 */ /* 0x000fc400078ac0ff */
[----:B------:R-:W-:-:S07]  /*504b0*/  LOP3.LUT P4, RZ, R48, 0x4000000, RZ, 0xc0, !PT ;  /* 0x0400000030ff7812 */ /* 0x000fce000788c0ff */
[----:B--2---:R0:W-:Y:S01]  /*504c0*/  @P6 STG.E.U8 desc[UR32][R52.64], R61 ;  /* 0x0000003d34006986 */ /* 0x0041e2000c101120 */
[C---:B------:R-:W-:Y:S02]  /*504d0*/  LOP3.LUT P6, RZ, R7.reuse, 0x2, RZ, 0xc0, !PT ;  /* 0x0000000207ff7812 */ /* 0x040fe400078cc0ff */
[----:B0-----:R-:W-:Y:S01]  /*504e0*/  PRMT R61, R14, 0x7772, RZ ;  /* 0x000077720e3d7816 */ /* 0x001fe200000000ff */
[----:B------:R-:W2:Y:S10]  /*504f0*/  LDL.LU.64 R52, [R1+0xe20] ;  /* 0x000e200001347983 */ /* 0x000eb40000300a00 */
[----:B---3--:R-:W-:Y:S01]  /*50500*/  @P6 STG.E.U8 desc[UR32][R26.64], R61 ;  /* 0x0000003d1a006986 */ /* 0x008fe2000c101120 */
[----:B------:R-:W-:-:S02]  /*50510*/  LOP3.LUT P6, RZ, R7, 0x1, RZ, 0xc0, !PT ;  /* 0x0000000107ff7812 */ /* 0x000fc400078cc0ff */
[----:B------:R-:W-:-:S11]  /*50520*/  PRMT R7, R14, 0x7773, RZ ;  /* 0x000077730e077816 */ /* 0x000fd600000000ff */
[----:B------:R0:W-:Y:S01]  /*50530*/  @P6 STG.E.U8 desc[UR32][R22.64], R7 ;  /* 0x0000000716006986 */ /* 0x0001e2000c101120 */
[----:B------:R-:W-:Y:S02]  /*50540*/  LOP3.LUT P6, RZ, R60, 0x80000000, RZ, 0xc0, !PT ;  /* 0x800000003cff7812 */ /* 0x000fe400078cc0ff */
[----:B0-----:R-:W-:-:S11]  /*50550*/  PRMT R7, R15, 0x7770, RZ ;  /* 0x000077700f077816 */ /* 0x001fd600000000ff */
        /* <DEDUP_REMOVED lines=9> */
[----:B----4-:R0:W-:Y:S02]  /*505f0*/  @P6 STG.E.U8 desc[UR32][R12.64], R7 ;  /* 0x000000070c006986 */ /* 0x0101e4000c101120 */
[----:B0-----:R-:W-:-:S05]  /*50600*/  PRMT R7, R4, 0x7770, RZ ;  /* 0x0000777004077816 */ /* 0x001fca00000000ff */
[----:B------:R0:W-:Y:S02]  /*50610*/  @P5 STG.E.U8 desc[UR32][R10.64], R7 ;  /* 0x000000070a005986 */ /* 0x0001e4000c101120 */
[----:B0-----:R-:W-:-:S05]  /*50620*/  PRMT R7, R4, 0x7771, RZ ;  /* 0x0000777104077816 */ /* 0x001fca00000000ff */
[----:B------:R0:W-:Y:S04]  /*50630*/  @P4 STG.E.U8 desc[UR32][R8.64], R7 ;  /* 0x0000000708004986 */ /* 0x0001e8000c101120 */
[----:B0-----:R-:W3:Y:S01]  /*50640*/  LDL.LU.64 R8, [R1+0xe10] ;  /* 0x000e100001087983 */ /* 0x001ee20000300a00 */
[C---:B------:R-:W-:Y:S02]  /*50650*/  LOP3.LUT P3, RZ, R48.reuse, 0x2000000, RZ, 0xc0, !PT ;  /* 0x0200000030ff7812 */ /* 0x040fe4000786c0ff */
[----:B------:R-:W-:Y:S01]  /*50660*/  LOP3.LUT P2, RZ, R48, 0x1000000, RZ, 0xc0, !PT ;  /* 0x0100000030ff7812 */ /* 0x000fe2000784c0ff */
[----:B------:R-:W4:Y:S01]  /*50670*/  LDL.LU.64 R12, [R1+0xdf0] ;  /* 0x000df000010c7983 */ /* 0x000f220000300a00 */
[----:B------:R-:W-:Y:S02]  /*50680*/  PRMT R7, R4, 0x7772, RZ ;  /* 0x0000777204077816 */ /* 0x000fe400000000ff */
[----:B------:R-:W-:-:S07]  /*50690*/  LOP3.LUT P1, RZ, R48, 0x800000, RZ, 0xc0, !PT ;  /* 0x0080000030ff7812 */ /* 0x000fce000782c0ff */
[----:B------:R0:W-:Y:S02]  /*506a0*/  @P3 STG.E.U8 desc[UR32][R58.64], R7 ;  /* 0x000000073a003986 */ /* 0x0001e4000c101120 */
[----:B0-----:R-:W-:-:S05]  /*506b0*/  PRMT R7, R4, 0x7773, RZ ;  /* 0x0000777304077816 */ /* 0x001fca00000000ff */
[----:B------:R0:W-:Y:S02]  /*506c0*/  @P2 STG.E.U8 desc[UR32][R56.64], R7 ;  /* 0x0000000738002986 */ /* 0x0001e4000c101120 */
[----:B0-----:R-:W-:-:S05]  /*506d0*/  PRMT R7, R5, 0x7770, RZ ;  /* 0x0000777005077816 */ /* 0x001fca00000000ff */
[----:B------:R0:W-:Y:S04]  /*506e0*/  @P1 STG.E.U8 desc[UR32][R54.64], R7 ;  /* 0x0000000736001986 */ /* 0x0001e8000c101120 */
[----:B0-----:R-:W4:Y:S04]  /*506f0*/  LDL.LU.64 R54, [R1+0xde8] ;  /* 0x000de80001367983 */ /* 0x001f280000300a00 */
[----:B------:R-:W4:Y:S04]  /*50700*/  LDL.LU.64 R10, [R1+0xde0] ;  /* 0x000de000010a7983 */ /* 0x000f280000300a00 */
[----:B------:R-:W4:Y:S04]  /*50710*/  LDL.LU.64 R58, [R1+0xdd0] ;  /* 0x000dd000013a7983 */ /* 0x000f280000300a00 */
[----:B------:R-:W4:Y:S01]  /*50720*/  LDL.LU R57, [R1+0x20] ;  /* 0x0000200001397983 */ /* 0x000f220000300800 */
[----:B------:R-:W-:-:S02]  /*50730*/  LOP3.LUT P0, RZ, R48, 0x400000, RZ, 0xc0, !PT ;  /* 0x0040000030ff7812 */ /* 0x000fc4000780c0ff */
[----:B------:R-:W-:Y:S02]  /*50740*/  PRMT R7, R5, 0x7771, RZ ;  /* 0x0000777105077816 */ /* 0x000fe400000000ff */
[----:B------:R-:W-:-:S09]  /*50750*/  LOP3.LUT P3, RZ, R48, 0x200000, RZ, 0xc0, !PT ;  /* 0x0020000030ff7812 */ /* 0x000fd2000786c0ff */
[----:B--2---:R0:W-:Y:S04]  /*50760*/  @P0 STG.E.U8 desc[UR32][R52.64], R7 ;  /* 0x0000000734000986 */ /* 0x0041e8000c101120 */
[----:B0-----:R-:W2:Y:S01]  /*50770*/  LDL.LU.64 R52, [R1+0xdc0] ;  /* 0x000dc00001347983 */ /* 0x001ea20000300a00 */
[----:B------:R-:W-:-:S05]  /*50780*/  PRMT R7, R5, 0x7772, RZ ;  /* 0x0000777205077816 */ /* 0x000fca00000000ff */
[----:B---3--:R0:W-:Y:S04]  /*50790*/  @P3 STG.E.U8 desc[UR32][R8.64], R7 ;  /* 0x0000000708003986 */ /* 0x0081e8000c101120 */
[----:B0-----:R-:W3:Y:S01]  /*507a0*/  LDL.LU R8, [R1+0x10] ;  /* 0x0000100001087983 */ /* 0x001ee20000300800 */
[----:B------:R-:W-:-:S03]  /*507b0*/  PRMT R7, R5, 0x7773, RZ ;  /* 0x0000777305077816 */ /* 0x000fc600000000ff */
[----:B------:R-:W3:Y:S01]  /*507c0*/  LDL.LU.64 R4, [R1+0xdb8] ;  /* 0x000db80001047983 */ /* 0x000ee20000300a00 */
[----:B------:R-:W-:Y:S02]  /*507d0*/  LOP3.LUT P6, RZ, R48, 0x200, RZ, 0xc0, !PT ;  /* 0x0000020030ff7812 */ /* 0x000fe400078cc0ff */
[----:B------:R-:W-:Y:S01]  /*507e0*/  LOP3.LUT R60, R60, 0xffefffff, RZ, 0xc0, !PT ;  /* 0xffefffff3c3c7812 */ /* 0x000fe200078ec0ff */
[----:B------:R-:W3:Y:S01]  /*507f0*/  LDL.LU.64 R26, [R1+0xdb0] ;  /* 0x000db000011a7983 */ /* 0x000ee20000300a00 */
[----:B------:R-:W-:-:S03]  /*50800*/  LOP3.LUT P2, RZ, R48, 0x100000, RZ, 0xc0, !PT ;  /* 0x0010000030ff7812 */ /* 0x000fc6000784c0ff */
[----:B------:R-:W3:Y:S01]  /*50810*/  LDL.LU.64 R22, [R1+0xda8] ;  /* 0x000da80001167983 */ /* 0x000ee20000300a00 */
[----:B------:R-:W-:-:S03]  /*50820*/  LOP3.LUT P1, RZ, R48, 0x80000, RZ, 0xc0, !PT ;  /* 0x0008000030ff7812 */ /* 0x000fc6000782c0ff */
[----:B------:R-:W3:Y:S02]  /*50830*/  LDL.LU.64 R20, [R1+0xd90] ;  /* 0x000d900001147983 */ /* 0x000ee40000300a00 */
        /* <DEDUP_REMOVED lines=12> */
[----:B----4-:R0:W-:Y:S10]  /*50900*/  @P2 STG.E.U8 desc[UR32][R12.64], R7 ;  /* 0x000000070c002986 */ /* 0x0101f4000c101120 */
[----:B------:R-:W-:-:S02]  /*50910*/  @P6 LOP3.LUT R60, R60, 0x1000000, RZ, 0xfc, !PT ;  /* 0x010000003c3c6812 */ /* 0x000fc400078efcff */
[----:B------:R-:W-:Y:S02]  /*50920*/  LOP3.LUT P6, RZ, R48, 0x4000, RZ, 0xc0, !PT ;  /* 0x0000400030ff7812 */ /* 0x000fe400078cc0ff */
[----:B------:R-:W-:Y:S02]  /*50930*/  LOP3.LUT R60, R60, 0xfdffffff, RZ, 0xc0, !PT ;  /* 0xfdffffff3c3c7812 */ /* 0x000fe400078ec0ff */
[----:B0-----:R-:W-:-:S05]  /*50940*/  PRMT R7, R57, 0x7770, RZ ;  /* 0x0000777039077816 */ /* 0x001fca00000000ff */
[----:B------:R0:W-:Y:S04]  /*50950*/  @P1 STG.E.U8 desc[UR32][R54.64], R7 ;  /* 0x0000000736001986 */ /* 0x0001e8000c101120 */
[----:B------:R-:W-:Y:S02]  /*50960*/  @P6 LOP3.LUT R60, R60, 0x2000000, RZ, 0xfc, !PT ;  /* 0x020000003c3c6812 */ /* 0x000fe400078efcff */
[----:B------:R-:W-:Y:S01]  /*50970*/  LOP3.LUT P6, RZ, R48, 0x8000, RZ, 0xc0, !PT ;  /* 0x0000800030ff7812 */ /* 0x000fe200078cc0ff */
[----:B0-----:R-:W4:Y:S01]  /*50980*/  LDL.LU R54, [R1+0x24] ;  /* 0x0000240001367983 */ /* 0x001f220000300800 */
[----:B------:R-:W-:-:S03]  /*50990*/  LOP3.LUT R60, R60, 0xfbffffff, RZ, 0xc0, !PT ;  /* 0xfbffffff3c3c7812 */ /* 0x000fc600078ec0ff */
[----:B------:R-:W4:Y:S08]  /*509a0*/  LDL.LU.64 R18, [R1+0xd88] ;  /* 0x000d880001127983 */ /* 0x000f300000300a00 */
[----:B------:R-:W-:Y:S01]  /*509b0*/  @P6 LOP3.LUT R60, R60, 0x4000000, RZ, 0xfc, !PT ;  /* 0x040000003c3c6812 */ /* 0x000fe200078efcff */
[----:B------:R-:W4:Y:S01]  /*509c0*/  LDL.LU.64 R16, [R1+0xd80] ;  /* 0x000d800001107983 */ /* 0x000f220000300a00 */
[----:B------:R-:W-:-:S02]  /*509d0*/  LOP3.LUT P6, RZ, R48, 0x10000, RZ, 0xc0, !PT ;  /* 0x0001000030ff7812 */ /* 0x000fc400078cc0ff */
[----:B------:R-:W-:Y:S01]  /*509e0*/  LOP3.LUT P0, RZ, R48, 0x40000, RZ, 0xc0, !PT ;  /* 0x0004000030ff7812 */ /* 0x000fe2000780c0ff */
[----:B------:R-:W4:Y:S01]  /*509f0*/  LDL.LU R55, [R1+0x14] ;  /* 0x0000140001377983 */ /* 0x000f220000300800 */
[----:B------:R-:W-:Y:S02]  /*50a00*/  LOP3.LUT R60, R60, 0xf7ffffff, RZ, 0xc0, !PT ;  /* 0xf7ffffff3c3c7812 */ /* 0x000fe400078ec0ff */
[----:B------:R-:W-:Y:S01]  /*50a10*/  PRMT R7, R57, 0x7771, RZ ;  /* 0x0000777139077816 */ /* 0x000fe200000000ff */
[----:B------:R-:W4:Y:S04]  /*50a20*/  LDL.LU.64 R14, [R1+0xd78] ;  /* 0x000d7800010e7983 */ /* 0x000f280000300a00 */
[----:B------:R-:W4:Y:S02]  /*50a30*/  LDL.LU.64 R12, [R1+0xd70] ;  /* 0x000d7000010c7983 */ /* 0x000f240000300a00 */
[----:B------:R-:W-:-:S02]  /*50a40*/  @P6 LOP3.LUT R60, R60, 0x8000000, RZ, 0xfc, !PT ;  /* 0x080000003c3c6812 */ /* 0x000fc400078efcff */
[----:B------:R-:W-:Y:S01]  /*50a50*/  LOP3.LUT P6, RZ, R48, 0x20000, RZ, 0xc0, !PT ;  /* 0x0002000030ff7812 */ /* 0x000fe200078cc0ff */
[----:B------:R0:W-:Y:S02]  /*50a60*/  @P0 STG.E.U8 desc[UR32][R10.64], R7 ;  /* 0x000000070a000986 */ /* 0x0001e4000c101120 */
[----:B0-----:R-:W-:Y:S02]  /*50a70*/  PRMT R7, R57, 0x7772, RZ ;  /* 0x0000777239077816 */ /* 0x001fe400000000ff */
[----:B------:R-:W4:Y:S08]  /*50a80*/  LDL.LU.64 R10, [R1+0xd68] ;  /* 0x000d6800010a7983 */ /* 0x000f300000300a00 */
[----:B------:R0:W-:Y:S01]  /*50a90*/  @P6 STG.E.U8 desc[UR32][R58.64], R7 ;  /* 0x000000073a006986 */ /* 0x0001e2000c101120 */
[----:B------:R-:W-:-:S02]  /*50aa0*/  LOP3.LUT P6, RZ, R60, 0x8000000, RZ, 0xc0, !PT ;  /* 0x080000003cff7812 */ /* 0x000fc400078cc0ff */
[----:B0-----:R-:W-:Y:S01]  /*50ab0*/  PRMT R7, R57, 0x7773, RZ ;  /* 0x0000777339077816 */ /* 0x001fe200000000ff */
[----:B------:R-:W4:Y:S04]  /*50ac0*/  LDL.LU.64 R58, [R1+0xd60] ;  /* 0x000d6000013a7983 */ /* 0x000f280000300a00 */
[----:B------:R-:W4:Y:S06]  /*50ad0*/  LDL.LU.64 R56, [R1+0xd50] ;  /* 0x000d500001387983 */ /* 0x000f2c0000300a00 */
[----:B--2---:R0:W-:Y:S01]  /*50ae0*/  @P6 STG.E.U8 desc[UR32][R52.64], R7 ;  /* 0x0000000734006986 */ /* 0x0041e2000c101120 */
[----:B------:R-:W-:-:S03]  /*50af0*/  LOP3.LUT P6, RZ, R60, 0x4000000, RZ, 0xc0, !PT ;  /* 0x040000003cff7812 */ /* 0x000fc600078cc0ff */
[----:B0-----:R-:W2:Y:S04]  /*50b00*/  LDL.LU.64 R52, [R1+0xd40] ;  /* 0x000d400001347983 */ /* 0x001ea80000300a00 */
[----:B------:R-:W2:Y:S01]  /*50b10*/  LDL.LU R9, [R1+0x28] ;  /* 0x0000280001097983 */ /* 0x000ea20000300800 */
[----:B---3--:R-:W-:-:S05]  /*50b20*/  PRMT R7, R8, 0x7770, RZ ;  /* 0x0000777008077816 */ /* 0x008fca00000000ff */
[----:B------:R0:W-:Y:S04]  /*50b30*/  @P6 STG.E.U8 desc[UR32][R4.64], R7 ;  /* 0x0000000704006986 */ /* 0x0001e8000c101120 */
[----:B0-----:R-:W3:Y:S01]  /*50b40*/  LDL.LU.64 R4, [R1+0xd38] ;  /* 0x000d380001047983 */ /* 0x001ee20000300a00 */
[----:B------:R-:W-:Y:S02]  /*50b50*/  LOP3.LUT P6, RZ, R60, 0x2000000, RZ, 0xc0, !PT ;  /* 0x020000003cff7812 */ /* 0x000fe400078cc0ff */
        /* <DEDUP_REMOVED lines=9> */
[----:B------:R-:W-:Y:S02]  /*50bf0*/  LOP3.LUT P5, RZ, R48, 0x100, RZ, 0xc0, !PT ;  /* 0x0000010030ff7812 */ /* 0x000fe400078ac0ff */
[----:B----4-:R-:W-:-:S09]  /*50c00*/  PRMT R7, R54, 0x7770, RZ ;  /* 0x0000777036077816 */ /* 0x010fd200000000ff */
[----:B------:R0:W-:Y:S01]  /*50c10*/  @P6 STG.E.U8 desc[UR32][R18.64], R7 ;  /* 0x0000000712006986 */ /* 0x0001e2000c101120 */
[----:B------:R-:W-:Y:S02]  /*50c20*/  LOP3.LUT P6, RZ, R60, 0x200000, RZ, 0xc0, !PT ;  /* 0x002000003cff7812 */ /* 0x000fe400078cc0ff */
[----:B0-----:R-:W-:-:S11]  /*50c30*/  PRMT R7, R54, 0x7771, RZ ;  /* 0x0000777136077816 */ /* 0x001fd600000000ff */
[----:B------:R0:W-:Y:S01]  /*50c40*/  @P6 STG.E.U8 desc[UR32][R16.64], R7 ;  /* 0x0000000710006986 */ /* 0x0001e2000c101120 */
[----:B------:R-:W-:Y:S02]  /*50c50*/  LOP3.LUT P6, RZ, R60, 0x100000, RZ, 0xc0, !PT ;  /* 0x001000003cff7812 */ /* 0x000fe400078cc0ff */
[----:B------:R-:W-:Y:S02]  /*50c60*/  LOP3.LUT P4, RZ, R48, 0x80, RZ, 0xc0, !PT ;  /* 0x0000008030ff7812 */ /* 0x000fe4000788c0ff */
[----:B0-----:R-:W-:-:S09]  /*50c70*/  PRMT R7, R54, 0x7772, RZ ;  /* 0x0000777236077816 */ /* 0x001fd200000000ff */
[----:B------:R0:W-:Y:S01]  /*50c80*/  @P6 STG.E.U8 desc[UR32][R14.64], R7 ;  /* 0x000000070e006986 */ /* 0x0001e2000c101120 */
[----:B------:R-:W-:Y:S02]  /*50c90*/  LOP3.LUT P3, RZ, R48, 0x40, RZ, 0xc0, !PT ;  /* 0x0000004030ff7812 */ /* 0x000fe4000786c0ff */
[----:B0-----:R-:W-:-:S05]  /*50ca0*/  PRMT R7, R54, 0x7773, RZ ;  /* 0x0000777336077816 */ /* 0x001fca00000000ff */
        /* <DEDUP_REMOVED lines=9> */
[----:B------:R0:W-:Y:S02]  /*50d40*/  @P2 STG.E.U8 desc[UR32][R56.64], R7 ;  /* 0x0000000738002986 */ /* 0x0001e4000c101120 */
[----:B0-----:R-:W-:-:S05]  /*50d50*/  PRMT R7, R55, 0x7773, RZ ;  /* 0x0000777337077816 */ /* 0x001fca00000000ff */
[----:B--2---:R0:W-:Y:S02]  /*50d60*/  @P1 STG.E.U8 desc[UR32][R52.64], R7 ;  /* 0x0000000734001986 */ /* 0x0041e4000c101120 */
[----:B0-----:R-:W-:-:S05]  /*50d70*/  PRMT R7, R9, 0x7770, RZ ;  /* 0x0000777009077816 */ /* 0x001fca00000000ff */
[----:B---3--:R0:W-:Y:S04]  /*50d80*/  @P0 STG.E.U8 desc[UR32][R4.64], R7 ;  /* 0x0000000704000986 */ /* 0x0081e8000c101120 */
[----:B0-----:R-:W2:Y:S04]  /*50d90*/  LDL.LU.64 R4, [R1+0xd30] ;  /* 0x000d300001047983 */ /* 0x001ea80000300a00 */
[----:B------:R-:W3:Y:S04]  /*50da0*/  LDL.LU.64 R10, [R1+0xd20] ;  /* 0x000d2000010a7983 */ /* 0x000ee80000300a00 */
[----:B------:R-:W4:Y:S04]  /*50db0*/  LDL.LU.64 R52, [R1+0xd08] ;  /* 0x000d080001347983 */ /* 0x000f280000300a00 */
[----:B------:R-:W4:Y:S04]  /*50dc0*/  LDL.LU.64 R58, [R1+0xd00] ;  /* 0x000d0000013a7983 */ /* 0x000f280000300a00 */
[----:B------:R-:W4:Y:S04]  /*50dd0*/  LDL.LU.64 R56, [R1+0xcf8] ;  /* 0x000cf80001387983 */ /* 0x000f280000300a00 */
[----:B------:R-:W4:Y:S04]  /*50de0*/  LDL.LU.64 R54, [R1+0xce8] ;  /* 0x000ce80001367983 */ /* 0x000f280000300a00 */
[----:B------:R-:W4:Y:S01]  /*50df0*/  LDL.LU R18, [R1+0x18] ;  /* 0x0000180001127983 */ /* 0x000f220000300800 */
[----:B------:R-:W-:-:S02]  /*50e00*/  LOP3.LUT P3, RZ, R48, 0x4, RZ, 0xc0, !PT ;  /* 0x0000000430ff7812 */ /* 0x000fc4000786c0ff */
[----:B------:R-:W-:Y:S02]  /*50e10*/  PRMT R7, R9, 0x7771, RZ ;  /* 0x0000777109077816 */ /* 0x000fe400000000ff */
        /* <DEDUP_REMOVED lines=12> */
[----:B------:R-:W-:Y:S01]  /*50ee0*/  LOP3.LUT P6, RZ, R49, 0x4000000, RZ, 0xc0, !PT ;  /* 0x0400000031ff7812 */ /* 0x000fe200078cc0ff */
[----:B--2---:R0:W-:Y:S04]  /*50ef0*/  @P3 STG.E.U8 desc[UR32][R4.64], R7 ;  /* 0x0000000704003986 */ /* 0x0041e8000c101120 */
[----:B0-----:R-:W2:Y:S04]  /*50f00*/  LDL.LU.64 R4, [R1+0xcc8] ;  /* 0x000cc80001047983 */ /* 0x001ea80000300a00 */
[----:B------:R-:W2:Y:S04]  /*50f10*/  LDL.LU R19, [R1+0x2c] ;  /* 0x00002c0001137983 */ /* 0x000ea80000300800 */
[----:B------:R-:W2:Y:S01]  /*50f20*/  LDL.LU.64 R26, [R1+0xcc0] ;  /* 0x000cc000011a7983 */ /* 0x000ea20000300a00 */
[----:B------:R-:W-:-:S03]  /*50f30*/  LOP3.LUT R60, R60, 0xfffeffff, RZ, 0xc0, !PT ;  /* 0xfffeffff3c3c7812 */ /* 0x000fc600078ec0ff */
[----:B------:R-:W2:Y:S01]  /*50f40*/  LDL.LU.64 R22, [R1+0xcb8] ;  /* 0x000cb80001167983 */ /* 0x000ea20000300a00 */
[----:B------:R-:W-:Y:S02]  /*50f50*/  @P6 LOP3.LUT R60, R60, 0x10000, RZ, 0xfc, !PT ;  /* 0x000100003c3c6812 */ /* 0x000fe400078efcff */
[----:B------:R-:W-:Y:S01]  /*50f60*/  LOP3.LUT P6, RZ, R49, 0x8000000, RZ, 0xc0, !PT ;  /* 0x0800000031ff7812 */ /* 0x000fe200078cc0ff */
[----:B------:R-:W2:Y:S01]  /*50f70*/  LDL.LU.64 R20, [R1+0xca8] ;  /* 0x000ca80001147983 */ /* 0x000ea20000300a00 */
[----:B------:R-:W-:Y:S02]  /*50f80*/  LOP3.LUT P2, RZ, R48, 0x2, RZ, 0xc0, !PT ;  /* 0x0000000230ff7812 */ /* 0x000fe4000784c0ff */
[----:B------:R-:W-:Y:S01]  /*50f90*/  LOP3.LUT R60, R60, 0xfffdffff, RZ, 0xc0, !PT ;  /* 0xfffdffff3c3c7812 */ /* 0x000fe200078ec0ff */
[----:B------:R-:W2:Y:S01]  /*50fa0*/  LDL.LU.64 R16, [R1+0xc88] ;  /* 0x000c880001107983 */ /* 0x000ea20000300a00 */
[----:B------:R-:W-:Y:S02]  /*50fb0*/  LOP3.LUT P1, RZ, R48, 0x1, RZ, 0xc0, !PT ;  /* 0x0000000130ff7812 */ /* 0x000fe4000782c0ff */
[----:B------:R-:W-:-:S05]  /*50fc0*/  PRMT R7, R9, 0x7772, RZ ;  /* 0x0000777209077816 */ /* 0x000fca00000000ff */
[----:B------:R-:W-:Y:S02]  /*50fd0*/  @P6 LOP3.LUT R60, R60, 0x20000, RZ, 0xfc, !PT ;  /* 0x000200003c3c6812 */ /* 0x000fe400078efcff */
[----:B------:R-:W-:Y:S01]  /*50fe0*/  LOP3.LUT P6, RZ, R49, 0x10000000, RZ, 0xc0, !PT ;  /* 0x1000000031ff7812 */ /* 0x000fe200078cc0ff */
[----:B---3--:R0:W-:Y:S01]  /*50ff0*/  @P2 STG.E.U8 desc[UR32][R10.64], R7 ;  /* 0x000000070a002986 */ /* 0x0081e2000c101120 */
[----:B------:R-:W-:Y:S02]  /*51000*/  LOP3.LUT R60, R60, 0xfffbffff, RZ, 0xc0, !PT ;  /* 0xfffbffff3c3c7812 */ /* 0x000fe400078ec0ff */
[----:B0-----:R-:W-:-:S09]  /*51010*/  PRMT R7, R9, 0x7773, RZ ;  /* 0x0000777309077816 */ /* 0x001fd200000000ff */
[----:B------:R-:W-:Y:S02]  /*51020*/  @P6 LOP3.LUT R60, R60, 0x40000, RZ, 0xfc, !PT ;  /* 0x000400003c3c6812 */ /* 0x000fe400078efcff */
[C---:B------:R-:W-:Y:S01]  /*51030*/  LOP3.LUT P6, RZ, R49.reuse, 0x20000000, RZ, 0xc0, !PT ;  /* 0x2000000031ff7812 */ /* 0x040fe200078cc0ff */
[----:B----4-:R0:W-:Y:S01]  /*51040*/  @P1 STG.E.U8 desc[UR32][R52.64], R7 ;  /* 0x0000000734001986 */ /* 0x0101e2000c101120 */
[----:B------:R-:W-:Y:S02]  /*51050*/  LOP3.LUT P0, RZ, R49, 0x80000000, RZ, 0xc0, !PT ;  /* 0x8000000031ff7812 */ /* 0x000fe4000780c0ff */
[----:B------:R-:W-:Y:S01]  /*51060*/  LOP3.LUT R60, R60, 0xfff7ffff, RZ, 0xc0, !PT ;  /* 0xfff7ffff3c3c7812 */ /* 0x000fe200078ec0ff */
[----:B0-----:R-:W3:Y:S04]  /*51070*/  LDL.LU R52, [R1+0x1c] ;  /* 0x00001c0001347983 */ /* 0x001ee80000300800 */
[----:B------:R-:W4:Y:S04]  /*51080*/  LDL.LU.64 R14, [R1+0xc80] ;  /* 0x000c8000010e7983 */ /* 0x000f280000300a00 */
[----:B------:R-:W-:-:S02]  /*51090*/  @P6 LOP3.LUT R60, R60, 0x80000, RZ, 0xfc, !PT ;  /* 0x000800003c3c6812 */ /* 0x000fc400078efcff */
[----:B------:R-:W-:Y:S01]  /*510a0*/  LOP3.LUT P6, RZ, R49, 0x40000000, RZ, 0xc0, !PT ;  /* 0x4000000031ff7812 */ /* 0x000fe200078cc0ff */
[----:B------:R-:W4:Y:S01]  /*510b0*/  LDL.LU.64 R12, [R1+0xc78] ;  /* 0x000c7800010c7983 */ /* 0x000f220000300a00 */
[----:B------:R-:W-:-:S03]  /*510c0*/  PRMT R7, R18, 0x7770, RZ ;  /* 0x0000777012077816 */ /* 0x000fc600000000ff */
[----:B------:R-:W4:Y:S04]  /*510d0*/  LDL.LU R53, [R1+0x60] ;  /* 0x0000600001357983 */ /* 0x000f280000300800 */
[----:B------:R0:W-:Y:S04]  /*510e0*/  @P0 STG.E.U8 desc[UR32][R58.64], R7 ;  /* 0x000000073a000986 */ /* 0x0001e8000c101120 */
[----:B------:R-:W4:Y:S04]  /*510f0*/  LDL.LU.64 R10, [R1+0xc68] ;  /* 0x000c6800010a7983 */ /* 0x000f280000300a00 */
[----:B------:R-:W4:Y:S01]  /*51100*/  LDL.LU.64 R8, [R1+0xc48] ;  /* 0x000c480001087983 */ /* 0x000f220000300a00 */
[----:B0-----:R-:W-:-:S03]  /*51110*/  PRMT R7, R18, 0x7771, RZ ;  /* 0x0000777112077816 */ /* 0x001fc600000000ff */
[----:B------:R-:W4:Y:S04]  /*51120*/  LDL.LU.64 R58, [R1+0xc40] ;  /* 0x000c4000013a7983 */ /* 0x000f280000300a00 */
[----:B------:R0:W-:Y:S01]  /*51130*/  @P6 STG.E.U8 desc[UR32][R56.64], R7 ;  /* 0x0000000738006986 */ /* 0x0001e2000c101120 */
[----:B------:R-:W-:Y:S02]  /*51140*/  LOP3.LUT P6, RZ, R60, 0x80000, RZ, 0xc0, !PT ;  /* 0x000800003cff7812 */ /* 0x000fe400078cc0ff */
[----:B0-----:R-:W-:Y:S01]  /*51150*/  PRMT R7, R18, 0x7772, RZ ;  /* 0x0000777212077816 */ /* 0x001fe200000000ff */
[----:B------:R-:W4:Y:S10]  /*51160*/  LDL.LU.64 R56, [R1+0xc38] ;  /* 0x000c380001387983 */ /* 0x000f340000300a00 */
[----:B------:R0:W-:Y:S01]  /*51170*/  @P6 STG.E.U8 desc[UR32][R54.64], R7 ;  /* 0x0000000736006986 */ /* 0x0001e2000c101120 */
[----:B------:R-:W-:-:S03]  /*51180*/  LOP3.LUT P6, RZ, R60, 0x40000, RZ, 0xc0, !PT ;  /* 0x000400003cff7812 */ /* 0x000fc600078cc0ff */
[----:B0-----:R-:W4:Y:S01]  /*51190*/  LDL.LU.64 R54, [R1+0xc20] ;  /* 0x000c200001367983 */ /* 0x001f220000300a00 */
[----:B------:R-:W-:-:S09]  /*511a0*/  PRMT R7, R18, 0x7773, RZ ;  /* 0x0000777312077816 */ /* 0x000fd200000000ff */
[----:B--2---:R0:W-:Y:S04]  /*511b0*/  @P6 STG.E.U8 desc[UR32][R4.64], R7 ;  /* 0x0000000704006986 */ /* 0x0041e8000c101120 */
[----:B0-----:R-:W2:Y:S01]  /*511c0*/  LDL.LU.64 R4, [R1+0xc00] ;  /* 0x000c000001047983 */ /* 0x001ea20000300a00 */
        /* <DEDUP_REMOVED lines=13> */
[----:B---3--:R-:W-:-:S11]  /*512a0*/  PRMT R7, R52, 0x7770, RZ ;  /* 0x0000777034077816 */ /* 0x008fd600000000ff */
[----:B----4-:R0:W-:Y:S01]  /*512b0*/  @P6 STG.E.U8 desc[UR32][R14.64], R7 ;  /* 0x000000070e006986 */ /* 0x0101e2000c101120 */
[----:B------:R-:W-:Y:S02]  /*512c0*/  LOP3.LUT P6, RZ, R60, 0x1000, RZ, 0xc0, !PT ;  /* 0x000010003cff7812 */ /* 0x000fe400078cc0ff */
[C---:B------:R-:W-:Y:S02]  /*512d0*/  LOP3.LUT P5, RZ, R49.reuse, 0x200000, RZ, 0xc0, !PT ;  /* 0x0020000031ff7812 */ /* 0x040fe400078ac0ff */
[----:B------:R-:W-:Y:S02]  /*512e0*/  LOP3.LUT P4, RZ, R49, 0x100000, RZ, 0xc0, !PT ;  /* 0x0010000031ff7812 */ /* 0x000fe4000788c0ff */
[----:B0-----:R-:W-:-:S07]  /*512f0*/  PRMT R7, R52, 0x7771, RZ ;  /* 0x0000777134077816 */ /* 0x001fce00000000ff */
        /* <DEDUP_REMOVED lines=14> */
[----:B------:R0:W-:Y:S02]  /*513e0*/  @P1 STG.E.U8 desc[UR32][R54.64], R7 ;  /* 0x0000000736001986 */ /* 0x0001e4000c101120 */
[----:B0-----:R-:W-:-:S05]  /*513f0*/  PRMT R7, R53, 0x7773, RZ ;  /* 0x0000777335077816 */ /* 0x001fca00000000ff */
[----:B--2---:R0:W-:Y:S04]  /*51400*/  @P0 STG.E.U8 desc[UR32][R4.64], R7 ;  /* 0x0000000704000986 */ /* 0x0041e8000c101120 */
[----:B0-----:R-:W2:Y:S04]  /*51410*/  LDL.LU.64 R4, [R1+0xbf8] ;  /* 0x000bf80001047983 */ /* 0x001ea80000300a00 */
[----:B------:R-:W3:Y:S04]  /*51420*/  LDL.LU.64 R10, [R1+0xbf0] ;  /* 0x000bf000010a7983 */ /* 0x000ee80000300a00 */
[----:B------:R-:W4:Y:S04]  /*51430*/  LDL.LU.64 R8, [R1+0xbe0] ;  /* 0x000be00001087983 */ /* 0x000f280000300a00 */
[----:B------:R-:W2:Y:S04]  /*51440*/  LDL.LU R59, [R1] ;  /* 0x00000000013b7983 */ /* 0x000ea80000300800 */
[----:B------:R-:W4:Y:S04]  /*51450*/  LDL.LU.64 R56, [R1+0xbc0] ;  /* 0x000bc00001387983 */ /* 0x000f280000300a00 */
[----:B------:R-:W4:Y:S04]  /*51460*/  LDL.LU.64 R54, [R1+0xbb8] ;  /* 0x000bb80001367983 */ /* 0x000f280000300a00 */
[----:B------:R-:W4:Y:S04]  /*51470*/  LDL.LU.64 R52, [R1+0xbb0] ;  /* 0x000bb00001347983 */ /* 0x000f280000300a00 */
[----:B------:R-:W4:Y:S01]  /*51480*/  LDL.LU R16, [R1+0x64] ;  /* 0x0000640001107983 */ /* 0x000f220000300800 */
[----:B------:R-:W-:-:S02]  /*51490*/  LOP3.LUT P3, RZ, R49, 0x8000, RZ, 0xc0, !PT ;  /* 0x0000800031ff7812 */ /* 0x000fc4000786c0ff */
        /* <DEDUP_REMOVED lines=14> */
[----:B--2---:R-:W-:-:S05]  /*51580*/  PRMT R7, R59, 0x7770, RZ ;  /* 0x000077703b077816 */ /* 0x004fca00000000ff */
[----:B------:R0:W-:Y:S04]  /*51590*/  @P3 STG.E.U8 desc[UR32][R4.64], R7 ;  /* 0x0000000704003986 */ /* 0x0001e8000c101120 */
[----:B0-----:R-:W2:Y:S04]  /*515a0*/  LDL.LU.64 R4, [R1+0xba0] ;  /* 0x000ba00001047983 */ /* 0x001ea80000300a00 */
[----:B------:R-:W2:Y:S04]  /*515b0*/  LDL.LU.64 R26, [R1+0xb80] ;  /* 0x000b8000011a7983 */ /* 0x000ea80000300a00 */
[----:B------:R-:W2:Y:S04]  /*515c0*/  LDL.LU.64 R22, [R1+0xb78] ;  /* 0x000b780001167983 */ /* 0x000ea80000300a00 */
[----:B------:R-:W2:Y:S01]  /*515d0*/  LDL.LU R17, [R1+0x4] ;  /* 0x0000040001117983 */ /* 0x000ea20000300800 */
[----:B------:R-:W-:-:S02]  /*515e0*/  @P6 LOP3.LUT R60, R60, 0x100, RZ, 0xfc, !PT ;  /* 0x000001003c3c6812 */ /* 0x000fc400078efcff */
[C---:B------:R-:W-:Y:S01]  /*515f0*/  LOP3.LUT P6, RZ, R49.reuse, 0x100, RZ, 0xc0, !PT ;  /* 0x0000010031ff7812 */ /* 0x040fe200078cc0ff */
[----:B------:R-:W2:Y:S01]  /*51600*/  LDL.LU.64 R20, [R1+0xb70] ;  /* 0x000b700001147983 */ /* 0x000ea20000300a00 */
[----:B------:R-:W-:Y:S02]  /*51610*/  LOP3.LUT R60, R60, 0xfffffdff, RZ, 0xc0, !PT ;  /* 0xfffffdff3c3c7812 */ /* 0x000fe400078ec0ff */
[C---:B------:R-:W-:Y:S01]  /*51620*/  LOP3.LUT P2, RZ, R49.reuse, 0x4000, RZ, 0xc0, !PT ;  /* 0x0000400031ff7812 */ /* 0x040fe2000784c0ff */
[----:B------:R-:W2:Y:S01]  /*51630*/  LDL.LU.64 R18, [R1+0xb60] ;  /* 0x000b600001127983 */ /* 0x000ea20000300a00 */
[----:B------:R-:W-:Y:S02]  /*51640*/  LOP3.LUT P1, RZ, R49, 0x2000, RZ, 0xc0, !PT ;  /* 0x0000200031ff7812 */ /* 0x000fe4000782c0ff */
[----:B------:R-:W-:Y:S01]  /*51650*/  PRMT R7, R59, 0x7771, RZ ;  /* 0x000077713b077816 */ /* 0x000fe200000000ff */
[----:B------:R-:W2:Y:S04]  /*51660*/  LDL.LU.64 R14, [R1+0xb40] ;  /* 0x000b4000010e7983 */ /* 0x000ea80000300a00 */
[----:B------:R-:W-:-:S02]  /*51670*/  @P6 LOP3.LUT R60, R60, 0x200, RZ, 0xfc, !PT ;  /* 0x000002003c3c6812 */ /* 0x000fc400078efcff */
[C---:B------:R-:W-:Y:S02]  /*51680*/  LOP3.LUT P6, RZ, R49.reuse, 0x200, RZ, 0xc0, !PT ;  /* 0x0000020031ff7812 */ /* 0x040fe400078cc0ff */
[----:B------:R-:W-:Y:S01]  /*51690*/  LOP3.LUT R60, R60, 0xfffffbff, RZ, 0xc0, !PT ;  /* 0xfffffbff3c3c7812 */ /* 0x000fe200078ec0ff */
[----:B---3--:R0:W-:Y:S01]  /*516a0*/  @P2 STG.E.U8 desc[UR32][R10.64], R7 ;  /* 0x000000070a002986 */ /* 0x0081e2000c101120 */
[----:B------:R-:W-:-:S09]  /*516b0*/  LOP3.LUT P0, RZ, R49, 0x1000, RZ, 0xc0, !PT ;  /* 0x0000100031ff7812 */ /* 0x000fd2000780c0ff */
[----:B------:R-:W-:Y:S02]  /*516c0*/  @P6 LOP3.LUT R60, R60, 0x400, RZ, 0xfc, !PT ;  /* 0x000004003c3c6812 */ /* 0x000fe400078efcff */
[----:B------:R-:W-:Y:S02]  /*516d0*/  LOP3.LUT P6, RZ, R49, 0x400, RZ, 0xc0, !PT ;  /* 0x0000040031ff7812 */ /* 0x000fe400078cc0ff */
[----:B0-----:R-:W-:Y:S02]  /*516e0*/  PRMT R7, R59, 0x7772, RZ ;  /* 0x000077723b077816 */ /* 0x001fe400000000ff */
[----:B------:R-:W-:-:S03]  /*516f0*/  LOP3.LUT R60, R60, 0xfffff7ff, RZ, 0xc0, !PT ;  /* 0xfffff7ff3c3c7812 */ /* 0x000fc600078ec0ff */
[----:B----4-:R0:W-:Y:S06]  /*51700*/  @P1 STG.E.U8 desc[UR32][R8.64], R7 ;  /* 0x0000000708001986 */ /* 0x0101ec000c101120 */
[----:B------:R-:W-:Y:S02]  /*51710*/  @P6 LOP3.LUT R60, R60, 0x800, RZ, 0xfc, !PT ;  /* 0x000008003c3c6812 */ /* 0x000fe400078efcff */
[----:B0-----:R-:W-:Y:S02]  /*51720*/  PRMT R7, R59, 0x7773, RZ ;  /* 0x000077733b077816 */ /* 0x001fe400000000ff */
[----:B------:R-:W-:-:S03]  /*51730*/  LOP3.LUT P6, RZ, R49, 0x800, RZ, 0xc0, !PT ;  /* 0x0000080031ff7812 */ /* 0x000fc600078cc0ff */
[----:B------:R0:W-:Y:S04]  /*51740*/  @P0 STG.E.U8 desc[UR32][R56.64], R7 ;  /* 0x0000000738000986 */ /* 0x0001e8000c101120 */
[----:B0-----:R-:W3:Y:S01]  /*51750*/  LDL.LU R57, [R1+0x68] ;  /* 0x0000680001397983 */ /* 0x001ee20000300800 */
[----:B------:R-:W-:-:S03]  /*51760*/  PRMT R7, R16, 0x7770, RZ ;  /* 0x0000777010077816 */ /* 0x000fc600000000ff */
[----:B------:R-:W4:Y:S04]  /*51770*/  LDL.LU.64 R12, [R1+0xb38] ;  /* 0x000b3800010c7983 */ /* 0x000f280000300a00 */
[----:B------:R-:W4:Y:S04]  /*51780*/  LDL.LU.64 R10, [R1+0xb30] ;  /* 0x000b3000010a7983 */ /* 0x000f280000300a00 */
[----:B------:R0:W-:Y:S01]  /*51790*/  @P6 STG.E.U8 desc[UR32][R54.64], R7 ;  /* 0x0000000736006986 */ /* 0x0001e2000c101120 */
[----:B------:R-:W-:-:S03]  /*517a0*/  LOP3.LUT P6, RZ, R60, 0x800, RZ, 0xc0, !PT ;  /* 0x000008003cff7812 */ /* 0x000fc600078cc0ff */
[----:B------:R-:W4:Y:S04]  /*517b0*/  LDL.LU.64 R8, [R1+0xb20] ;  /* 0x000b200001087983 */ /* 0x000f280000300a00 */
[----:B------:R-:W4:Y:S01]  /*517c0*/  LDL.LU.64 R58, [R1+0xb00] ;  /* 0x000b0000013a7983 */ /* 0x000f220000300a00 */
[----:B0-----:R-:W-:-:S03]  /*517d0*/  PRMT R7, R16, 0x7771, RZ ;  /* 0x0000777110077816 */ /* 0x001fc600000000ff */
[----:B------:R-:W4:Y:S04]  /*517e0*/  LDL.LU R56, [R1+0x8] ;  /* 0x0000080001387983 */ /* 0x000f280000300800 */
[----:B------:R0:W-:Y:S01]  /*517f0*/  @P6 STG.E.U8 desc[UR32][R52.64], R7 ;  /* 0x0000000734006986 */ /* 0x0001e2000c101120 */
[----:B------:R-:W-:-:S03]  /*51800*/  LOP3.LUT P6, RZ, R60, 0x400, RZ, 0xc0, !PT ;  /* 0x000004003cff7812 */ /* 0x000fc600078cc0ff */
[----:B------:R-:W4:Y:S04]  /*51810*/  LDL.LU.64 R54, [R1+0xaf8] ;  /* 0x000af80001367983 */ /* 0x000f280000300a00 */
[----:B0-----:R-:W4:Y:S01]  /*51820*/  LDL.LU.64 R52, [R1+0xaf0] ;  /* 0x000af00001347983 */ /* 0x001f220000300a00 */
[----:B------:R-:W-:-:S05]  /*51830*/  PRMT R7, R16, 0x7772, RZ ;  /* 0x0000777210077816 */ /* 0x000fca00000000ff */
        /* <DEDUP_REMOVED lines=18> */
[C---:B------:R-:W-:Y:S02]  /*51960*/  LOP3.LUT P5, RZ, R49.reuse, 0x4, RZ, 0xc0, !PT ;  /* 0x0000000431ff7812 */ /* 0x040fe400078ac0ff */
[----:B------:R-:W-:Y:S02]  /*51970*/  LOP3.LUT P4, RZ, R49, 0x2, RZ, 0xc0, !PT ;  /* 0x0000000231ff7812 */ /* 0x000fe4000788c0ff */
[----:B---3--:R-:W-:-:S07]  /*51980*/  PRMT R7, R57, 0x7770, RZ ;  /* 0x0000777039077816 */ /* 0x008fce00000000ff */
[----:B----4-:R0:W-:Y:S01]  /*51990*/  @P6 STG.E.U8 desc[UR32][R12.64], R7 ;  /* 0x000000070c006986 */ /* 0x0101e2000c101120 */
        /* <DEDUP_REMOVED lines=19> */
[----:B------:R-:W4:Y:S04]  /*51ad0*/  LDL.LU.64 R8, [R1+0xaa8] ;  /* 0x000aa80001087983 */ /* 0x000f280000300a00 */
[----:B------:R-:W3:Y:S04]  /*51ae0*/  LDL.LU R57, [R1+0x6c] ;  /* 0x00006c0001397983 */ /* 0x000ee80000300800 */
        /* <DEDUP_REMOVED lines=20> */
[----:B0-----:R-:W2:Y:S01]  /*51c30*/  LDL.LU.64 R4, [R1+0xa80] ;  /* 0x000a800001047983 */ /* 0x001ea20000300a00 */
[----:B---3--:R-:W-:-:S05]  /*51c40*/  PRMT R7, R57, 0x7770, RZ ;  /* 0x0000777039077816 */ /* 0x008fca00000000ff */
[----:B------:R0:W-:Y:S04]  /*51c50*/  @P2 STG.E.U8 desc[UR32][R52.64], R7 ;  /* 0x0000000734002986 */ /* 0x0001e8000c101120 */
[----:B0-----:R-:W3:Y:S01]  /*51c60*/  LDL.LU.64 R52, [R1+0xa60] ;  /* 0x000a600001347983 */ /* 0x001ee20000300a00 */
[----:B------:R-:W-:-:S03]  /*51c70*/  LOP3.LUT R60, R60, 0xfffffffe, RZ, 0xc0, !PT ;  /* 0xfffffffe3c3c7812 */ /* 0x000fc600078ec0ff */
[----:B------:R-:W3:Y:S01]  /*51c80*/  LDL.LU.64 R22, [R1+0xa50] ;  /* 0x000a500001167983 */ /* 0x000ee20000300a00 */
[----:B------:R-:W-:Y:S02]  /*51c90*/  @P6 LOP3.LUT R60, R60, 0x1, RZ, 0xfc, !PT ;  /* 0x000000013c3c6812 */ /* 0x000fe400078efcff */
[----:B------:R-:W-:Y:S01]  /*51ca0*/  LOP3.LUT P6, RZ, R50, 0x200000, RZ, 0xc0, !PT ;  /* 0x0020000032ff7812 */ /* 0x000fe200078cc0ff */
[----:B------:R-:W3:Y:S01]  /*51cb0*/  LDL.LU R56, [R1+0x130] ;  /* 0x0001300001387983 */ /* 0x000ee20000300800 */
[----:B------:R-:W-:-:S03]  /*51cc0*/  LOP3.LUT R60, R60, 0xfffffffd, RZ, 0xc0, !PT ;  /* 0xfffffffd3c3c7812 */ /* 0x000fc600078ec0ff */
[----:B------:R-:W3:Y:S04]  /*51cd0*/  LDL.LU.64 R20, [R1+0xa48] ;  /* 0x000a480001147983 */ /* 0x000ee80000300a00 */
[----:B------:R-:W3:Y:S04]  /*51ce0*/  LDL.LU.64 R18, [R1+0xa40] ;  /* 0x000a400001127983 */ /* 0x000ee80000300a00 */
[----:B------:R-:W-:Y:S01]  /*51cf0*/  @P6 LOP3.LUT R60, R60, 0x2, RZ, 0xfc, !PT ;  /* 0x000000023c3c6812 */ /* 0x000fe200078efcff */
[----:B------:R-:W3:Y:S01]  /*51d00*/  LDL.LU.64 R16, [R1+0xa20] ;  /* 0x000a200001107983 */ /* 0x000ee20000300a00 */
[----:B------:R-:W-:-:S02]  /*51d10*/  LOP3.LUT P6, RZ, R50, 0x400000, RZ, 0xc0, !PT ;  /* 0x0040000032ff7812 */ /* 0x000fc400078cc0ff */
[----:B------:R-:W-:Y:S01]  /*51d20*/  LOP3.LUT R60, R60, 0xfffffffb, RZ, 0xc0, !PT ;  /* 0xfffffffb3c3c7812 */ /* 0x000fe200078ec0ff */
[----:B------:R-:W3:Y:S01]  /*51d30*/  LDL.LU.64 R14, [R1+0xa10] ;  /* 0x000a1000010e7983 */ /* 0x000ee20000300a00 */
[C---:B------:R-:W-:Y:S02]  /*51d40*/  LOP3.LUT P1, RZ, R50.reuse, 0x4000000, RZ, 0xc0, !PT ;  /* 0x0400000032ff7812 */ /* 0x040fe4000782c0ff */
[----:B------:R-:W-:Y:S01]  /*51d50*/  LOP3.LUT P0, RZ, R50, 0x2000000, RZ, 0xc0, !PT ;  /* 0x0200000032ff7812 */ /* 0x000fe2000780c0ff */
[----:B------:R-:W3:Y:S06]  /*51d60*/  LDL.LU.64 R12, [R1+0xa08] ;  /* 0x000a0800010c7983 */ /* 0x000eec0000300a00 */
[----:B------:R-:W-:-:S02]  /*51d70*/  @P6 LOP3.LUT R60, R60, 0x4, RZ, 0xfc, !PT ;  /* 0x000000043c3c6812 */ /* 0x000fc400078efcff */
[----:B------:R-:W-:Y:S02]  /*51d80*/  LOP3.LUT P6, RZ, R50, 0x800000, RZ, 0xc0, !PT ;  /* 0x0080000032ff7812 */ /* 0x000fe400078cc0ff */
[----:B------:R-:W-:Y:S02]  /*51d90*/  LOP3.LUT R60, R60, 0xfffffff7, RZ, 0xc0, !PT ;  /* 0xfffffff73c3c7812 */ /* 0x000fe400078ec0ff */
[----:B------:R-:W-:-:S05]  /*51da0*/  PRMT R7, R57, 0x7771, RZ ;  /* 0x0000777139077816 */ /* 0x000fca00000000ff */
[----:B----4-:R0:W-:Y:S04]  /*51db0*/  @P1 STG.E.U8 desc[UR32][R10.64], R7 ;  /* 0x000000070a001986 */ /* 0x0101e8000c101120 */
[----:B------:R-:W-:Y:S02]  /*51dc0*/  @P6 LOP3.LUT R60, R60, 0x8, RZ, 0xfc, !PT ;  /* 0x000000083c3c6812 */ /* 0x000fe400078efcff */
[----:B------:R-:W-:Y:S02]  /*51dd0*/  LOP3.LUT P6, RZ, R50, 0x1000000, RZ, 0xc0, !PT ;  /* 0x0100000032ff7812 */ /* 0x000fe400078cc0ff */
[C---:B0-----:R-:W-:Y:S01]  /*51de0*/  PRMT R7, R57.reuse, 0x7772, RZ ;  /* 0x0000777239077816 */ /* 0x041fe200000000ff */
[----:B------:R-:W4:Y:S04]  /*51df0*/  LDL.LU.64 R10, [R1+0xa00] ;  /* 0x000a0000010a7983 */ /* 0x000f280000300a00 */
[----:B------:R0:W-:Y:S02]  /*51e00*/  @P0 STG.E.U8 desc[UR32][R8.64], R7 ;  /* 0x0000000708000986 */ /* 0x0001e4000c101120 */
[----:B0-----:R-:W-:-:S02]  /*51e10*/  PRMT R7, R57, 0x7773, RZ ;  /* 0x0000777339077816 */ /* 0x001fc400000000ff */
[----:B------:R-:W4:Y:S04]  /*51e20*/  LDL.LU.64 R8, [R1+0x9e0] ;  /* 0x0009e00001087983 */ /* 0x000f280000300a00 */
[----:B------:R0:W-:Y:S01]  /*51e30*/  @P6 STG.E.U8 desc[UR32][R58.64], R7 ;  /* 0x000000073a006986 */ /* 0x0001e2000c101120 */
[----:B------:R-:W-:-:S03]  /*51e40*/  LOP3.LUT P6, RZ, R60, 0x8, RZ, 0xc0, !PT ;  /* 0x000000083cff7812 */ /* 0x000fc600078cc0ff */
[----:B------:R-:W4:Y:S01]  /*51e50*/  LDL.LU R57, [R1+0x134] ;  /* 0x0001340001397983 */ /* 0x000f220000300800 */
[----:B0-----:R-:W-:-:S03]  /*51e60*/  PRMT R7, R27, 0x7770, RZ ;  /* 0x000077701b077816 */ /* 0x001fc600000000ff */
[----:B------:R-:W4:Y:S06]  /*51e70*/  LDL.LU.64 R58, [R1+0x9d0] ;  /* 0x0009d000013a7983 */ /* 0x000f2c0000300a00 */
        /* <DEDUP_REMOVED lines=8> */
[----:B---3--:R0:W-:Y:S01]  /*51f00*/  @P6 STG.E.U8 desc[UR32][R52.64], R7 ;  /* 0x0000000734006986 */ /* 0x0081e2000c101120 */
[----:B------:R-:W-:Y:S02]  /*51f10*/  LOP3.LUT P6, RZ, R60, 0x1, RZ, 0xc0, !PT ;  /* 0x000000013cff7812 */ /* 0x000fe400078cc0ff */
[----:B0-----:R-:W-:Y:S01]  /*51f20*/  PRMT R7, R27, 0x7773, RZ ;  /* 0x000077731b077816 */ /* 0x001fe200000000ff */
[----:B------:R-:W3:Y:S10]  /*51f30*/  LDL.LU.64 R52, [R1+0x1540] ;  /* 0x0015400001347983 */ /* 0x000ef40000300a00 */
[----:B------:R0:W-:Y:S01]  /*51f40*/  @P6 STG.E.U8 desc[UR32][R22.64], R7 ;  /* 0x0000000716006986 */ /* 0x0001e2000c101120 */
[----:B------:R-:W-:-:S02]  /*51f50*/  LOP3.LUT P6, RZ, R48, 0x80000000, RZ, 0xc0, !PT ;  /* 0x8000000030ff7812 */ /* 0x000fc400078cc0ff */
        /* <DEDUP_REMOVED lines=18> */
[----:B----4-:R0:W-:Y:S01]  /*52080*/  @P4 STG.E.U8 desc[UR32][R10.64], R7 ;  /* 0x000000070a004986 */ /* 0x0101e2000c101120 */
[----:B------:R-:W-:Y:S02]  /*52090*/  LOP3.LUT P1, RZ, R50, 0x800, RZ, 0xc0, !PT ;  /* 0x0000080032ff7812 */ /* 0x000fe4000782c0ff */
[----:B0-----:R-:W-:-:S05]  /*520a0*/  PRMT R7, R51, 0x7772, RZ ;  /* 0x0000777233077816 */ /* 0x001fca00000000ff */
[----:B------:R0:W-:Y:S01]  /*520b0*/  @P3 STG.E.U8 desc[UR32][R8.64], R7 ;  /* 0x0000000708003986 */ /* 0x0001e2000c101120 */
[----:B------:R-:W-:Y:S02]  /*520c0*/  LOP3.LUT P0, RZ, R50, 0x400, RZ, 0xc0, !PT ;  /* 0x0000040032ff7812 */ /* 0x000fe4000780c0ff */
[----:B0-----:R-:W-:Y:S02]  /*520d0*/  PRMT R7, R51, 0x7773, RZ ;  /* 0x0000777333077816 */ /* 0x001fe400000000ff */
[----:B------:R-:W4:Y:S04]  /*520e0*/  LDL.LU R51, [R1+0x1538] ;  /* 0x0015380001337983 */ /* 0x000f280000300800 */
[----:B------:R0:W-:Y:S02]  /*520f0*/  @P2 STG.E.U8 desc[UR32][R58.64], R7 ;  /* 0x000000073a002986 */ /* 0x0001e4000c101120 */
[----:B0-----:R-:W-:-:S05]  /*52100*/  PRMT R7, R57, 0x7770, RZ ;  /* 0x0000777039077816 */ /* 0x001fca00000000ff */
[----:B------:R0:W-:Y:S02]  /*52110*/  @P1 STG.E.U8 desc[UR32][R54.64], R7 ;  /* 0x0000000736001986 */ /* 0x0001e4000c101120 */
[----:B0-----:R-:W-:-:S05]  /*52120*/  PRMT R7, R57, 0x7771, RZ ;  /* 0x0000777139077816 */ /* 0x001fca00000000ff */
[----:B--2---:R0:W-:Y:S04]  /*52130*/  @P0 STG.E.U8 desc[UR32][R4.64], R7 ;  /* 0x0000000704000986 */ /* 0x0041e8000c101120 */
[----:B0-----:R-:W2:Y:S04]  /*52140*/  LDL.LU.64 R4, [R1+0x9a0] ;  /* 0x0009a00001047983 */ /* 0x001ea80000300a00 */
[----:B------:R-:W3:Y:S04]  /*52150*/  LDL.LU.64 R14, [R1+0x990] ;  /* 0x00099000010e7983 */ /* 0x000ee80000300a00 */
[----:B------:R-:W3:Y:S04]  /*52160*/  LDL.LU.64 R12, [R1+0x988] ;  /* 0x00098800010c7983 */ /* 0x000ee80000300a00 */
[----:B------:R-:W3:Y:S04]  /*52170*/  LDL.LU.64 R10, [R1+0x980] ;  /* 0x00098000010a7983 */ /* 0x000ee80000300a00 */
[----:B------:R-:W3:Y:S04]  /*52180*/  LDL.LU.64 R8, [R1+0x960] ;  /* 0x0009600001087983 */ /* 0x000ee80000300a00 */
[----:B------:R-:W3:Y:S01]  /*52190*/  LDL.LU R59, [R1+0x124] ;  /* 0x00012400013b7983 */ /* 0x000ee20000300800 */
[----:B------:R-:W-:-:S03]  /*521a0*/  LOP3.LUT P3, RZ, R50, 0x200, RZ, 0xc0, !PT ;  /* 0x0000020032ff7812 */ /* 0x000fc6000786c0ff */
[----:B------:R-:W3:Y:S01]  /*521b0*/  LDL.LU.64 R54, [R1+0x950] ;  /* 0x0009500001367983 */ /* 0x000ee20000300a00 */
[----:B------:R-:W-:-:S03]  /*521c0*/  PRMT R7, R57, 0x7772, RZ ;  /* 0x0000777239077816 */ /* 0x000fc600000000ff */
[----:B------:R-:W3:Y:S01]  /*521d0*/  LDL.LU R56, [R1+0x138] ;  /* 0x0001380001387983 */ /* 0x000ee20000300800 */
[----:B------:R-:W-:Y:S02]  /*521e0*/  LOP3.LUT R48, R48, 0xffefffff, RZ, 0xc0, !PT ;  /* 0xffefffff30307812 */ /* 0x000fe400078ec0ff */
[C---:B------:R-:W-:Y:S02]  /*521f0*/  LOP3.LUT P2, RZ, R50.reuse, 0x100, RZ, 0xc0, !PT ;  /* 0x0000010032ff7812 */ /* 0x040fe4000784c0ff */
[C---:B------:R-:W-:Y:S02]  /*52200*/  LOP3.LUT P1, RZ, R50.reuse, 0x80, RZ, 0xc0, !PT ;  /* 0x0000008032ff7812 */ /* 0x040fe4000782c0ff */
[----:B------:R-:W-:Y:S02]  /*52210*/  LOP3.LUT P0, RZ, R50, 0x40, RZ, 0xc0, !PT ;  /* 0x0000004032ff7812 */ /* 0x000fe4000780c0ff */
[----:B----4-:R-:W-:Y:S01]  /*52220*/  LOP3.LUT P6, RZ, R51, 0x20000000, RZ, 0xc0, !PT ;  /* 0x2000000033ff7812 */ /* 0x010fe200078cc0ff */
[----:B--2---:R0:W-:Y:S04]  /*52230*/  @P3 STG.E.U8 desc[UR32][R4.64], R7 ;  /* 0x0000000704003986 */ /* 0x0041e8000c101120 */
[----:B0-----:R-:W2:Y:S08]  /*52240*/  LDL.LU.64 R4, [R1+0x948] ;  /* 0x0009480001047983 */ /* 0x001eb00000300a00 */
[----:B------:R-:W-:-:S02]  /*52250*/  @P6 LOP3.LUT R48, R48, 0x100000, RZ, 0xfc, !PT ;  /* 0x0010000030306812 */ /* 0x000fc400078efcff */
[----:B------:R-:W-:Y:S01]  /*52260*/  LOP3.LUT P6, RZ, R51, 0x40000000, RZ, 0xc0, !PT ;  /* 0x4000000033ff7812 */ /* 0x000fe200078cc0ff */
[----:B------:R-:W4:Y:S01]  /*52270*/  LDL.LU.64 R60, [R1+0x940] ;  /* 0x00094000013c7983 */ /* 0x000f220000300a00 */
[----:B------:R-:W-:-:S03]  /*52280*/  LOP3.LUT R48, R48, 0xffdfffff, RZ, 0xc0, !PT ;  /* 0xffdfffff30307812 */ /* 0x000fc600078ec0ff */
[----:B------:R-:W4:Y:S04]  /*52290*/  LDL.LU.64 R26, [R1+0x920] ;  /* 0x00092000011a7983 */ /* 0x000f280000300a00 */
[----:B------:R-:W4:Y:S04]  /*522a0*/  LDL.LU.64 R22, [R1+0x908] ;  /* 0x0009080001167983 */ /* 0x000f280000300a00 */
[----:B------:R-:W-:Y:S01]  /*522b0*/  @P6 LOP3.LUT R48, R48, 0x200000, RZ, 0xfc, !PT ;  /* 0x0020000030306812 */ /* 0x000fe200078efcff */
[----:B------:R-:W4:Y:S01]  /*522c0*/  LDL.LU.64 R20, [R1+0x900] ;  /* 0x0009000001147983 */ /* 0x000f220000300a00 */
[----:B------:R-:W-:-:S02]  /*522d0*/  LOP3.LUT P6, RZ, R51, 0x80000000, RZ, 0xc0, !PT ;  /* 0x8000000033ff7812 */ /* 0x000fc400078cc0ff */
[----:B------:R-:W-:Y:S01]  /*522e0*/  LOP3.LUT R48, R48, 0xffbfffff, RZ, 0xc0, !PT ;  /* 0xffbfffff30307812 */ /* 0x000fe200078ec0ff */
[----:B------:R-:W4:Y:S10]  /*522f0*/  LDL.LU.64 R18, [R1+0x8f8] ;  /* 0x0008f80001127983 */ /* 0x000f340000300a00 */
[----:B------:R-:W-:-:S02]  /*52300*/  @P6 LOP3.LUT R48, R48, 0x400000, RZ, 0xfc, !PT ;  /* 0x0040000030306812 */ /* 0x000fc400078efcff */
        /* <DEDUP_REMOVED lines=11> */
[----:B------:R-:W-:Y:S02]  /*523c0*/  PRMT R7, R57, 0x7773, RZ ;  /* 0x0000777339077816 */ /* 0x000fe400000000ff */
[----:B------:R-:W4:Y:S07]  /*523d0*/  LDL.LU R57, [R1+0x13c] ;  /* 0x00013c0001397983 */ /* 0x000f2e0000300800 */
[----:B------:R-:W-:Y:S01]  /*523e0*/  @P6 LOP3.LUT R48, R48, 0x4000000, RZ, 0xfc, !PT ;  /* 0x0400000030306812 */ /* 0x000fe200078efcff */
[----:B---3--:R0:W-:Y:S01]  /*523f0*/  @P2 STG.E.U8 desc[UR32][R14.64], R7 ;  /* 0x000000070e002986 */ /* 0x0081e2000c101120 */
[----:B------:R-:W-:-:S02]  /*52400*/  LOP3.LUT P6, RZ, R50, 0x10, RZ, 0xc0, !PT ;  /* 0x0000001032ff7812 */ /* 0x000fc400078cc0ff */
[----:B------:R-:W-:Y:S01]  /*52410*/  LOP3.LUT R48, R48, 0xf7ffffff, RZ, 0xc0, !PT ;  /* 0xf7ffffff30307812 */ /* 0x000fe200078ec0ff */
[----:B------:R-:W3:Y:S01]  /*52420*/  LDL.LU.64 R16, [R1+0x8d8] ;  /* 0x0008d80001107983 */ /* 0x000ee20000300a00 */
[----:B0-----:R-:W-:-:S03]  /*52430*/  PRMT R7, R59, 0x7770, RZ ;  /* 0x000077703b077816 */ /* 0x001fc600000000ff */
[----:B------:R-:W3:Y:S06]  /*52440*/  LDL.LU.64 R14, [R1+0x8c8] ;  /* 0x0008c800010e7983 */ /* 0x000eec0000300a00 */
[----:B------:R-:W-:Y:S02]  /*52450*/  @P6 LOP3.LUT R48, R48, 0x8000000, RZ, 0xfc, !PT ;  /* 0x0800000030306812 */ /* 0x000fe400078efcff */
[----:B------:R-:W-:Y:S01]  /*52460*/  LOP3.LUT P6, RZ, R50, 0x20, RZ, 0xc0, !PT ;  /* 0x0000002032ff7812 */ /* 0x000fe200078cc0ff */
[----:B------:R0:W-:Y:S02]  /*52470*/  @P1 STG.E.U8 desc[UR32][R12.64], R7 ;  /* 0x000000070c001986 */ /* 0x0001e4000c101120 */
[----:B0-----:R-:W-:-:S02]  /*52480*/  PRMT R7, R59, 0x7771, RZ ;  /* 0x000077713b077816 */ /* 0x001fc400000000ff */
[----:B------:R-:W3:Y:S04]  /*52490*/  LDL.LU.64 R12, [R1+0x8c0] ;  /* 0x0008c000010c7983 */ /* 0x000ee80000300a00 */
[----:B------:R0:W-:Y:S02]  /*524a0*/  @P0 STG.E.U8 desc[UR32][R10.64], R7 ;  /* 0x000000070a000986 */ /* 0x0001e4000c101120 */
[----:B0-----:R-:W-:-:S05]  /*524b0*/  PRMT R7, R59, 0x7772, RZ ;  /* 0x000077723b077816 */ /* 0x001fca00000000ff */
[----:B------:R0:W-:Y:S01]  /*524c0*/  @P6 STG.E.U8 desc[UR32][R8.64], R7 ;  /* 0x0000000708006986 */ /* 0x0001e2000c101120 */
[C---:B------:R-:W-:Y:S02]  /*524d0*/  LOP3.LUT P6, RZ, R48.reuse, 0x8000000, RZ, 0xc0, !PT ;  /* 0x0800000030ff7812 */ /* 0x040fe400078cc0ff */
[----:B0-----:R-:W-:Y:S01]  /*524e0*/  PRMT R7, R59, 0x7773, RZ ;  /* 0x000077733b077816 */ /* 0x001fe200000000ff */
[----:B------:R-:W3:Y:S10]  /*524f0*/  LDL.LU.64 R8, [R1+0x8b8] ;  /* 0x0008b80001087983 */ /* 0x000ef40000300a00 */
[----:B------:R0:W-:Y:S01]  /*52500*/  @P6 STG.E.U8 desc[UR32][R54.64], R7 ;  /* 0x0000000736006986 */ /* 0x0001e2000c101120 */
[----:B------:R-:W-:-:S03]  /*52510*/  LOP3.LUT P6, RZ, R48, 0x4000000, RZ, 0xc0, !PT ;  /* 0x0400000030ff7812 */ /* 0x000fc600078cc0ff */
[----:B------:R-:W3:Y:S04]  /*52520*/  LDL.LU.64 R58, [R1+0x898] ;  /* 0x00089800013a7983 */ /* 0x000ee80000300a00 */
[----:B0-----:R-:W3:Y:S01]  /*52530*/  LDL.LU.64 R54, [R1+0x888] ;  /* 0x0008880001367983 */ /* 0x001ee20000300a00 */
[----:B------:R-:W-:-:S03]  /*52540*/  PRMT R7, R56, 0x7770, RZ ;  /* 0x0000777038077816 */ /* 0x000fc600000000ff */
[----:B------:R-:W3:Y:S04]  /*52550*/  LDL.LU R11, [R1+0x12c] ;  /* 0x00012c00010b7983 */ /* 0x000ee80000300800 */
[----:B--2---:R0:W-:Y:S04]  /*52560*/  @P6 STG.E.U8 desc[UR32][R4.64], R7 ;  /* 0x0000000704006986 */ /* 0x0041e8000c101120 */
[----:B0-----:R-:W2:Y:S01]  /*52570*/  LDL.LU.64 R4, [R1+0x880] ;  /* 0x0008800001047983 */ /* 0x001ea20000300a00 */
[----:B------:R-:W-:Y:S02]  /*52580*/  LOP3.LUT P6, RZ, R48, 0x2000000, RZ, 0xc0, !PT ;  /* 0x0200000030ff7812 */ /* 0x000fe400078cc0ff */
[----:B------:R-:W-:-:S11]  /*52590*/  PRMT R7, R56, 0x7771, RZ ;  /* 0x0000777138077816 */ /* 0x000fd600000000ff */
[----:B----4-:R0:W-:Y:S01]  /*525a0*/  @P6 STG.E.U8 desc[UR32][R60.64], R7 ;  /* 0x000000073c006986 */ /* 0x0101e2000c101120 */
        /* <DEDUP_REMOVED lines=16> */
[----:B---3--:R0:W-:Y:S01]  /*526b0*/  @P6 STG.E.U8 desc[UR32][R16.64], R7 ;  /* 0x0000000710006986 */ /* 0x0081e2000c101120 */
[C---:B------:R-:W-:Y:S02]  /*526c0*/  LOP3.LUT P3, RZ, R51.reuse, 0x4000000, RZ, 0xc0, !PT ;  /* 0x0400000033ff7812 */ /* 0x040fe4000786c0ff */
[----:B0-----:R-:W-:Y:S02]  /*526d0*/  PRMT R7, R52, 0x7773, RZ ;  /* 0x0000777334077816 */ /* 0x001fe400000000ff */
[C---:B------:R-:W-:Y:S01]  /*526e0*/  LOP3.LUT P2, RZ, R51.reuse, 0x2000000, RZ, 0xc0, !PT ;  /* 0x0200000033ff7812 */ /* 0x040fe2000784c0ff */
[----:B------:R-:W3:Y:S04]  /*526f0*/  LDL.LU R52, [R1+0x1534] ;  /* 0x0015340001347983 */ /* 0x000ee80000300800 */
[----:B------:R0:W-:Y:S01]  /*52700*/  @P5 STG.E.U8 desc[UR32][R14.64], R7 ;  /* 0x000000070e005986 */ /* 0x0001e2000c101120 */
[----:B------:R-:W-:-:S02]  /*52710*/  LOP3.LUT P1, RZ, R51, 0x1000000, RZ, 0xc0, !PT ;  /* 0x0100000033ff7812 */ /* 0x000fc4000782c0ff */
        /* <DEDUP_REMOVED lines=8> */
[----:B------:R0:W-:Y:S02]  /*527a0*/  @P1 STG.E.U8 desc[UR32][R54.64], R7 ;  /* 0x0000000736001986 */ /* 0x0001e4000c101120 */
[----:B0-----:R-:W-:-:S05]  /*527b0*/  PRMT R7, R11, 0x7770, RZ ;  /* 0x000077700b077816 */ /* 0x001fca00000000ff */
[----:B--2---:R0:W-:Y:S04]  /*527c0*/  @P0 STG.E.U8 desc[UR32][R4.64], R7 ;  /* 0x0000000704000986 */ /* 0x0041e8000c101120 */
[----:B0-----:R-:W2:Y:S04]  /*527d0*/  LDL.LU.64 R4, [R1+0x878] ;  /* 0x0008780001047983 */ /* 0x001ea80000300a00 */
[----:B------:R-:W4:Y:S04]  /*527e0*/  LDL.LU.64 R12, [R1+0x858] ;  /* 0x00085800010c7983 */ /* 0x000f280000300a00 */
[----:B------:R-:W3:Y:S04]  /*527f0*/  LDL.LU.64 R54, [R1+0x830] ;  /* 0x0008300001367983 */ /* 0x000ee80000300a00 */
[----:B------:R-:W3:Y:S04]  /*52800*/  LDL.LU.64 R8, [R1+0x828] ;  /* 0x0008280001087983 */ /* 0x000ee80000300a00 */
[----:B------:R-:W3:Y:S04]  /*52810*/  LDL.LU.64 R58, [R1+0x820] ;  /* 0x00082000013a7983 */ /* 0x000ee80000300a00 */
[----:B------:R-:W3:Y:S04]  /*52820*/  LDL.LU.64 R56, [R1+0x800] ;  /* 0x0008000001387983 */ /* 0x000ee80000300a00 */
[----:B------:R-:W3:Y:S01]  /*52830*/  LDL.LU R20, [R1+0x110] ;  /* 0x0001100001147983 */ /* 0x000ee20000300800 */
        /* <DEDUP_REMOVED lines=22> */
[C---:B------:R-:W-:Y:S01]  /*529a0*/  LOP3.LUT P6, RZ, R51.reuse, 0x8000, RZ, 0xc0, !PT ;  /* 0x0000800033ff7812 */ /* 0x040fe200078cc0ff */
[----:B------:R-:W2:Y:S01]  /*529b0*/  LDL.LU.64 R22, [R1+0x7b8] ;  /* 0x0007b80001167983 */ /* 0x000ea20000300a00 */
[C---:B------:R-:W-:Y:S02]  /*529c0*/  LOP3.LUT P2, RZ, R51.reuse, 0x200000, RZ, 0xc0, !PT ;  /* 0x0020000033ff7812 */ /* 0x040fe4000784c0ff */
[----:B------:R-:W-:Y:S01]  /*529d0*/  LOP3.LUT R48, R48, 0xfffdffff, RZ, 0xc0, !PT ;  /* 0xfffdffff30307812 */ /* 0x000fe200078ec0ff */
[----:B------:R-:W2:Y:S01]  /*529e0*/  LDL.LU.64 R18, [R1+0x7a8] ;  /* 0x0007a80001127983 */ /* 0x000ea20000300a00 */
[----:B------:R-:W-:Y:S02]  /*529f0*/  LOP3.LUT P1, RZ, R51, 0x100000, RZ, 0xc0, !PT ;  /* 0x0010000033ff7812 */ /* 0x000fe4000782c0ff */
[----:B------:R-:W-:-:S05]  /*52a00*/  PRMT R7, R11, 0x7772, RZ ;  /* 0x000077720b077816 */ /* 0x000fca00000000ff */
[----:B------:R-:W-:Y:S02]  /*52a10*/  @P6 LOP3.LUT R48, R48, 0x20000, RZ, 0xfc, !PT ;  /* 0x0002000030306812 */ /* 0x000fe400078efcff */
[----:B------:R-:W-:Y:S01]  /*52a20*/  LOP3.LUT P6, RZ, R51, 0x10000, RZ, 0xc0, !PT ;  /* 0x0001000033ff7812 */ /* 0x000fe200078cc0ff */
[----:B----4-:R0:W-:Y:S01]  /*52a30*/  @P2 STG.E.U8 desc[UR32][R12.64], R7 ;  /* 0x000000070c002986 */ /* 0x0101e2000c101120 */
[----:B------:R-:W-:Y:S02]  /*52a40*/  LOP3.LUT R48, R48, 0xfffbffff, RZ, 0xc0, !PT ;  /* 0xfffbffff30307812 */ /* 0x000fe400078ec0ff */
[----:B0-----:R-:W-:-:S09]  /*52a50*/  PRMT R7, R11, 0x7773, RZ ;  /* 0x000077730b077816 */ /* 0x001fd200000000ff */
[----:B------:R-:W-:Y:S02]  /*52a60*/  @P6 LOP3.LUT R48, R48, 0x40000, RZ, 0xfc, !PT ;  /* 0x0004000030306812 */ /* 0x000fe400078efcff */
[C---:B------:R-:W-:Y:S01]  /*52a70*/  LOP3.LUT P6, RZ, R51.reuse, 0x20000, RZ, 0xc0, !PT ;  /* 0x0002000033ff7812 */ /* 0x040fe200078cc0ff */
[----:B---3--:R0:W-:Y:S01]  /*52a80*/  @P1 STG.E.U8 desc[UR32][R54.64], R7 ;  /* 0x0000000736001986 */ /* 0x0081e2000c101120 */
        /* <DEDUP_REMOVED lines=63> */
[----:B------:R-:W2:Y:S04]  /*52e80*/  LDL.LU R11, [R1+0x118] ;  /* 0x00011800010b7983 */ /* 0x000ea80000300800 */
        /* <DEDUP_REMOVED lines=22> */
[----:B------:R-:W2:Y:S04]  /*52ff0*/  LDL.LU R8, [R1+0x11c] ;  /* 0x00011c0001087983 */ /* 0x000ea80000300800 */
[----:B------:R-:W2:Y:S04]  /*53000*/  LDL.LU.64 R26, [R1+0x6b0] ;  /* 0x0006b000011a7983 */ /* 0x000ea80000300a00 */
[----:B------:R-:W2:Y:S01]  /*53010*/  LDL.LU.64 R22, [R1+0x6a8] ;  /* 0x0006a80001167983 */ /* 0x000ea20000300a00 */
[----:B------:R-:W-:-:S02]  /*53020*/  @P6 LOP3.LUT R48, R48, 0x100, RZ, 0xfc, !PT ;  /* 0x0000010030306812 */ /* 0x000fc400078efcff */
[----:B------:R-:W-:Y:S01]  /*53030*/  LOP3.LUT P6, RZ, R52, 0x80, RZ, 0xc0, !PT ;  /* 0x0000008034ff7812 */ /* 0x000fe200078cc0ff */
[----:B------:R-:W2:Y:S01]  /*53040*/  LDL.LU.64 R20, [R1+0x6a0] ;  /* 0x0006a00001147983 */ /* 0x000ea20000300a00 */
[----:B------:R-:W-:-:S03]  /*53050*/  LOP3.LUT R48, R48, 0xfffffdff, RZ, 0xc0, !PT ;  /* 0xfffffdff30307812 */ /* 0x000fc600078ec0ff */
[----:B------:R-:W2:Y:S01]  /*53060*/  LDL.LU.64 R18, [R1+0x690] ;  /* 0x0006900001127983 */ /* 0x000ea20000300a00 */
[C---:B------:R-:W-:Y:S02]  /*53070*/  LOP3.LUT P2, RZ, R52.reuse, 0x8000, RZ, 0xc0, !PT ;  /* 0x0000800034ff7812 */ /* 0x040fe4000784c0ff */
[----:B------:R-:W-:Y:S01]  /*53080*/  LOP3.LUT P1, RZ, R52, 0x4000, RZ, 0xc0, !PT ;  /* 0x0000400034ff7812 */ /* 0x000fe2000782c0ff */
[----:B------:R-:W2:Y:S04]  /*53090*/  LDL.LU R9, [R1+0x10c] ;  /* 0x00010c0001097983 */ /* 0x000ea80000300800 */
[----:B------:R-:W-:Y:S01]  /*530a0*/  @P6 LOP3.LUT R48, R48, 0x200, RZ, 0xfc, !PT ;  /* 0x0000020030306812 */ /* 0x000fe200078efcff */
[----:B------:R-:W2:Y:S01]  /*530b0*/  LDL.LU.64 R16, [R1+0x670] ;  /* 0x0006700001107983 */ /* 0x000ea20000300a00 */
[----:B------:R-:W-:-:S02]  /*530c0*/  LOP3.LUT P6, RZ, R52, 0x40, RZ, 0xc0, !PT ;  /* 0x0000004034ff7812 */ /* 0x000fc400078cc0ff */
[----:B------:R-:W-:Y:S02]  /*530d0*/  LOP3.LUT R48, R48, 0xfffffbff, RZ, 0xc0, !PT ;  /* 0xfffffbff30307812 */ /* 0x000fe400078ec0ff */
[----:B------:R-:W-:-:S09]  /*530e0*/  PRMT R7, R11, 0x7771, RZ ;  /* 0x000077710b077816 */ /* 0x000fd200000000ff */
[----:B------:R-:W-:Y:S02]  /*530f0*/  @P6 LOP3.LUT R48, R48, 0x400, RZ, 0xfc, !PT ;  /* 0x0000040030306812 */ /* 0x000fe400078efcff */
[C---:B------:R-:W-:Y:S01]  /*53100*/  LOP3.LUT P6, RZ, R52.reuse, 0x20, RZ, 0xc0, !PT ;  /* 0x0000002034ff7812 */ /* 0x040fe200078cc0ff */
[----:B---3--:R0:W-:Y:S01]  /*53110*/  @P2 STG.E.U8 desc[UR32][R14.64], R7 ;  /* 0x000000070e002986 */ /* 0x0081e2000c101120 */
[----:B------:R-:W-:Y:S02]  /*53120*/  LOP3.LUT P0, RZ, R52, 0x200, RZ, 0xc0, !PT ;  /* 0x0000020034ff7812 */ /* 0x000fe4000780c0ff */
[----:B------:R-:W-:Y:S02]  /*53130*/  LOP3.LUT R48, R48, 0xfffff7ff, RZ, 0xc0, !PT ;  /* 0xfffff7ff30307812 */ /* 0x000fe400078ec0ff */
[----:B0-----:R-:W-:Y:S01]  /*53140*/  PRMT R7, R11, 0x7772, RZ ;  /* 0x000077720b077816 */ /* 0x001fe200000000ff */
[----:B------:R-:W3:Y:S06]  /*53150*/  LDL.LU.64 R14, [R1+0x668] ;  /* 0x00066800010e7983 */ /* 0x000eec0000300a00 */
[----:B------:R-:W-:-:S02]  /*53160*/  @P6 LOP3.LUT R48, R48, 0x800, RZ, 0xfc, !PT ;  /* 0x0000080030306812 */ /* 0x000fc400078efcff */
[----:B------:R-:W-:Y:S01]  /*53170*/  LOP3.LUT P6, RZ, R52, 0x4, RZ, 0xc0, !PT ;  /* 0x0000000434ff7812 */ /* 0x000fe200078cc0ff */
[----:B----4-:R0:W-:Y:S02]  /*53180*/  @P1 STG.E.U8 desc[UR32][R12.64], R7 ;  /* 0x000000070c001986 */ /* 0x0101e4000c101120 */
[----:B0-----:R-:W-:Y:S02]  /*53190*/  PRMT R7, R11, 0x7773, RZ ;  /* 0x000077730b077816 */ /* 0x001fe400000000ff */
[----:B------:R-:W4:Y:S04]  /*531a0*/  LDL.LU.64 R12, [R1+0x660] ;  /* 0x00066000010c7983 */ /* 0x000f280000300a00 */
[----:B------:R0:W-:Y:S04]  /*531b0*/  @P0 STG.E.U8 desc[UR32][R58.64], R7 ;  /* 0x000000073a000986 */ /* 0x0001e8000c101120 */
[----:B------:R-:W4:Y:S01]  /*531c0*/  LDL.LU.64 R10, [R1+0x650] ;  /* 0x00065000010a7983 */ /* 0x000f220000300a00 */
[----:B0-----:R-:W-:-:S03]  /*531d0*/  PRMT R7, R61, 0x7770, RZ ;  /* 0x000077703d077816 */ /* 0x001fc600000000ff */
[----:B------:R-:W4:Y:S04]  /*531e0*/  LDL.LU.64 R58, [R1+0x630] ;  /* 0x00063000013a7983 */ /* 0x000f280000300a00 */
[----:B------:R0:W-:Y:S01]  /*531f0*/  @P6 STG.E.U8 desc[UR32][R56.64], R7 ;  /* 0x0000000738006986 */ /* 0x0001e2000c101120 */
[C---:B------:R-:W-:Y:S02]  /*53200*/  LOP3.LUT P6, RZ, R48.reuse, 0x800, RZ, 0xc0, !PT ;  /* 0x0000080030ff7812 */ /* 0x040fe400078cc0ff */
        /* <DEDUP_REMOVED lines=28> */
[----:B------:R-:W-:Y:S02]  /*533d0*/  LOP3.LUT P3, RZ, R52, 0x80000, RZ, 0xc0, !PT ;  /* 0x0008000034ff7812 */ /* 0x000fe4000786c0ff */
[----:B0-----:R-:W-:-:S05]  /*533e0*/  PRMT R7, R9, 0x7771, RZ ;  /* 0x0000777109077816 */ /* 0x001fca00000000ff */
        /* <DEDUP_REMOVED lines=19> */
[----:B------:R-:W4:Y:S01]  /*53520*/  LDL.LU.64 R56, [R1+0x5c8] ;  /* 0x0005c80001387983 */ /* 0x000f220000300a00 */
[----:B------:R-:W-:-:S03]  /*53530*/  PRMT R7, R53, 0x7773, RZ ;  /* 0x0000777335077816 */ /* 0x000fc600000000ff */
[----:B------:R-:W4:Y:S01]  /*53540*/  LDL.LU R16, [R1+0xf4] ;  /* 0x0000f40001107983 */ /* 0x000f220000300800 */
[----:B------:R-:W-:-:S03]  /*53550*/  LOP3.LUT P3, RZ, R52, 0x800000, RZ, 0xc0, !PT ;  /* 0x0080000034ff7812 */ /* 0x000fc6000786c0ff */
[----:B------:R-:W4:Y:S04]  /*53560*/  LDL.LU R53, [R1+0x1530] ;  /* 0x0015300001357983 */ /* 0x000f280000300800 */
[----:B------:R-:W4:Y:S01]  /*53570*/  LDL.LU.64 R54, [R1+0x5c0] ;  /* 0x0005c00001367983 */ /* 0x000f220000300a00 */
        /* <DEDUP_REMOVED lines=15> */
[----:B------:R-:W2:Y:S01]  /*53670*/  LDL.LU.64 R60, [R1+0x598] ;  /* 0x00059800013c7983 */ /* 0x000ea20000300a00 */
[----:B------:R-:W-:-:S03]  /*53680*/  LOP3.LUT R48, R48, 0xfffffffe, RZ, 0xc0, !PT ;  /* 0xfffffffe30307812 */ /* 0x000fc600078ec0ff */
[----:B------:R-:W2:Y:S01]  /*53690*/  LDL.LU.64 R26, [R1+0x588] ;  /* 0x00058800011a7983 */ /* 0x000ea20000300a00 */
[----:B------:R-:W-:Y:S02]  /*536a0*/  @P6 LOP3.LUT R48, R48, 0x1, RZ, 0xfc, !PT ;  /* 0x0000000130306812 */ /* 0x000fe400078efcff */
[----:B------:R-:W-:Y:S01]  /*536b0*/  LOP3.LUT P6, RZ, R51, 0x4, RZ, 0xc0, !PT ;  /* 0x0000000433ff7812 */ /* 0x000fe200078cc0ff */
[----:B------:R-:W2:Y:S01]  /*536c0*/  LDL.LU R17, [R1+0xe4] ;  /* 0x0000e40001117983 */ /* 0x000ea20000300800 */
[----:B------:R-:W-:-:S03]  /*536d0*/  LOP3.LUT R48, R48, 0xfffffffd, RZ, 0xc0, !PT ;  /* 0xfffffffd30307812 */ /* 0x000fc600078ec0ff */
[----:B------:R-:W2:Y:S04]  /*536e0*/  LDL.LU.64 R22, [R1+0x580] ;  /* 0x0005800001167983 */ /* 0x000ea80000300a00 */
[----:B------:R-:W2:Y:S04]  /*536f0*/  LDL.LU.64 R20, [R1+0x578] ;  /* 0x0005780001147983 */ /* 0x000ea80000300a00 */
[----:B------:R-:W-:Y:S01]  /*53700*/  @P6 LOP3.LUT R48, R48, 0x2, RZ, 0xfc, !PT ;  /* 0x0000000230306812 */ /* 0x000fe200078efcff */
[----:B------:R-:W2:Y:S01]  /*53710*/  LDL.LU.64 R18, [R1+0x558] ;  /* 0x0005580001127983 */ /* 0x000ea20000300a00 */
[----:B------:R-:W-:-:S02]  /*53720*/  LOP3.LUT P6, RZ, R51, 0x2, RZ, 0xc0, !PT ;  /* 0x0000000233ff7812 */ /* 0x000fc400078cc0ff */
[----:B------:R-:W-:Y:S01]  /*53730*/  LOP3.LUT R48, R48, 0xfffffffb, RZ, 0xc0, !PT ;  /* 0xfffffffb30307812 */ /* 0x000fe200078ec0ff */
[----:B------:R-:W2:Y:S01]  /*53740*/  LDL.LU R59, [R1+0xf8] ;  /* 0x0000f800013b7983 */ /* 0x000ea20000300800 */
[C---:B------:R-:W-:Y:S02]  /*53750*/  LOP3.LUT P2, RZ, R52.reuse, 0x1000000, RZ, 0xc0, !PT ;  /* 0x0100000034ff7812 */ /* 0x040fe4000784c0ff */
[----:B------:R-:W-:Y:S01]  /*53760*/  LOP3.LUT P1, RZ, R52, 0x2000000, RZ, 0xc0, !PT ;  /* 0x0200000034ff7812 */ /* 0x000fe2000782c0ff */
[----:B------:R-:W2:Y:S01]  /*53770*/  LDL.LU.64 R14, [R1+0x548] ;  /* 0x00054800010e7983 */ /* 0x000ea20000300a00 */
[----:B---3--:R-:W-:-:S05]  /*53780*/  PRMT R7, R58, 0x7770, RZ ;  /* 0x000077703a077816 */ /* 0x008fca00000000ff */
[----:B------:R-:W-:Y:S02]  /*53790*/  @P6 LOP3.LUT R48, R48, 0x4, RZ, 0xfc, !PT ;  /* 0x0000000430306812 */ /* 0x000fe400078efcff */
[C---:B------:R-:W-:Y:S02]  /*537a0*/  LOP3.LUT P6, RZ, R52.reuse, 0x20000000, RZ, 0xc0, !PT ;  /* 0x2000000034ff7812 */ /* 0x040fe400078cc0ff */
[----:B------:R-:W-:Y:S01]  /*537b0*/  LOP3.LUT P0, RZ, R52, 0x8000000, RZ, 0xc0, !PT ;  /* 0x0800000034ff7812 */ /* 0x000fe2000780c0ff */
[----:B------:R0:W-:Y:S01]  /*537c0*/  @P2 STG.E.U8 desc[UR32][R12.64], R7 ;  /* 0x000000070c002986 */ /* 0x0001e2000c101120 */
[----:B------:R-:W-:Y:S02]  /*537d0*/  LOP3.LUT R48, R48, 0xfffffff7, RZ, 0xc0, !PT ;  /* 0xfffffff730307812 */ /* 0x000fe400078ec0ff */
[----:B0-----:R-:W-:Y:S01]  /*537e0*/  PRMT R7, R58, 0x7771, RZ ;  /* 0x000077713a077816 */ /* 0x001fe200000000ff */
[----:B------:R-:W3:Y:S06]  /*537f0*/  LDL.LU.64 R12, [R1+0x540] ;  /* 0x00054000010c7983 */ /* 0x000eec0000300a00 */
[----:B------:R-:W-:-:S02]  /*53800*/  @P6 LOP3.LUT R48, R48, 0x8, RZ, 0xfc, !PT ;  /* 0x0000000830306812 */ /* 0x000fc400078efcff */
[----:B------:R-:W-:Y:S01]  /*53810*/  LOP3.LUT P6, RZ, R52, 0x10000000, RZ, 0xc0, !PT ;  /* 0x1000000034ff7812 */ /* 0x000fe200078cc0ff */
[----:B----4-:R0:W-:Y:S02]  /*53820*/  @P1 STG.E.U8 desc[UR32][R10.64], R7 ;  /* 0x000000070a001986 */ /* 0x0101e4000c101120 */
[C---:B0-----:R-:W-:Y:S02]  /*53830*/  PRMT R7, R58.reuse, 0x7772, RZ ;  /* 0x000077723a077816 */ /* 0x041fe400000000ff */
        /* <DEDUP_REMOVED lines=55> */
[----:B------:R-:W4:Y:S04]  /*53bb0*/  LDL.LU.64 R8, [R1+0x490] ;  /* 0x0004900001087983 */ /* 0x000f280000300a00 */
[----:B------:R-:W4:Y:S01]  /*53bc0*/  LDL.LU R59, [R1+0xfc] ;  /* 0x0000fc00013b7983 */ /* 0x000f220000300800 */
[----:B------:R-:W-:-:S03]  /*53bd0*/  LOP3.LUT P3, RZ, R53, 0x20000000, RZ, 0xc0, !PT ;  /* 0x2000000035ff7812 */ /* 0x000fc6000786c0ff */
[----:B------:R-:W4:Y:S01]  /*53be0*/  LDL.LU.64 R56, [R1+0x478] ;  /* 0x0004780001387983 */ /* 0x000f220000300a00 */
[----:B------:R-:W-:-:S03]  /*53bf0*/  PRMT R7, R58, 0x7772, RZ ;  /* 0x000077723a077816 */ /* 0x000fc600000000ff */
[----:B------:R-:W4:Y:S01]  /*53c00*/  LDL.LU R27, [R1+0xec] ;  /* 0x0000ec00011b7983 */ /* 0x000f220000300800 */
[C---:B------:R-:W-:Y:S02]  /*53c10*/  LOP3.LUT P2, RZ, R53.reuse, 0x10000000, RZ, 0xc0, !PT ;  /* 0x1000000035ff7812 */ /* 0x040fe4000784c0ff */
        /* <DEDUP_REMOVED lines=15> */
[----:B------:R-:W-:-:S05]  /*53d10*/  PRMT R7, R58, 0x7773, RZ ;  /* 0x000077733a077816 */ /* 0x000fca00000000ff */
[----:B---3--:R0:W-:Y:S04]  /*53d20*/  @P2 STG.E.U8 desc[UR32][R54.64], R7 ;  /* 0x0000000736002986 */ /* 0x0081e8000c101120 */
[----:B0-----:R-:W3:Y:S01]  /*53d30*/  LDL.LU.64 R54, [R1+0x468] ;  /* 0x0004680001367983 */ /* 0x001ee20000300a00 */
[----:B------:R-:W-:Y:S02]  /*53d40*/  LOP3.LUT R49, R49, 0xfeffffff, RZ, 0xc0, !PT ;  /* 0xfeffffff31317812 */ /* 0x000fe400078ec0ff */
[----:B------:R-:W-:Y:S01]  /*53d50*/  LOP3.LUT P1, RZ, R53, 0x8000000, RZ, 0xc0, !PT ;  /* 0x0800000035ff7812 */ /* 0x000fe2000782c0ff */
[----:B------:R-:W3:Y:S01]  /*53d60*/  LDL.LU.64 R60, [R1+0x448] ;  /* 0x00044800013c7983 */ /* 0x000ee20000300a00 */
[----:B------:R-:W-:Y:S02]  /*53d70*/  @P6 LOP3.LUT R49, R49, 0x1000000, RZ, 0xfc, !PT ;  /* 0x0100000031316812 */ /* 0x000fe400078efcff */
[----:B------:R-:W-:Y:S01]  /*53d80*/  LOP3.LUT P6, RZ, R53, 0x400000, RZ, 0xc0, !PT ;  /* 0x0040000035ff7812 */ /* 0x000fe200078cc0ff */
[----:B------:R-:W3:Y:S01]  /*53d90*/  LDL.LU R12, [R1+0xd0] ;  /* 0x0000d000010c7983 */ /* 0x000ee20000300800 */
[----:B------:R-:W-:-:S02]  /*53da0*/  LOP3.LUT R49, R49, 0xfdffffff, RZ, 0xc0, !PT ;  /* 0xfdffffff31317812 */ /* 0x000fc400078ec0ff */
[----:B------:R-:W-:Y:S01]  /*53db0*/  LOP3.LUT P0, RZ, R53, 0x4000000, RZ, 0xc0, !PT ;  /* 0x0400000035ff7812 */ /* 0x000fe2000780c0ff */
[----:B------:R-:W3:Y:S01]  /*53dc0*/  LDL.LU.64 R22, [R1+0x438] ;  /* 0x0004380001167983 */ /* 0x000ee20000300a00 */
[----:B----4-:R-:W-:-:S03]  /*53dd0*/  PRMT R7, R59, 0x7770, RZ ;  /* 0x000077703b077816 */ /* 0x010fc600000000ff */
[----:B------:R-:W4:Y:S04]  /*53de0*/  LDL.LU.64 R20, [R1+0x430] ;  /* 0x0004300001147983 */ /* 0x000f280000300a00 */
[----:B------:R-:W-:Y:S01]  /*53df0*/  @P6 LOP3.LUT R49, R49, 0x2000000, RZ, 0xfc, !PT ;  /* 0x0200000031316812 */ /* 0x000fe200078efcff */
[----:B------:R0:W-:Y:S01]  /*53e00*/  @P1 STG.E.U8 desc[UR32][R14.64], R7 ;  /* 0x000000070e001986 */ /* 0x0001e2000c101120 */
[----:B------:R-:W-:Y:S02]  /*53e10*/  LOP3.LUT P6, RZ, R53, 0x800000, RZ, 0xc0, !PT ;  /* 0x0080000035ff7812 */ /* 0x000fe400078cc0ff */
[----:B------:R-:W-:Y:S01]  /*53e20*/  LOP3.LUT R49, R49, 0xfbffffff, RZ, 0xc0, !PT ;  /* 0xfbffffff31317812 */ /* 0x000fe200078ec0ff */
[----:B------:R-:W4:Y:S04]  /*53e30*/  LDL.LU.64 R18, [R1+0x428] ;  /* 0x0004280001127983 */ /* 0x000f280000300a00 */
[----:B------:R-:W4:Y:S01]  /*53e40*/  LDL.LU.64 R16, [R1+0x408] ;  /* 0x0004080001107983 */ /* 0x000f220000300a00 */
[----:B0-----:R-:W-:-:S03]  /*53e50*/  PRMT R7, R59, 0x7771, RZ ;  /* 0x000077713b077816 */ /* 0x001fc600000000ff */
[----:B------:R-:W4:Y:S02]  /*53e60*/  LDL.LU.64 R14, [R1+0x3f8] ;  /* 0x0003f800010e7983 */ /* 0x000f240000300a00 */
[----:B------:R-:W-:Y:S02]  /*53e70*/  @P6 LOP3.LUT R49, R49, 0x4000000, RZ, 0xfc, !PT ;  /* 0x0400000031316812 */ /* 0x000fe400078efcff */
[----:B------:R-:W-:Y:S02]  /*53e80*/  LOP3.LUT P6, RZ, R53, 0x1000000, RZ, 0xc0, !PT ;  /* 0x0100000035ff7812 */ /* 0x000fe400078cc0ff */
[----:B------:R-:W-:Y:S01]  /*53e90*/  LOP3.LUT R49, R49, 0xf7ffffff, RZ, 0xc0, !PT ;  /* 0xf7ffffff31317812 */ /* 0x000fe200078ec0ff */
[----:B------:R0:W-:Y:S10]  /*53ea0*/  @P0 STG.E.U8 desc[UR32][R10.64], R7 ;  /* 0x000000070a000986 */ /* 0x0001f4000c101120 */
[----:B------:R-:W-:-:S02]  /*53eb0*/  @P6 LOP3.LUT R49, R49, 0x8000000, RZ, 0xfc, !PT ;  /* 0x0800000031316812 */ /* 0x000fc400078efcff */
[----:B------:R-:W-:Y:S01]  /*53ec0*/  LOP3.LUT P6, RZ, R53, 0x2000000, RZ, 0xc0, !PT ;  /* 0x0200000035ff7812 */ /* 0x000fe200078cc0ff */
[----:B0-----:R-:W4:Y:S01]  /*53ed0*/  LDL.LU.64 R10, [R1+0x3f0] ;  /* 0x0003f000010a7983 */ /* 0x001f220000300a00 */
[----:B------:R-:W-:-:S11]  /*53ee0*/  PRMT R7, R59, 0x7772, RZ ;  /* 0x000077723b077816 */ /* 0x000fd600000000ff */
[----:B------:R0:W-:Y:S01]  /*53ef0*/  @P6 STG.E.U8 desc[UR32][R8.64], R7 ;  /* 0x0000000708006986 */ /* 0x0001e2000c101120 */
[----:B------:R-:W-:Y:S02]  /*53f00*/  LOP3.LUT P6, RZ, R49, 0x8000000, RZ, 0xc0, !PT ;  /* 0x0800000031ff7812 */ /* 0x000fe400078cc0ff */
[----:B0-----:R-:W-:Y:S01]  /*53f10*/  PRMT R7, R59, 0x7773, RZ ;  /* 0x000077733b077816 */ /* 0x001fe200000000ff */
[----:B------:R-:W4:Y:S10]  /*53f20*/  LDL.LU.64 R8, [R1+0x3e8] ;  /* 0x0003e80001087983 */ /* 0x000f340000300a00 */
[----:B------:R0:W-:Y:S01]  /*53f30*/  @P6 STG.E.U8 desc[UR32][R56.64], R7 ;  /* 0x0000000738006986 */ /* 0x0001e2000c101120 */
[----:B------:R-:W-:-:S03]  /*53f40*/  LOP3.LUT P6, RZ, R49, 0x4000000, RZ, 0xc0, !PT ;  /* 0x0400000031ff7812 */ /* 0x000fc600078cc0ff */
[----:B------:R-:W4:Y:S01]  /*53f50*/  LDL.LU.64 R58, [R1+0x3c8] ;  /* 0x0003c800013a7983 */ /* 0x000f220000300a00 */
[----:B0-----:R-:W-:-:S03]  /*53f60*/  PRMT R7, R27, 0x7770, RZ ;  /* 0x000077701b077816 */ /* 0x001fc600000000ff */
[----:B------:R-:W4:Y:S04]  /*53f70*/  LDL.LU.64 R56, [R1+0x3b8] ;  /* 0x0003b80001387983 */ /* 0x000f280000300a00 */
[----:B------:R-:W4:Y:S04]  /*53f80*/  LDL.LU R13, [R1+0xd4] ;  /* 0x0000d400010d7983 */ /* 0x000f280000300800 */
[----:B--2---:R0:W-:Y:S01]  /*53f90*/  @P6 STG.E.U8 desc[UR32][R4.64], R7 ;  /* 0x0000000704006986 */ /* 0x0041e2000c101120 */
[----:B------:R-:W-:Y:S02]  /*53fa0*/  LOP3.LUT P6, RZ, R49, 0x2000000, RZ, 0xc0, !PT ;  /* 0x0200000031ff7812 */ /* 0x000fe400078cc0ff */
[----:B0-----:R-:W-:Y:S01]  /*53fb0*/  PRMT R7, R27, 0x7771, RZ ;  /* 0x000077711b077816 */ /* 0x001fe200000000ff */
[----:B------:R-:W2:Y:S10]  /*53fc0*/  LDL.LU.64 R4, [R1+0x3b0] ;  /* 0x0003b00001047983 */ /* 0x000eb40000300a00 */
[----:B---3--:R0:W-:Y:S04]  /*53fd0*/  @P6 STG.E.U8 desc[UR32][R54.64], R7 ;  /* 0x0000000736006986 */ /* 0x0081e8000c101120 */
[----:B0-----:R-:W3:Y:S01]  /*53fe0*/  LDL.LU.64 R54, [R1+0x1528] ;  /* 0x0015280001367983 */ /* 0x001ee20000300a00 */
        /* <DEDUP_REMOVED lines=8> */
[----:B----4-:R0:W-:Y:S01]  /*54070*/  @P6 STG.E.U8 desc[UR32][R20.64], R7 ;  /* 0x0000000714006986 */ /* 0x0101e2000c101120 */
        /* <DEDUP_REMOVED lines=11> */
[C---:B------:R-:W-:Y:S02]  /*54130*/  LOP3.LUT P2, RZ, R53.reuse, 0x2000, RZ, 0xc0, !PT ;  /* 0x0000200035ff7812 */ /* 0x040fe4000784c0ff */
[C---:B------:R-:W-:Y:S02]  /*54140*/  LOP3.LUT P1, RZ, R53.reuse, 0x1000, RZ, 0xc0, !PT ;  /* 0x0000100035ff7812 */ /* 0x040fe4000782c0ff */
[----:B------:R-:W-:Y:S02]  /*54150*/  LOP3.LUT P0, RZ, R53, 0x800, RZ, 0xc0, !PT ;  /* 0x0000080035ff7812 */ /* 0x000fe4000780c0ff */
[----:B---3--:R-:W-:-:S05]  /*54160*/  PRMT R7, R54, 0x7770, RZ ;  /* 0x0000777036077816 */ /* 0x008fca00000000ff */
[----:B------:R0:W-:Y:S02]  /*54170*/  @P4 STG.E.U8 desc[UR32][R10.64], R7 ;  /* 0x000000070a004986 */ /* 0x0001e4000c101120 */
[----:B0-----:R-:W-:-:S05]  /*54180*/  PRMT R7, R54, 0x7771, RZ ;  /* 0x0000777136077816 */ /* 0x001fca00000000ff */
[----:B------:R0:W-:Y:S02]  /*54190*/  @P3 STG.E.U8 desc[UR32][R8.64], R7 ;  /* 0x0000000708003986 */ /* 0x0001e4000c101120 */
[----:B0-----:R-:W-:-:S05]  /*541a0*/  PRMT R7, R54, 0x7772, RZ ;  /* 0x0000777236077816 */ /* 0x001fca00000000ff */
[----:B------:R0:W-:Y:S02]  /*541b0*/  @P2 STG.E.U8 desc[UR32][R58.64], R7 ;  /* 0x000000073a002986 */ /* 0x0001e4000c101120 */
[----:B0-----:R-:W-:Y:S02]  /*541c0*/  PRMT R7, R54, 0x7773, RZ ;  /* 0x0000777336077816 */ /* 0x001fe400000000ff */
[----:B------:R-:W3:Y:S04]  /*541d0*/  LDL.LU R54, [R1+0x1520] ;  /* 0x0015200001367983 */ /* 0x000ee80000300800 */
[----:B------:R0:W-:Y:S02]  /*541e0*/  @P1 STG.E.U8 desc[UR32][R56.64], R7 ;  /* 0x0000000738001986 */ /* 0x0001e4000c101120 */
[----:B0-----:R-:W-:-:S05]  /*541f0*/  PRMT R7, R13, 0x7770, RZ ;  /* 0x000077700d077816 */ /* 0x001fca00000000ff */
[----:B--2---:R0:W-:Y:S04]  /*54200*/  @P0 STG.E.U8 desc[UR32][R4.64], R7 ;  /* 0x0000000704000986 */ /* 0x0041e8000c101120 */
[----:B0-----:R-:W2:Y:S04]  /*54210*/  LDL.LU.64 R4, [R1+0x3a8] ;  /* 0x0003a80001047983 */ /* 0x001ea80000300a00 */
[----:B------:R-:W4:Y:S04]  /*54220*/  LDL.LU.64 R14, [R1+0x388] ;  /* 0x00038800010e7983 */ /* 0x000f280000300a00 */
[----:B------:R-:W4:Y:S04]  /*54230*/  LDL.LU.64 R56, [R1+0x370] ;  /* 0x0003700001387983 */ /* 0x000f280000300a00 */
[----:B------:R-:W4:Y:S04]  /*54240*/  LDL.LU.64 R10, [R1+0x368] ;  /* 0x00036800010a7983 */ /* 0x000f280000300a00 */
[----:B------:R-:W4:Y:S04]  /*54250*/  LDL.LU.64 R8, [R1+0x360] ;  /* 0x0003600001087983 */ /* 0x000f280000300a00 */
[----:B------:R-:W4:Y:S04]  /*54260*/  LDL.LU.64 R58, [R1+0x340] ;  /* 0x00034000013a7983 */ /* 0x000f280000300a00 */
[----:B------:R-:W4:Y:S01]  /*54270*/  LDL.LU R26, [R1+0xc4] ;  /* 0x0000c400011a7983 */ /* 0x000f220000300800 */
[----:B------:R-:W-:-:S02]  /*54280*/  LOP3.LUT P3, RZ, R53, 0x400, RZ, 0xc0, !PT ;  /* 0x0000040035ff7812 */ /* 0x000fc4000786c0ff */
[----:B------:R-:W-:Y:S02]  /*54290*/  PRMT R7, R13, 0x7771, RZ ;  /* 0x000077710d077816 */ /* 0x000fe400000000ff */
[----:B------:R-:W-:Y:S02]  /*542a0*/  LOP3.LUT R49, R49, 0xffffefff, RZ, 0xc0, !PT ;  /* 0xffffefff31317812 */ /* 0x000fe400078ec0ff */
[C---:B------:R-:W-:Y:S02]  /*542b0*/  LOP3.LUT P2, RZ, R53.reuse, 0x200, RZ, 0xc0, !PT ;  /* 0x0000020035ff7812 */ /* 0x040fe4000784c0ff */
[C---:B------:R-:W-:Y:S02]  /*542c0*/  LOP3.LUT P1, RZ, R53.reuse, 0x100, RZ, 0xc0, !PT ;  /* 0x0000010035ff7812 */ /* 0x040fe4000782c0ff */
[----:B------:R-:W-:-:S03]  /*542d0*/  LOP3.LUT P0, RZ, R53, 0x80, RZ, 0xc0, !PT ;  /* 0x0000008035ff7812 */ /* 0x000fc6000780c0ff */
[----:B--2---:R0:W-:Y:S04]  /*542e0*/  @P3 STG.E.U8 desc[UR32][R4.64], R7 ;  /* 0x0000000704003986 */ /* 0x0041e8000c101120 */
[----:B0-----:R-:W2:Y:S01]  /*542f0*/  LDL.LU.64 R4, [R1+0x330] ;  /* 0x0003300001047983 */ /* 0x001ea20000300a00 */
[----:B---3--:R-:W-:-:S03]  /*54300*/  LOP3.LUT P6, RZ, R54, 0x40000000, RZ, 0xc0, !PT ;  /* 0x4000000036ff7812 */ /* 0x008fc600078cc0ff */
[----:B------:R-:W3:Y:S04]  /*54310*/  LDL.LU R27, [R1+0xd8] ;  /* 0x0000d800011b7983 */ /* 0x000ee80000300800 */
[----:B------:R-:W3:Y:S06]  /*54320*/  LDL.LU.64 R20, [R1+0x328] ;  /* 0x0003280001147983 */ /* 0x000eec0000300a00 */
        /* <DEDUP_REMOVED lines=23> */
[----:B------:R-:W3:Y:S04]  /*544a0*/  LDL.LU.64 R52, [R1+0x320] ;  /* 0x0003200001347983 */ /* 0x000ee80000300a00 */
[----:B------:R-:W3:Y:S01]  /*544b0*/  LDL.LU.64 R60, [R1+0x300] ;  /* 0x00030000013c7983 */ /* 0x000ee20000300a00 */
[----:B------:R-:W-:-:S03]  /*544c0*/  PRMT R7, R13, 0x7772, RZ ;  /* 0x000077720d077816 */ /* 0x000fc600000000ff */
[----:B------:R-:W3:Y:S04]  /*544d0*/  LDL.LU.64 R22, [R1+0x2f0] ;  /* 0x0002f00001167983 */ /* 0x000ee80000300a00 */
[----:B----4-:R0:W-:Y:S02]  /*544e0*/  @P2 STG.E.U8 desc[UR32][R14.64], R7 ;  /* 0x000000070e002986 */ /* 0x0101e4000c101120 */
[----:B0-----:R-:W-:-:S05]  /*544f0*/  PRMT R7, R13, 0x7773, RZ ;  /* 0x000077730d077816 */ /* 0x001fca00000000ff */
[----:B------:R0:W-:Y:S04]  /*54500*/  @P1 STG.E.U8 desc[UR32][R56.64], R7 ;  /* 0x0000000738001986 */ /* 0x0001e8000c101120 */
[----:B0-----:R-:W4:Y:S04]  /*54510*/  LDL.LU R56, [R1+0xc8] ;  /* 0x0000c80001387983 */ /* 0x001f280000300800 */
[----:B------:R-:W4:Y:S01]  /*54520*/  LDL.LU.64 R18, [R1+0x2e8] ;  /* 0x0002e80001127983 */ /* 0x000f220000300a00 */
[----:B------:R-:W-:-:S03]  /*54530*/  PRMT R7, R26, 0x7770, RZ ;  /* 0x000077701a077816 */ /* 0x000fc600000000ff */
[----:B------:R-:W4:Y:S04]  /*54540*/  LDL.LU.64 R16, [R1+0x2e0] ;  /* 0x0002e00001107983 */ /* 0x000f280000300a00 */
[----:B------:R0:W-:Y:S04]  /*54550*/  @P0 STG.E.U8 desc[UR32][R10.64], R7 ;  /* 0x000000070a000986 */ /* 0x0001e8000c101120 */
[----:B------:R-:W4:Y:S04]  /*54560*/  LDL.LU R57, [R1+0xdc] ;  /* 0x0000dc0001397983 */ /* 0x000f280000300800 */
[----:B------:R-:W4:Y:S01]  /*54570*/  LDL.LU.64 R14, [R1+0x2c0] ;  /* 0x0002c000010e7983 */ /* 0x000f220000300a00 */
[----:B0-----:R-:W-:-:S03]  /*54580*/  PRMT R7, R26, 0x7771, RZ ;  /* 0x000077711a077816 */ /* 0x001fc600000000ff */
[----:B------:R-:W4:Y:S04]  /*54590*/  LDL.LU.64 R12, [R1+0x2b0] ;  /* 0x0002b000010c7983 */ /* 0x000f280000300a00 */
[----:B------:R0:W-:Y:S01]  /*545a0*/  @P6 STG.E.U8 desc[UR32][R8.64], R7 ;  /* 0x0000000708006986 */ /* 0x0001e2000c101120 */
[----:B------:R-:W-:-:S03]  /*545b0*/  LOP3.LUT P6, RZ, R49, 0x80000, RZ, 0xc0, !PT ;  /* 0x0008000031ff7812 */ /* 0x000fc600078cc0ff */
[----:B------:R-:W4:Y:S01]  /*545c0*/  LDL.LU.64 R10, [R1+0x2a8] ;  /* 0x0002a800010a7983 */ /* 0x000f220000300a00 */
        /* <DEDUP_REMOVED lines=9> */
[----:B---3--:R-:W-:-:S11]  /*54660*/  PRMT R7, R27, 0x7770, RZ ;  /* 0x000077701b077816 */ /* 0x008fd600000000ff */
[----:B------:R0:W-:Y:S01]  /*54670*/  @P6 STG.E.U8 desc[UR32][R20.64], R7 ;  /* 0x0000000714006986 */ /* 0x0001e2000c101120 */
[----:B------:R-:W-:Y:S02]  /*54680*/  LOP3.LUT P6, RZ, R49, 0x10000, RZ, 0xc0, !PT ;  /* 0x0001000031ff7812 */ /* 0x000fe400078cc0ff */
[----:B0-----:R-:W-:Y:S01]  /*54690*/  PRMT R7, R27, 0x7771, RZ ;  /* 0x000077711b077816 */ /* 0x001fe200000000ff */
[----:B------:R-:W3:Y:S01]  /*546a0*/  LDL.LU.64 R20, [R1+0x1518] ;  /* 0x0015180001147983 */ /* 0x000ee20000300a00 */
[C---:B------:R-:W-:Y:S02]  /*546b0*/  LOP3.LUT P5, RZ, R54.reuse, 0x20000000, RZ, 0xc0, !PT ;  /* 0x2000000036ff7812 */ /* 0x040fe400078ac0ff */
[C---:B------:R-:W-:Y:S02]  /*546c0*/  LOP3.LUT P4, RZ, R54.reuse, 0x10000000, RZ, 0xc0, !PT ;  /* 0x1000000036ff7812 */ /* 0x040fe4000788c0ff */
[C---:B------:R-:W-:Y:S02]  /*546d0*/  LOP3.LUT P3, RZ, R54.reuse, 0x8000000, RZ, 0xc0, !PT ;  /* 0x0800000036ff7812 */ /* 0x040fe4000786c0ff */
[----:B------:R-:W-:-:S02]  /*546e0*/  LOP3.LUT P2, RZ, R54, 0x4000000, RZ, 0xc0, !PT ;  /* 0x0400000036ff7812 */ /* 0x000fc4000784c0ff */
[----:B------:R-:W-:Y:S01]  /*546f0*/  LOP3.LUT P1, RZ, R54, 0x2000000, RZ, 0xc0, !PT ;  /* 0x0200000036ff7812 */ /* 0x000fe2000782c0ff */
        /* <DEDUP_REMOVED lines=8> */
[----:B----4-:R-:W-:-:S11]  /*54780*/  PRMT R7, R56, 0x7770, RZ ;  /* 0x0000777038077816 */ /* 0x010fd600000000ff */
[----:B------:R0:W-:Y:S01]  /*54790*/  @P6 STG.E.U8 desc[UR32][R18.64], R7 ;  /* 0x0000000712006986 */ /* 0x0001e2000c101120 */
[----:B------:R-:W-:Y:S02]  /*547a0*/  LOP3.LUT P6, RZ, R49, 0x1000, RZ, 0xc0, !PT ;  /* 0x0000100031ff7812 */ /* 0x000fe400078cc0ff */
[----:B0-----:R-:W-:-:S11]  /*547b0*/  PRMT R7, R56, 0x7771, RZ ;  /* 0x0000777138077816 */ /* 0x001fd600000000ff */
[----:B------:R0:W-:Y:S02]  /*547c0*/  @P6 STG.E.U8 desc[UR32][R16.64], R7 ;  /* 0x0000000710006986 */ /* 0x0001e4000c101120 */
[----:B0-----:R-:W-:-:S05]  /*547d0*/  PRMT R7, R56, 0x7772, RZ ;  /* 0x0000777238077816 */ /* 0x001fca00000000ff */
[----:B------:R0:W-:Y:S02]  /*547e0*/  @P5 STG.E.U8 desc[UR32][R14.64], R7 ;  /* 0x000000070e005986 */ /* 0x0001e4000c101120 */
        /* <DEDUP_REMOVED lines=14> */
[----:B------:R-:W2:Y:S04]  /*548d0*/  LDL.LU R11, [R1+0xcc] ;  /* 0x0000cc00010b7983 */ /* 0x000ea80000300800 */
[----:B------:R-:W3:Y:S04]  /*548e0*/  LDL.LU.64 R8, [R1+0x228] ;  /* 0x0002280001087983 */ /* 0x000ee80000300a00 */
[----:B------:R-:W3:Y:S04]  /*548f0*/  LDL.LU.64 R58, [R1+0x220] ;  /* 0x00022000013a7983 */ /* 0x000ee80000300a00 */
[----:B------:R-:W3:Y:S04]  /*54900*/  LDL.LU.64 R56, [R1+0x218] ;  /* 0x0002180001387983 */ /* 0x000ee80000300a00 */
[----:B------:R-:W3:Y:S01]  /*54910*/  LDL.LU R48, [R1+0xb0] ;  /* 0x0000b00001307983 */ /* 0x000ee20000300800 */
        /* <DEDUP_REMOVED lines=27> */
[C---:B------:R-:W-:Y:S01]  /*54ad0*/  LOP3.LUT P1, RZ, R54.reuse, 0x200000, RZ, 0xc0, !PT ;  /* 0x0020000036ff7812 */ /* 0x040fe2000782c0ff */
[----:B------:R-:W2:Y:S04]  /*54ae0*/  LDL.LU.64 R18, [R1+0x1b0] ;  /* 0x0001b00001127983 */ /* 0x000ea80000300a00 */
[----:B------:R-:W-:Y:S01]  /*54af0*/  @P6 LOP3.LUT R49, R49, 0x200, RZ, 0xfc, !PT ;  /* 0x0000020031316812 */ /* 0x000fe200078efcff */
[----:B------:R-:W2:Y:S01]  /*54b00*/  LDL.LU.64 R16, [R1+0x1a0] ;  /* 0x0001a00001107983 */ /* 0x000ea20000300a00 */
[----:B------:R-:W-:-:S02]  /*54b10*/  LOP3.LUT P6, RZ, R54, 0x20000, RZ, 0xc0, !PT ;  /* 0x0002000036ff7812 */ /* 0x000fc400078cc0ff */
[----:B------:R-:W-:Y:S02]  /*54b20*/  LOP3.LUT R49, R49, 0xfffffbff, RZ, 0xc0, !PT ;  /* 0xfffffbff31317812 */ /* 0x000fe400078ec0ff */
[----:B------:R-:W-:-:S09]  /*54b30*/  PRMT R7, R11, 0x7771, RZ ;  /* 0x000077710b077816 */ /* 0x000fd200000000ff */
[----:B------:R-:W-:Y:S02]  /*54b40*/  @P6 LOP3.LUT R49, R49, 0x400, RZ, 0xfc, !PT ;  /* 0x0000040031316812 */ /* 0x000fe400078efcff */
[C---:B------:R-:W-:Y:S01]  /*54b50*/  LOP3.LUT P6, RZ, R54.reuse, 0x40000, RZ, 0xc0, !PT ;  /* 0x0004000036ff7812 */ /* 0x040fe200078cc0ff */
[----:B----4-:R0:W-:Y:S01]  /*54b60*/  @P2 STG.E.U8 desc[UR32][R14.64], R7 ;  /* 0x000000070e002986 */ /* 0x0101e2000c101120 */
[----:B------:R-:W-:Y:S02]  /*54b70*/  LOP3.LUT P0, RZ, R54, 0x100000, RZ, 0xc0, !PT ;  /* 0x0010000036ff7812 */ /* 0x000fe4000780c0ff */
[----:B------:R-:W-:Y:S02]  /*54b80*/  LOP3.LUT R49, R49, 0xfffff7ff, RZ, 0xc0, !PT ;  /* 0xfffff7ff31317812 */ /* 0x000fe400078ec0ff */
[----:B0-----:R-:W-:Y:S01]  /*54b90*/  PRMT R7, R11, 0x7772, RZ ;  /* 0x000077720b077816 */ /* 0x001fe200000000ff */
[----:B------:R-:W4:Y:S06]  /*54ba0*/  LDL.LU.64 R14, [R1+0x1c8] ;  /* 0x0001c800010e7983 */ /* 0x000f2c0000300a00 */
[----:B------:R-:W-:-:S02]  /*54bb0*/  @P6 LOP3.LUT R49, R49, 0x800, RZ, 0xfc, !PT ;  /* 0x0000080031316812 */ /* 0x000fc400078efcff */
[----:B------:R-:W-:Y:S01]  /*54bc0*/  LOP3.LUT P6, RZ, R54, 0x80000, RZ, 0xc0, !PT ;  /* 0x0008000036ff7812 */ /* 0x000fe200078cc0ff */
[----:B---3--:R0:W-:Y:S02]  /*54bd0*/  @P1 STG.E.U8 desc[UR32][R12.64], R7 ;  /* 0x000000070c001986 */ /* 0x0081e4000c101120 */
[----:B0-----:R-:W-:Y:S02]  /*54be0*/  PRMT R7, R11, 0x7773, RZ ;  /* 0x000077730b077816 */ /* 0x001fe400000000ff */
[----:B------:R-:W3:Y:S04]  /*54bf0*/  LDL.LU.64 R12, [R1+0x1c0] ;  /* 0x0001c000010c7983 */ /* 0x000ee80000300a00 */
[----:B------:R0:W-:Y:S02]  /*54c00*/  @P0 STG.E.U8 desc[UR32][R8.64], R7 ;  /* 0x0000000708000986 */ /* 0x0001e4000c101120 */
[----:B0-----:R-:W-:-:S02]  /*54c10*/  PRMT R7, R48, 0x7770, RZ ;  /* 0x0000777030077816 */ /* 0x001fc400000000ff */
[----:B------:R-:W3:Y:S04]  /*54c20*/  LDL.LU.64 R8, [R1+0x1b8] ;  /* 0x0001b80001087983 */ /* 0x000ee80000300a00 */
[----:B------:R0:W-:Y:S01]  /*54c30*/  @P6 STG.E.U8 desc[UR32][R58.64], R7 ;  /* 0x000000073a006986 */ /* 0x0001e2000c101120 */
[----:B------:R-:W-:-:S03]  /*54c40*/  LOP3.LUT P6, RZ, R49, 0x800, RZ, 0xc0, !PT ;  /* 0x0000080031ff7812 */ /* 0x000fc600078cc0ff */
[----:B------:R-:W3:Y:S01]  /*54c50*/  LDL.LU R11, [R1+0xa4] ;  /* 0x0000a400010b7983 */ /* 0x000ee20000300800 */
[----:B0-----:R-:W-:-:S03]  /*54c60*/  PRMT R7, R48, 0x7771, RZ ;  /* 0x0000777130077816 */ /* 0x001fc600000000ff */
[----:B------:R-:W3:Y:S06]  /*54c70*/  LDL.LU.64 R58, [R1+0x1d8] ;  /* 0x0001d800013a7983 */ /* 0x000eec0000300a00 */
[----:B------:R0:W-:Y:S01]  /*54c80*/  @P6 STG.E.U8 desc[UR32][R56.64], R7 ;  /* 0x0000000738006986 */ /* 0x0001e2000c101120 */
[----:B------:R-:W-:-:S03]  /*54c90*/  LOP3.LUT P6, RZ, R49, 0x400, RZ, 0xc0, !PT ;  /* 0x0000040031ff7812 */ /* 0x000fc600078cc0ff */
[----:B0-----:R-:W3:Y:S01]  /*54ca0*/  LDL.LU.64 R56, [R1+0x200] ;  /* 0x0002000001387983 */ /* 0x001ee20000300a00 */
        /* <DEDUP_REMOVED lines=25> */
[----:B----4-:R0:W-:Y:S01]  /*54e40*/  @P5 STG.E.U8 desc[UR32][R14.64], R7 ;  /* 0x000000070e005986 */ /* 0x0101e2000c101120 */
[----:B------:R-:W-:Y:S02]  /*54e50*/  LOP3.LUT P2, RZ, R54, 0x80, RZ, 0xc0, !PT ;  /* 0x0000008036ff7812 */ /* 0x000fe4000784c0ff */
[----:B0-----:R-:W-:-:S05]  /*54e60*/  PRMT R7, R55, 0x7772, RZ ;  /* 0x0000777237077816 */ /* 0x001fca00000000ff */
[----:B---3--:R0:W-:Y:S01]  /*54e70*/  @P4 STG.E.U8 desc[UR32][R12.64], R7 ;  /* 0x000000070c004986 */ /* 0x0081e2000c101120 */
[C---:B------:R-:W-:Y:S02]  /*54e80*/  LOP3.LUT P1, RZ, R54.reuse, 0x40, RZ, 0xc0, !PT ;  /* 0x0000004036ff7812 */ /* 0x040fe4000782c0ff */
[----:B0-----:R-:W-:Y:S02]  /*54e90*/  PRMT R7, R55, 0x7773, RZ ;  /* 0x0000777337077816 */ /* 0x001fe400000000ff */
[----:B------:R-:W-:Y:S01]  /*54ea0*/  LOP3.LUT P0, RZ, R54, 0x20, RZ, 0xc0, !PT ;  /* 0x0000002036ff7812 */ /* 0x000fe2000780c0ff */
[----:B------:R-:W3:Y:S04]  /*54eb0*/  LDL.LU R55, [R1+0x1510] ;  /* 0x0015100001377983 */ /* 0x000ee80000300800 */
        /* <DEDUP_REMOVED lines=9> */
[----:B------:R-:W4:Y:S04]  /*54f50*/  LDL.LU.64 R16, [R1+0x258] ;  /* 0x0002580001107983 */ /* 0x000f280000300a00 */
[----:B------:R-:W4:Y:S04]  /*54f60*/  LDL.LU.64 R14, [R1+0x250] ;  /* 0x00025000010e7983 */ /* 0x000f280000300a00 */
[----:B------:R-:W4:Y:S04]  /*54f70*/  LDL.LU R13, [R1+0xb8] ;  /* 0x0000b800010d7983 */ /* 0x000f280000300800 */
[----:B------:R-:W4:Y:S04]  /*54f80*/  LDL.LU.64 R8, [R1+0x248] ;  /* 0x0002480001087983 */ /* 0x000f280000300a00 */
[----:B------:R-:W4:Y:S04]  /*54f90*/  LDL.LU.64 R58, [R1+0x278] ;  /* 0x00027800013a7983 */ /* 0x000f280000300a00 */
[----:B------:R-:W4:Y:S01]  /*54fa0*/  LDL.LU R48, [R1+0xa8] ;  /* 0x0000a80001307983 */ /* 0x000f220000300800 */
[----:B------:R-:W-:-:S02]  /*54fb0*/  LOP3.LUT P3, RZ, R54, 0x10, RZ, 0xc0, !PT ;  /* 0x0000001036ff7812 */ /* 0x000fc4000786c0ff */
[----:B------:R-:W-:Y:S02]  /*54fc0*/  PRMT R7, R11, 0x7773, RZ ;  /* 0x000077730b077816 */ /* 0x000fe400000000ff */
[----:B------:R-:W-:Y:S02]  /*54fd0*/  LOP3.LUT P2, RZ, R54, 0x8, RZ, 0xc0, !PT ;  /* 0x0000000836ff7812 */ /* 0x000fe4000784c0ff */
[----:B------:R-:W-:Y:S02]  /*54fe0*/  LOP3.LUT R50, R50, 0xefffffff, RZ, 0xc0, !PT ;  /* 0xefffffff32327812 */ /* 0x000fe400078ec0ff */
[----:B------:R-:W-:Y:S02]  /*54ff0*/  LOP3.LUT R49, R49, 0xfffffffe, RZ, 0xc0, !PT ;  /* 0xfffffffe31317812 */ /* 0x000fe400078ec0ff */
[----:B---3--:R-:W-:-:S03]  /*55000*/  LOP3.LUT P6, RZ, R55, 0x1000000, RZ, 0xc0, !PT ;  /* 0x0100000037ff7812 */ /* 0x008fc600078cc0ff */
[----:B--2---:R0:W-:Y:S04]  /*55010*/  @P3 STG.E.U8 desc[UR32][R4.64], R7 ;  /* 0x0000000704003986 */ /* 0x0041e8000c101120 */
[----:B0-----:R-:W2:Y:S01]  /*55020*/  LDL.LU.64 R4, [R1+0x298] ;  /* 0x0002980001047983 */ /* 0x001ea20000300a00 */
[----:B----4-:R-:W-:-:S05]  /*55030*/  PRMT R7, R13, 0x7770, RZ ;  /* 0x000077700d077816 */ /* 0x010fca00000000ff */
[----:B------:R0:W-:Y:S04]  /*55040*/  @P2 STG.E.U8 desc[UR32][R56.64], R7 ;  /* 0x0000000738002986 */ /* 0x0001e8000c101120 */
[----:B0-----:R-:W3:Y:S01]  /*55050*/  LDL.LU.64 R56, [R1+0x290] ;  /* 0x0002900001387983 */ /* 0x001ee20000300a00 */
[----:B------:R-:W-:Y:S02]  /*55060*/  @P6 LOP3.LUT R50, R50, 0x10000000, RZ, 0xfc, !PT ;  /* 0x1000000032326812 */ /* 0x000fe400078efcff */
[----:B------:R-:W-:Y:S01]  /*55070*/  LOP3.LUT P6, RZ, R55, 0x2000000, RZ, 0xc0, !PT ;  /* 0x0200000037ff7812 */ /* 0x000fe200078cc0ff */
[----:B------:R-:W4:Y:S01]  /*55080*/  LDL.LU.64 R52, [R1+0x288] ;  /* 0x0002880001347983 */ /* 0x000f220000300a00 */
[----:B------:R-:W-:-:S03]  /*55090*/  LOP3.LUT R50, R50, 0xdfffffff, RZ, 0xc0, !PT ;  /* 0xdfffffff32327812 */ /* 0x000fc600078ec0ff */
[----:B------:R-:W4:Y:S01]  /*550a0*/  LDL.LU R10, [R1+0xbc] ;  /* 0x0000bc00010a7983 */ /* 0x000f220000300800 */
[----:B------:R-:W-:-:S03]  /*550b0*/  LOP3.LUT P1, RZ, R54, 0x4, RZ, 0xc0, !PT ;  /* 0x0000000436ff7812 */ /* 0x000fc6000782c0ff */
[----:B------:R-:W4:Y:S04]  /*550c0*/  LDL.LU.64 R60, [R1+0x2b8] ;  /* 0x0002b800013c7983 */ /* 0x000f280000300a00 */
[----:B------:R-:W-:Y:S01]  /*550d0*/  @P6 LOP3.LUT R50, R50, 0x20000000, RZ, 0xfc, !PT ;  /* 0x2000000032326812 */ /* 0x000fe200078efcff */
[----:B------:R-:W4:Y:S01]  /*550e0*/  LDL.LU.64 R26, [R1+0x2d8] ;  /* 0x0002d800011a7983 */ /* 0x000f220000300a00 */
[----:B------:R-:W-:Y:S02]  /*550f0*/  LOP3.LUT P6, RZ, R55, 0x4000000, RZ, 0xc0, !PT ;  /* 0x0400000037ff7812 */ /* 0x000fe400078cc0ff */
[----:B------:R-:W-:Y:S01]  /*55100*/  LOP3.LUT R50, R50, 0xbfffffff, RZ, 0xc0, !PT ;  /* 0xbfffffff32327812 */ /* 0x000fe200078ec0ff */
[----:B------:R-:W4:Y:S01]  /*55110*/  LDL.LU.64 R22, [R1+0x2d0] ;  /* 0x0002d00001167983 */ /* 0x000f220000300a00 */
[----:B------:R-:W-:-:S02]  /*55120*/  LOP3.LUT P0, RZ, R54, 0x2, RZ, 0xc0, !PT ;  /* 0x0000000236ff7812 */ /* 0x000fc4000780c0ff */
[----:B------:R-:W-:Y:S01]  /*55130*/  PRMT R7, R13, 0x7771, RZ ;  /* 0x000077710d077816 */ /* 0x000fe200000000ff */
[----:B------:R-:W4:Y:S06]  /*55140*/  LDL.LU.64 R18, [R1+0x2c8] ;  /* 0x0002c80001127983 */ /* 0x000f2c0000300a00 */
[----:B------:R-:W-:Y:S01]  /*55150*/  @P6 LOP3.LUT R50, R50, 0x40000000, RZ, 0xfc, !PT ;  /* 0x4000000032326812 */ /* 0x000fe200078efcff */
[----:B------:R0:W-:Y:S01]  /*55160*/  @P1 STG.E.U8 desc[UR32][R16.64], R7 ;  /* 0x0000000710001986 */ /* 0x0001e2000c101120 */
[----:B------:R-:W-:Y:S02]  /*55170*/  LOP3.LUT P6, RZ, R55, 0x8000000, RZ, 0xc0, !PT ;  /* 0x0800000037ff7812 */ /* 0x000fe400078cc0ff */
[----:B------:R-:W-:Y:S01]  /*55180*/  LOP3.LUT R50, R50, 0x7fffffff, RZ, 0xc0, !PT ;  /* 0x7fffffff32327812 */ /* 0x000fe200078ec0ff */
[----:B------:R-:W4:Y:S01]  /*55190*/  LDL.LU R11, [R1+0xac] ;  /* 0x0000ac00010b7983 */ /* 0x000f220000300800 */
[----:B0-----:R-:W-:-:S03]  /*551a0*/  PRMT R7, R13, 0x7772, RZ ;  /* 0x000077720d077816 */ /* 0x001fc600000000ff */
[----:B------:R-:W4:Y:S06]  /*551b0*/  LDL.LU.64 R16, [R1+0x2f8] ;  /* 0x0002f80001107983 */ /* 0x000f2c0000300a00 */
        /* <DEDUP_REMOVED lines=11> */
[----:B------:R0:W-:Y:S10]  /*55270*/  @P0 STG.E.U8 desc[UR32][R14.64], R7 ;  /* 0x000000070e000986 */ /* 0x0001f4000c101120 */
[----:B------:R-:W-:-:S02]  /*55280*/  @P6 LOP3.LUT R49, R49, 0x8, RZ, 0xfc, !PT ;  /* 0x0000000831316812 */ /* 0x000fc400078efcff */
[----:B------:R-:W-:Y:S01]  /*55290*/  LOP3.LUT P6, RZ, R54, 0x1, RZ, 0xc0, !PT ;  /* 0x0000000136ff7812 */ /* 0x000fe200078cc0ff */
[----:B0-----:R-:W4:Y:S01]  /*552a0*/  LDL.LU.64 R14, [R1+0x318] ;  /* 0x00031800010e7983 */ /* 0x001f220000300a00 */
[----:B------:R-:W-:-:S03]  /*552b0*/  PRMT R7, R13, 0x7773, RZ ;  /* 0x000077730d077816 */ /* 0x000fc600000000ff */
[----:B------:R-:W4:Y:S08]  /*552c0*/  LDL.LU.64 R12, [R1+0x310] ;  /* 0x00031000010c7983 */ /* 0x000f300000300a00 */
[----:B------:R0:W-:Y:S01]  /*552d0*/  @P6 STG.E.U8 desc[UR32][R8.64], R7 ;  /* 0x0000000708006986 */ /* 0x0001e2000c101120 */
[C---:B------:R-:W-:Y:S02]  /*552e0*/  LOP3.LUT P6, RZ, R49.reuse, 0x8, RZ, 0xc0, !PT ;  /* 0x0000000831ff7812 */ /* 0x040fe400078cc0ff */
[----:B0-----:R-:W-:Y:S01]  /*552f0*/  PRMT R7, R48, 0x7770, RZ ;  /* 0x0000777030077816 */ /* 0x001fe200000000ff */
[----:B------:R-:W4:Y:S10]  /*55300*/  LDL.LU.64 R8, [R1+0x308] ;  /* 0x0003080001087983 */ /* 0x000f340000300a00 */
[----:B------:R0:W-:Y:S01]  /*55310*/  @P6 STG.E.U8 desc[UR32][R58.64], R7 ;  /* 0x000000073a006986 */ /* 0x0001e2000c101120 */
[----:B------:R-:W-:-:S02]  /*55320*/  LOP3.LUT P6, RZ, R49, 0x4, RZ, 0xc0, !PT ;  /* 0x0000000431ff7812 */ /* 0x000fc400078cc0ff */
[----:B0-----:R-:W-:Y:S01]  /*55330*/  PRMT R7, R48, 0x7771, RZ ;  /* 0x0000777130077816 */ /* 0x001fe200000000ff */
[----:B------:R-:W4:Y:S10]  /*55340*/  LDL.LU.64 R58, [R1+0x338] ;  /* 0x00033800013a7983 */ /* 0x000f340000300a00 */
[----:B--2---:R0:W-:Y:S01]  /*55350*/  @P6 STG.E.U8 desc[UR32][R4.64], R7 ;  /* 0x0000000704006986 */ /* 0x0041e2000c101120 */
[----:B------:R-:W-:-:S02]  /*55360*/  LOP3.LUT P6, RZ, R49, 0x2, RZ, 0xc0, !PT ;  /* 0x0000000231ff7812 */ /* 0x000fc400078cc0ff */
[----:B0-----:R-:W-:Y:S01]  /*55370*/  PRMT R7, R48, 0x7772, RZ ;  /* 0x0000777230077816 */ /* 0x001fe200000000ff */
[----:B------:R-:W2:Y:S10]  /*55380*/  LDL.LU.64 R4, [R1+0x358] ;  /* 0x0003580001047983 */ /* 0x000eb40000300a00 */
[----:B---3--:R0:W-:Y:S04]  /*55390*/  @P6 STG.E.U8 desc[UR32][R56.64], R7 ;  /* 0x0000000738006986 */ /* 0x0081e8000c101120 */
[----:B0-----:R-:W3:Y:S01]  /*553a0*/  LDL.LU.64 R56, [R1+0x1508] ;  /* 0x0015080001387983 */ /* 0x001ee20000300a00 */
[----:B------:R-:W-:-:S02]  /*553b0*/  LOP3.LUT P6, RZ, R49, 0x1, RZ, 0xc0, !PT ;  /* 0x0000000131ff7812 */ /* 0x000fc400078cc0ff */
        /* <DEDUP_REMOVED lines=28> */
[----:B---3--:R-:W-:-:S05]  /*55580*/  PRMT R7, R56, 0x7770, RZ ;  /* 0x0000777038077816 */ /* 0x008fca00000000ff */
[----:B------:R0:W-:Y:S02]  /*55590*/  @P1 STG.E.U8 desc[UR32][R58.64], R7 ;  /* 0x000000073a001986 */ /* 0x0001e4000c101120 */
[----:B0-----:R-:W-:-:S05]  /*555a0*/  PRMT R7, R56, 0x7771, RZ ;  /* 0x0000777138077816 */ /* 0x001fca00000000ff */
[----:B--2---:R0:W-:Y:S04]  /*555b0*/  @P0 STG.E.U8 desc[UR32][R4.64], R7 ;  /* 0x0000000704000986 */ /* 0x0041e8000c101120 */
[----:B0-----:R-:W2:Y:S04]  /*555c0*/  LDL.LU.64 R4, [R1+0x350] ;  /* 0x0003500001047983 */ /* 0x001ea80000300a00 */
[----:B------:R-:W3:Y:S04]  /*555d0*/  LDL.LU.64 R58, [R1+0x348] ;  /* 0x00034800013a7983 */ /* 0x000ee80000300a00 */
[----:B------:R-:W4:Y:S04]  /*555e0*/  LDL.LU.64 R14, [R1+0x380] ;  /* 0x00038000010e7983 */ /* 0x000f280000300a00 */
[----:B------:R-:W4:Y:S04]  /*555f0*/  LDL.LU.64 R12, [R1+0x3a0] ;  /* 0x0003a000010c7983 */ /* 0x000f280000300a00 */
[----:B------:R-:W4:Y:S01]  /*55600*/  LDL.LU.64 R10, [R1+0x398] ;  /* 0x00039800010a7983 */ /* 0x000f220000300a00 */
[----:B------:R-:W-:-:S03]  /*55610*/  LOP3.LUT P3, RZ, R55, 0x20000, RZ, 0xc0, !PT ;  /* 0x0002000037ff7812 */ /* 0x000fc6000786c0ff */
[----:B------:R-:W4:Y:S01]  /*55620*/  LDL.LU.64 R8, [R1+0x390] ;  /* 0x0003900001087983 */ /* 0x000f220000300a00 */
[----:B------:R-:W-:-:S03]  /*55630*/  PRMT R7, R56, 0x7772, RZ ;  /* 0x0000777238077816 */ /* 0x000fc600000000ff */
[----:B------:R-:W4:Y:S01]  /*55640*/  LDL.LU R48, [R1+0x94] ;  /* 0x0000940001307983 */ /* 0x000f220000300800 */
        /* <DEDUP_REMOVED lines=19> */
[----:B------:R-:W-:Y:S01]  /*55780*/  LOP3.LUT P6, RZ, R55, 0x800, RZ, 0xc0, !PT ;  /* 0x0000080037ff7812 */ /* 0x000fe200078cc0ff */
[----:B--2---:R0:W-:Y:S04]  /*55790*/  @P3 STG.E.U8 desc[UR32][R4.64], R7 ;  /* 0x0000000704003986 */ /* 0x0041e8000c101120 */
[----:B0-----:R-:W2:Y:S01]  /*557a0*/  LDL.LU.64 R4, [R1+0x3c0] ;  /* 0x0003c00001047983 */ /* 0x001ea20000300a00 */
[----:B------:R-:W-:Y:S02]  /*557b0*/  LOP3.LUT R50, R50, 0xfbffffff, RZ, 0xc0, !PT ;  /* 0xfbffffff32327812 */ /* 0x000fe400078ec0ff */
[----:B------:R-:W-:-:S05]  /*557c0*/  PRMT R7, R56, 0x7773, RZ ;  /* 0x0000777338077816 */ /* 0x000fca00000000ff */
[----:B------:R-:W-:Y:S01]  /*557d0*/  @P6 LOP3.LUT R50, R50, 0x4000000, RZ, 0xfc, !PT ;  /* 0x0400000032326812 */ /* 0x000fe200078efcff */
[----:B------:R-:W2:Y:S01]  /*557e0*/  LDL.LU R56, [R1+0x1504] ;  /* 0x0015040001387983 */ /* 0x000ea20000300800 */
[C---:B------:R-:W-:Y:S02]  /*557f0*/  LOP3.LUT P1, RZ, R55.reuse, 0x8000, RZ, 0xc0, !PT ;  /* 0x0000800037ff7812 */ /* 0x040fe4000782c0ff */
[----:B------:R-:W-:Y:S01]  /*55800*/  LOP3.LUT P6, RZ, R55, 0x1000, RZ, 0xc0, !PT ;  /* 0x0000100037ff7812 */ /* 0x000fe200078cc0ff */
[----:B---3--:R0:W-:Y:S01]  /*55810*/  @P2 STG.E.U8 desc[UR32][R58.64], R7 ;  /* 0x000000073a002986 */ /* 0x0081e2000c101120 */
[----:B------:R-:W-:-:S03]  /*55820*/  LOP3.LUT R50, R50, 0xf7ffffff, RZ, 0xc0, !PT ;  /* 0xf7ffffff32327812 */ /* 0x000fc600078ec0ff */
[----:B0-----:R-:W3:Y:S01]  /*55830*/  LDL.LU.64 R58, [R1+0x3e0] ;  /* 0x0003e000013a7983 */ /* 0x001ee20000300a00 */
[----:B------:R-:W-:-:S07]  /*55840*/  PRMT R7, R3, 0x7770, RZ ;  /* 0x0000777003077816 */ /* 0x000fce00000000ff */
[----:B------:R-:W-:Y:S01]  /*55850*/  @P6 LOP3.LUT R50, R50, 0x8000000, RZ, 0xfc, !PT ;  /* 0x0800000032326812 */ /* 0x000fe200078efcff */
[----:B------:R-:W3:Y:S01]  /*55860*/  LDL.LU R16, [R1+0x84] ;  /* 0x0000840001107983 */ /* 0x000ee20000300800 */
[C---:B------:R-:W-:Y:S02]  /*55870*/  LOP3.LUT P0, RZ, R55.reuse, 0x4000, RZ, 0xc0, !PT ;  /* 0x0000400037ff7812 */ /* 0x040fe4000780c0ff */
[C---:B------:R-:W-:Y:S01]  /*55880*/  LOP3.LUT P6, RZ, R55.reuse, 0x2000, RZ, 0xc0, !PT ;  /* 0x0000200037ff7812 */ /* 0x040fe200078cc0ff */
[----:B----4-:R0:W-:Y:S01]  /*55890*/  @P1 STG.E.U8 desc[UR32][R14.64], R7 ;  /* 0x000000070e001986 */ /* 0x0101e2000c101120 */
[C---:B------:R-:W-:Y:S02]  /*558a0*/  LOP3.LUT P5, RZ, R55.reuse, 0x10, RZ, 0xc0, !PT ;  /* 0x0000001037ff7812 */ /* 0x040fe400078ac0ff */
[C---:B------:R-:W-:Y:S01]  /*558b0*/  LOP3.LUT P4, RZ, R55.reuse, 0x8, RZ, 0xc0, !PT ;  /* 0x0000000837ff7812 */ /* 0x040fe2000788c0ff */
[----:B------:R-:W4:Y:S01]  /*558c0*/  LDL.LU.64 R52, [R1+0x3d0] ;  /* 0x0003d00001347983 */ /* 0x000f220000300a00 */
[----:B------:R-:W-:-:S02]  /*558d0*/  LOP3.LUT P3, RZ, R55, 0x4, RZ, 0xc0, !PT ;  /* 0x0000000437ff7812 */ /* 0x000fc4000786c0ff */
[C---:B------:R-:W-:Y:S01]  /*558e0*/  LOP3.LUT P2, RZ, R55.reuse, 0x2, RZ, 0xc0, !PT ;  /* 0x0000000237ff7812 */ /* 0x040fe2000784c0ff */
[----:B------:R-:W4:Y:S01]  /*558f0*/  LDL.LU.64 R60, [R1+0x400] ;  /* 0x00040000013c7983 */ /* 0x000f220000300a00 */
[----:B------:R-:W-:-:S03]  /*55900*/  LOP3.LUT P1, RZ, R55, 0x1, RZ, 0xc0, !PT ;  /* 0x0000000137ff7812 */ /* 0x000fc6000782c0ff */
[----:B------:R-:W4:Y:S04]  /*55910*/  LDL.LU.64 R54, [R1+0x3d8] ;  /* 0x0003d80001367983 */ /* 0x000f280000300a00 */
[----:B------:R-:W4:Y:S01]  /*55920*/  LDL.LU.64 R26, [R1+0x420] ;  /* 0x00042000011a7983 */ /* 0x000f220000300a00 */
[----:B0-----:R-:W-:-:S03]  /*55930*/  PRMT R7, R3, 0x7771, RZ ;  /* 0x0000777103077816 */ /* 0x001fc600000000ff */
[----:B------:R-:W4:Y:S04]  /*55940*/  LDL.LU.64 R22, [R1+0x418] ;  /* 0x0004180001167983 */ /* 0x000f280000300a00 */
[----:B------:R0:W-:Y:S04]  /*55950*/  @P0 STG.E.U8 desc[UR32][R12.64], R7 ;  /* 0x000000070c000986 */ /* 0x0001e8000c101120 */
[----:B------:R-:W4:Y:S04]  /*55960*/  LDL.LU.64 R18, [R1+0x410] ;  /* 0x0004100001127983 */ /* 0x000f280000300a00 */
[----:B------:R-:W4:Y:S01]  /*55970*/  LDL.LU.64 R14, [R1+0x440] ;  /* 0x00044000010e7983 */ /* 0x000f220000300a00 */
[----:B0-----:R-:W-:-:S05]  /*55980*/  PRMT R7, R3, 0x7772, RZ ;  /* 0x0000777203077816 */ /* 0x001fca00000000ff */
[----:B------:R0:W-:Y:S01]  /*55990*/  @P6 STG.E.U8 desc[UR32][R10.64], R7 ;  /* 0x000000070a006986 */ /* 0x0001e2000c101120 */
[C---:B------:R-:W-:Y:S02]  /*559a0*/  LOP3.LUT P6, RZ, R50.reuse, 0x8000000, RZ, 0xc0, !PT ;  /* 0x0800000032ff7812 */ /* 0x040fe400078cc0ff */
[----:B0-----:R-:W-:Y:S02]  /*559b0*/  PRMT R7, R3, 0x7773, RZ ;  /* 0x0000777303077816 */ /* 0x001fe400000000ff */
[----:B------:R-:W4:Y:S04]  /*559c0*/  LDL.LU R3, [R1+0x1500] ;  /* 0x0015000001037983 */ /* 0x000f280000300800 */
[----:B------:R-:W4:Y:S05]  /*559d0*/  LDL.LU.64 R12, [R1+0x460] ;  /* 0x00046000010c7983 */ /* 0x000f2a0000300a00 */
[----:B------:R0:W-:Y:S01]  /*559e0*/  @P6 STG.E.U8 desc[UR32][R8.64], R7 ;  /* 0x0000000708006986 */ /* 0x0001e2000c101120 */
[----:B------:R-:W-:-:S03]  /*559f0*/  LOP3.LUT P6, RZ, R50, 0x4000000, RZ, 0xc0, !PT ;  /* 0x0400000032ff7812 */ /* 0x000fc600078cc0ff */
[----:B------:R-:W4:Y:S04]  /*55a00*/  LDL.LU.64 R10, [R1+0x458] ;  /* 0x00045800010a7983 */ /* 0x000f280000300a00 */
[----:B0-----:R-:W4:Y:S01]  /*55a10*/  LDL.LU.64 R8, [R1+0x450] ;  /* 0x0004500001087983 */ /* 0x001f220000300a00 */
[----:B------:R-:W-:-:S03]  /*55a20*/  PRMT R7, R48, 0x7770, RZ ;  /* 0x0000777030077816 */ /* 0x000fc600000000ff */
[----:B------:R-:W4:Y:S04]  /*55a30*/  LDL.LU R17, [R1+0x88] ;  /* 0x0000880001117983 */ /* 0x000f280000300800 */
        /* <DEDUP_REMOVED lines=8> */
[----:B----4-:R0:W-:Y:S01]  /*55ac0*/  @P6 STG.E.U8 desc[UR32][R54.64], R7 ;  /* 0x0000000736006986 */ /* 0x0101e2000c101120 */
        /* <DEDUP_REMOVED lines=21> */
[----:B0-----:R-:W-:Y:S02]  /*55c20*/  PRMT R7, R3, 0x7773, RZ ;  /* 0x0000777303077816 */ /* 0x001fe400000000ff */
[----:B------:R-:W4:Y:S04]  /*55c30*/  LDL.LU R3, [R1+0x14f4] ;  /* 0x0014f40001037983 */ /* 0x000f280000300800 */
        /* <DEDUP_REMOVED lines=32> */
[----:B------:R-:W2:Y:S01]  /*55e40*/  LDL.LU.64 R60, [R1+0x528] ;  /* 0x00052800013c7983 */ /* 0x000ea20000300a00 */
[----:B------:R-:W-:-:S03]  /*55e50*/  LOP3.LUT R50, R50, 0xfffdffff, RZ, 0xc0, !PT ;  /* 0xfffdffff32327812 */ /* 0x000fc600078ec0ff */
[----:B------:R-:W2:Y:S01]  /*55e60*/  LDL.LU.64 R26, [R1+0x520] ;  /* 0x00052000011a7983 */ /* 0x000ea20000300a00 */
[C---:B------:R-:W-:Y:S02]  /*55e70*/  LOP3.LUT P2, RZ, R56.reuse, 0x20000000, RZ, 0xc0, !PT ;  /* 0x2000000038ff7812 */ /* 0x040fe4000784c0ff */
[----:B------:R-:W-:Y:S01]  /*55e80*/  LOP3.LUT P1, RZ, R56, 0x10000000, RZ, 0xc0, !PT ;  /* 0x1000000038ff7812 */ /* 0x000fe2000782c0ff */
[----:B------:R-:W2:Y:S04]  /*55e90*/  LDL.LU.64 R22, [R1+0x550] ;  /* 0x0005500001167983 */ /* 0x000ea80000300a00 */
[----:B------:R-:W-:Y:S02]  /*55ea0*/  @P6 LOP3.LUT R50, R50, 0x20000, RZ, 0xfc, !PT ;  /* 0x0002000032326812 */ /* 0x000fe400078efcff */
        /* <DEDUP_REMOVED lines=12> */
[----:B----4-:R0:W-:Y:S04]  /*55f70*/  @P1 STG.E.U8 desc[UR32][R14.64], R7 ;  /* 0x000000070e001986 */ /* 0x0101e8000c101120 */
[----:B------:R-:W4:Y:S01]  /*55f80*/  LDL.LU.64 R16, [R1+0x568] ;  /* 0x0005680001107983 */ /* 0x000f220000300a00 */
[----:B0-----:R-:W-:-:S03]  /*55f90*/  PRMT R7, R54, 0x7770, RZ ;  /* 0x0000777036077816 */ /* 0x001fc600000000ff */
[----:B------:R-:W4:Y:S04]  /*55fa0*/  LDL.LU.64 R14, [R1+0x560] ;  /* 0x00056000010e7983 */ /* 0x000f280000300a00 */
[----:B------:R0:W-:Y:S02]  /*55fb0*/  @P0 STG.E.U8 desc[UR32][R12.64], R7 ;  /* 0x000000070c000986 */ /* 0x0001e4000c101120 */
[----:B0-----:R-:W-:Y:S02]  /*55fc0*/  PRMT R7, R54, 0x7771, RZ ;  /* 0x0000777136077816 */ /* 0x001fe400000000ff */
[----:B------:R-:W4:Y:S04]  /*55fd0*/  LDL.LU.64 R12, [R1+0x590] ;  /* 0x00059000010c7983 */ /* 0x000f280000300a00 */
[----:B------:R0:W-:Y:S01]  /*55fe0*/  @P6 STG.E.U8 desc[UR32][R10.64], R7 ;  /* 0x000000070a006986 */ /* 0x0001e2000c101120 */
[----:B------:R-:W-:-:S02]  /*55ff0*/  LOP3.LUT P6, RZ, R50, 0x80000, RZ, 0xc0, !PT ;  /* 0x0008000032ff7812 */ /* 0x000fc400078cc0ff */
        /* <DEDUP_REMOVED lines=18> */
[----:B0-----:R-:W-:Y:S02]  /*56120*/  PRMT R7, R57, 0x7773, RZ ;  /* 0x0000777339077816 */ /* 0x001fe400000000ff */
[----:B------:R-:W-:Y:S01]  /*56130*/  LOP3.LUT P5, RZ, R56, 0x20000, RZ, 0xc0, !PT ;  /* 0x0002000038ff7812 */ /* 0x000fe200078ac0ff */
[----:B------:R-:W2:Y:S08]  /*56140*/  LDL.LU R57, [R1+0x14f0] ;  /* 0x0014f00001397983 */ /* 0x000eb00000300800 */
[----:B------:R0:W-:Y:S01]  /*56150*/  @P6 STG.E.U8 desc[UR32][R26.64], R7 ;  /* 0x000000071a006986 */ /* 0x0001e2000c101120 */
[----:B------:R-:W-:-:S02]  /*56160*/  LOP3.LUT P6, RZ, R50, 0x2000, RZ, 0xc0, !PT ;  /* 0x0000200032ff7812 */ /* 0x000fc400078cc0ff */
[----:B0-----:R-:W-:-:S11]  /*56170*/  PRMT R7, R59, 0x7770, RZ ;  /* 0x000077703b077816 */ /* 0x001fd600000000ff */
[----:B------:R0:W-:Y:S01]  /*56180*/  @P6 STG.E.U8 desc[UR32][R22.64], R7 ;  /* 0x0000000716006986 */ /* 0x0001e2000c101120 */
[----:B------:R-:W-:Y:S02]  /*56190*/  LOP3.LUT P6, RZ, R50, 0x1000, RZ, 0xc0, !PT ;  /* 0x0000100032ff7812 */ /* 0x000fe400078cc0ff */
[----:B------:R-:W-:Y:S02]  /*561a0*/  LOP3.LUT P4, RZ, R3, 0x8000, RZ, 0xc0, !PT ;  /* 0x0000800003ff7812 */ /* 0x000fe4000788c0ff */
[----:B0-----:R-:W-:-:S09]  /*561b0*/  PRMT R7, R59, 0x7771, RZ ;  /* 0x000077713b077816 */ /* 0x001fd200000000ff */
        /* <DEDUP_REMOVED lines=43> */
[----:B0-----:R-:W2:Y:S01]  /*56470*/  LDL.LU.64 R4, [R1+0x640] ;  /* 0x0006400001047983 */ /* 0x001ea20000300a00 */
[----:B------:R-:W-:-:S03]  /*56480*/  PRMT R7, R17, 0x7771, RZ ;  /* 0x0000777111077816 */ /* 0x000fc600000000ff */
[----:B------:R-:W2:Y:S04]  /*56490*/  LDL.LU.64 R12, [R1+0x638] ;  /* 0x00063800010c7983 */ /* 0x000ea80000300a00 */
[----:B---3--:R0:W-:Y:S04]  /*564a0*/  @P2 STG.E.U8 desc[UR32][R8.64], R7 ;  /* 0x0000000708002986 */ /* 0x0081e8000c101120 */
[----:B0-----:R-:W3:Y:S04]  /*564b0*/  LDL.LU.64 R8, [R1+0x658] ;  /* 0x0006580001087983 */ /* 0x001ee80000300a00 */
[----:B------:R-:W3:Y:S01]  /*564c0*/  LDL.LU R52, [R1+0x78] ;  /* 0x0000780001347983 */ /* 0x000ee20000300800 */
[----:B------:R-:W-:-:S02]  /*564d0*/  @P6 LOP3.LUT R50, R50, 0x100, RZ, 0xfc, !PT ;  /* 0x0000010032326812 */ /* 0x000fc400078efcff */
[----:B------:R-:W-:Y:S01]  /*564e0*/  LOP3.LUT P6, RZ, R3, 0x1000, RZ, 0xc0, !PT ;  /* 0x0000100003ff7812 */ /* 0x000fe200078cc0ff */
[----:B------:R-:W3:Y:S01]  /*564f0*/  LDL.LU.64 R54, [R1+0x688] ;  /* 0x0006880001367983 */ /* 0x000ee20000300a00 */
[----:B------:R-:W-:-:S03]  /*56500*/  LOP3.LUT R50, R50, 0xfffffdff, RZ, 0xc0, !PT ;  /* 0xfffffdff32327812 */ /* 0x000fc600078ec0ff */
[----:B------:R-:W3:Y:S01]  /*56510*/  LDL.LU.64 R48, [R1+0x680] ;  /* 0x0006800001307983 */ /* 0x000ee20000300a00 */
[----:B------:R-:W-:Y:S02]  /*56520*/  LOP3.LUT P1, RZ, R56, 0x800, RZ, 0xc0, !PT ;  /* 0x0000080038ff7812 */ /* 0x000fe4000782c0ff */
[----:B------:R-:W-:Y:S01]  /*56530*/  LOP3.LUT P0, RZ, R3, 0x2000, RZ, 0xc0, !PT ;  /* 0x0000200003ff7812 */ /* 0x000fe2000780c0ff */
[----:B------:R-:W3:Y:S04]  /*56540*/  LDL.LU.64 R60, [R1+0x678] ;  /* 0x00067800013c7983 */ /* 0x000ee80000300a00 */
[----:B------:R-:W-:Y:S02]  /*56550*/  @P6 LOP3.LUT R50, R50, 0x200, RZ, 0xfc, !PT ;  /* 0x0000020032326812 */ /* 0x000fe400078efcff */
[----:B------:R-:W-:-:S02]  /*56560*/  LOP3.LUT P6, RZ, R56, 0x100, RZ, 0xc0, !PT ;  /* 0x0000010038ff7812 */ /* 0x000fc400078cc0ff */
[----:B------:R-:W-:Y:S02]  /*56570*/  LOP3.LUT R50, R50, 0xfffffbff, RZ, 0xc0, !PT ;  /* 0xfffffbff32327812 */ /* 0x000fe400078ec0ff */
[----:B------:R-:W-:-:S09]  /*56580*/  PRMT R7, R17, 0x7772, RZ ;  /* 0x0000777211077816 */ /* 0x000fd200000000ff */
[----:B------:R-:W-:Y:S02]  /*56590*/  @P6 LOP3.LUT R50, R50, 0x400, RZ, 0xfc, !PT ;  /* 0x0000040032326812 */ /* 0x000fe400078efcff */
[----:B------:R-:W-:Y:S01]  /*565a0*/  LOP3.LUT P6, RZ, R56, 0x200, RZ, 0xc0, !PT ;  /* 0x0000020038ff7812 */ /* 0x000fe200078cc0ff */
[----:B----4-:R0:W-:Y:S01]  /*565b0*/  @P1 STG.E.U8 desc[UR32][R18.64], R7 ;  /* 0x0000000712001986 */ /* 0x0101e2000c101120 */
[----:B------:R-:W-:Y:S02]  /*565c0*/  LOP3.LUT R50, R50, 0xfffff7ff, RZ, 0xc0, !PT ;  /* 0xfffff7ff32327812 */ /* 0x000fe400078ec0ff */
[----:B0-----:R-:W-:-:S09]  /*565d0*/  PRMT R7, R17, 0x7773, RZ ;  /* 0x0000777311077816 */ /* 0x001fd200000000ff */
[----:B------:R-:W-:Y:S02]  /*565e0*/  @P6 LOP3.LUT R50, R50, 0x800, RZ, 0xfc, !PT ;  /* 0x0000080032326812 */ /* 0x000fe400078efcff */
[----:B------:R-:W-:Y:S01]  /*565f0*/  LOP3.LUT P6, RZ, R56, 0x400, RZ, 0xc0, !PT ;  /* 0x0000040038ff7812 */ /* 0x000fe200078cc0ff */
[----:B------:R0:W-:Y:S04]  /*56600*/  @P0 STG.E.U8 desc[UR32][R14.64], R7 ;  /* 0x000000070e000986 */ /* 0x0001e8000c101120 */
[----:B0-----:R-:W4:Y:S01]  /*56610*/  LDL.LU R14, [R1+0x58] ;  /* 0x00005800010e7983 */ /* 0x001f220000300800 */
        /* <DEDUP_REMOVED lines=20> */
[----:B---3--:R-:W-:Y:S01]  /*56760*/  PRMT R7, R52, 0x7770, RZ ;  /* 0x0000777034077816 */ /* 0x008fe200000000ff */
[----:B------:R-:W3:Y:S10]  /*56770*/  LDL.LU.64 R12, [R1+0x14e8] ;  /* 0x0014e800010c7983 */ /* 0x000ef40000300a00 */
[----:B------:R0:W-:Y:S01]  /*56780*/  @P6 STG.E.U8 desc[UR32][R8.64], R7 ;  /* 0x0000000708006986 */ /* 0x0001e2000c101120 */
[----:B------:R-:W-:-:S02]  /*56790*/  LOP3.LUT P6, RZ, R50, 0x80, RZ, 0xc0, !PT ;  /* 0x0000008032ff7812 */ /* 0x000fc400078cc0ff */
        /* <DEDUP_REMOVED lines=12> */
[----:B----4-:R-:W-:-:S07]  /*56860*/  PRMT R7, R14, 0x7770, RZ ;  /* 0x000077700e077816 */ /* 0x010fce00000000ff */
        /* <DEDUP_REMOVED lines=21> */
[----:B------:R-:W3:Y:S01]  /*569c0*/  LDL.LU.64 R16, [R1+0x740] ;  /* 0x0007400001107983 */ /* 0x000ee20000300a00 */
[----:B------:R-:W-:-:S03]  /*569d0*/  LOP3.LUT P3, RZ, R3, 0x200, RZ, 0xc0, !PT ;  /* 0x0000020003ff7812 */ /* 0x000fc6000786c0ff */
[----:B------:R-:W3:Y:S01]  /*569e0*/  LDL.LU.64 R58, [R1+0x770] ;  /* 0x00077000013a7983 */ /* 0x000ee20000300a00 */
        /* <DEDUP_REMOVED lines=15> */
[----:B------:R-:W-:Y:S01]  /*56ae0*/  LOP3.LUT R50, R50, 0xfffffffe, RZ, 0xc0, !PT ;  /* 0xfffffffe32327812 */ /* 0x000fe200078ec0ff */
[----:B--2---:R0:W-:Y:S04]  /*56af0*/  @P3 STG.E.U8 desc[UR32][R4.64], R7 ;  /* 0x0000000704003986 */ /* 0x0041e8000c101120 */
[----:B0-----:R-:W2:Y:S04]  /*56b00*/  LDL.LU.64 R4, [R1+0x790] ;  /* 0x0007900001047983 */ /* 0x001ea80000300a00 */
[----:B------:R-:W2:Y:S01]  /*56b10*/  LDL.LU.64 R14, [R1+0x788] ;  /* 0x00078800010e7983 */ /* 0x000ea20000300a00 */
[----:B------:R-:W-:-:S02]  /*56b20*/  PRMT R7, R6, 0x7770, RZ ;  /* 0x0000777006077816 */ /* 0x000fc400000000ff */
[----:B------:R-:W-:Y:S02]  /*56b30*/  @P6 LOP3.LUT R50, R50, 0x1, RZ, 0xfc, !PT ;  /* 0x0000000132326812 */ /* 0x000fe400078efcff */
[----:B------:R-:W-:Y:S01]  /*56b40*/  LOP3.LUT P6, RZ, R57, 0x2000000, RZ, 0xc0, !PT ;  /* 0x0200000039ff7812 */ /* 0x000fe200078cc0ff */
[----:B----4-:R0:W-:Y:S01]  /*56b50*/  @P2 STG.E.U8 desc[UR32][R10.64], R7 ;  /* 0x000000070a002986 */ /* 0x0101e2000c101120 */
[----:B------:R-:W-:-:S03]  /*56b60*/  LOP3.LUT R50, R50, 0xfffffffd, RZ, 0xc0, !PT ;  /* 0xfffffffd32327812 */ /* 0x000fc600078ec0ff */
[----:B0-----:R-:W4:Y:S08]  /*56b70*/  LDL.LU.64 R10, [R1+0x780] ;  /* 0x00078000010a7983 */ /* 0x001f300000300a00 */
[----:B------:R-:W-:Y:S02]  /*56b80*/  @P6 LOP3.LUT R50, R50, 0x2, RZ, 0xfc, !PT ;  /* 0x0000000232326812 */ /* 0x000fe400078efcff */
[----:B------:R-:W-:Y:S01]  /*56b90*/  LOP3.LUT P6, RZ, R57, 0x4000000, RZ, 0xc0, !PT ;  /* 0x0400000039ff7812 */ /* 0x000fe200078cc0ff */
[----:B------:R-:W4:Y:S01]  /*56ba0*/  LDL.LU.64 R54, [R1+0x7b0] ;  /* 0x0007b00001367983 */ /* 0x000f220000300a00 */
[----:B------:R-:W-:-:S02]  /*56bb0*/  LOP3.LUT R50, R50, 0xfffffffb, RZ, 0xc0, !PT ;  /* 0xfffffffb32327812 */ /* 0x000fc400078ec0ff */
[C---:B------:R-:W-:Y:S01]  /*56bc0*/  LOP3.LUT P1, RZ, R57.reuse, 0x20000000, RZ, 0xc0, !PT ;  /* 0x2000000039ff7812 */ /* 0x040fe2000782c0ff */
[----:B------:R-:W4:Y:S01]  /*56bd0*/  LDL.LU.64 R48, [R1+0x7d8] ;  /* 0x0007d80001307983 */ /* 0x000f220000300a00 */
[C---:B------:R-:W-:Y:S02]  /*56be0*/  LOP3.LUT P0, RZ, R57.reuse, 0x10000000, RZ, 0xc0, !PT ;  /* 0x1000000039ff7812 */ /* 0x040fe4000780c0ff */
[----:B------:R-:W-:Y:S01]  /*56bf0*/  PRMT R7, R6, 0x7771, RZ ;  /* 0x0000777106077816 */ /* 0x000fe200000000ff */
[----:B------:R-:W4:Y:S04]  /*56c00*/  LDL.LU.64 R52, [R1+0x7d0] ;  /* 0x0007d00001347983 */ /* 0x000f280000300a00 */
[----:B------:R-:W-:Y:S02]  /*56c10*/  @P6 LOP3.LUT R50, R50, 0x4, RZ, 0xfc, !PT ;  /* 0x0000000432326812 */ /* 0x000fe400078efcff */
[----:B------:R-:W-:-:S02]  /*56c20*/  LOP3.LUT P6, RZ, R57, 0x8000000, RZ, 0xc0, !PT ;  /* 0x0800000039ff7812 */ /* 0x000fc400078cc0ff */
[----:B------:R-:W-:Y:S01]  /*56c30*/  LOP3.LUT R50, R50, 0xfffffff7, RZ, 0xc0, !PT ;  /* 0xfffffff732327812 */ /* 0x000fe200078ec0ff */
[----:B---3--:R0:W-:Y:S10]  /*56c40*/  @P1 STG.E.U8 desc[UR32][R22.64], R7 ;  /* 0x0000000716001986 */ /* 0x0081f4000c101120 */
[----:B------:R-:W-:-:S02]  /*56c50*/  @P6 LOP3.LUT R50, R50, 0x8, RZ, 0xfc, !PT ;  /* 0x0000000832326812 */ /* 0x000fc400078efcff */
[----:B------:R-:W-:Y:S02]  /*56c60*/  LOP3.LUT P6, RZ, R3, 0x100, RZ, 0xc0, !PT ;  /* 0x0000010003ff7812 */ /* 0x000fe400078cc0ff */
[----:B0-----:R-:W-:-:S05]  /*56c70*/  PRMT R7, R6, 0x7772, RZ ;  /* 0x0000777206077816 */ /* 0x001fca00000000ff */
[----:B------:R0:W-:Y:S02]  /*56c80*/  @P0 STG.E.U8 desc[UR32][R18.64], R7 ;  /* 0x0000000712000986 */ /* 0x0001e4000c101120 */
[----:B0-----:R-:W-:Y:S02]  /*56c90*/  PRMT R7, R6, 0x7773, RZ ;  /* 0x0000777306077816 */ /* 0x001fe400000000ff */
[----:B------:R-:W3:Y:S04]  /*56ca0*/  LDL.LU R6, [R1+0x14d8] ;  /* 0x0014d80001067983 */ /* 0x000ee80000300800 */
[----:B------:R0:W-:Y:S01]  /*56cb0*/  @P6 STG.E.U8 desc[UR32][R16.64], R7 ;  /* 0x0000000710006986 */ /* 0x0001e2000c101120 */
[----:B------:R-:W-:-:S03]  /*56cc0*/  LOP3.LUT P6, RZ, R50, 0x8, RZ, 0xc0, !PT ;  /* 0x0000000832ff7812 */ /* 0x000fc600078cc0ff */
[----:B------:R-:W3:Y:S04]  /*56cd0*/  LDL.LU.64 R60, [R1+0x7c8] ;  /* 0x0007c800013c7983 */ /* 0x000ee80000300a00 */
[----:B------:R-:W3:Y:S01]  /*56ce0*/  LDL.LU.64 R26, [R1+0x7f8] ;  /* 0x0007f800011a7983 */ /* 0x000ee20000300a00 */
[----:B0-----:R-:W-:-:S03]  /*56cf0*/  PRMT R7, R8, 0x7770, RZ ;  /* 0x0000777008077816 */ /* 0x001fc600000000ff */
[----:B------:R-:W3:Y:S04]  /*56d00*/  LDL.LU.64 R22, [R1+0x818] ;  /* 0x0008180001167983 */ /* 0x000ee80000300a00 */
[----:B------:R0:W-:Y:S01]  /*56d10*/  @P6 STG.E.U8 desc[UR32][R58.64], R7 ;  /* 0x000000073a006986 */ /* 0x0001e2000c101120 */
[----:B------:R-:W-:-:S03]  /*56d20*/  LOP3.LUT P6, RZ, R50, 0x4, RZ, 0xc0, !PT ;  /* 0x0000000432ff7812 */ /* 0x000fc600078cc0ff */
[----:B------:R-:W3:Y:S04]  /*56d30*/  LDL.LU.64 R18, [R1+0x810] ;  /* 0x0008100001127983 */ /* 0x000ee80000300a00 */
[----:B------:R-:W3:Y:S04]  /*56d40*/  LDL.LU.64 R16, [R1+0x808] ;  /* 0x0008080001107983 */ /* 0x000ee80000300a00 */
[----:B0-----:R-:W3:Y:S01]  /*56d50*/  LDL.LU.64 R58, [R1+0x838] ;  /* 0x00083800013a7983 */ /* 0x001ee20000300a00 */
[----:B------:R-:W-:-:S05]  /*56d60*/  PRMT R7, R8, 0x7771, RZ ;  /* 0x0000777108077816 */ /* 0x000fca00000000ff */
[----:B--2---:R0:W-:Y:S04]  /*56d70*/  @P6 STG.E.U8 desc[UR32][R4.64], R7 ;  /* 0x0000000704006986 */ /* 0x0041e8000c101120 */
[----:B0-----:R-:W2:Y:S01]  /*56d80*/  LDL.LU.64 R4, [R1+0x870] ;  /* 0x0008700001047983 */ /* 0x001ea20000300a00 */
[----:B------:R-:W-:Y:S02]  /*56d90*/  LOP3.LUT P6, RZ, R50, 0x2, RZ, 0xc0, !PT ;  /* 0x0000000232ff7812 */ /* 0x000fe400078cc0ff */
[C---:B------:R-:W-:Y:S02]  /*56da0*/  PRMT R7, R8.reuse, 0x7772, RZ ;  /* 0x0000777208077816 */ /* 0x040fe400000000ff */
[----:B------:R-:W-:-:S09]  /*56db0*/  PRMT R8, R8, 0x7773, RZ ;  /* 0x0000777308087816 */ /* 0x000fd200000000ff */
[----:B------:R0:W-:Y:S01]  /*56dc0*/  @P6 STG.E.U8 desc[UR32][R14.64], R7 ;  /* 0x000000070e006986 */ /* 0x0001e2000c101120 */
[----:B------:R-:W-:Y:S02]  /*56dd0*/  LOP3.LUT P6, RZ, R50, 0x1, RZ, 0xc0, !PT ;  /* 0x0000000132ff7812 */ /* 0x000fe400078cc0ff */
[----:B0-----:R-:W-:Y:S01]  /*56de0*/  PRMT R7, R12, 0x7770, RZ ;  /* 0x000077700c077816 */ /* 0x001fe200000000ff */
[----:B------:R-:W2:Y:S10]  /*56df0*/  LDL.LU.64 R14, [R1+0x14d0] ;  /* 0x0014d000010e7983 */ /* 0x000eb40000300a00 */
[----:B----4-:R0:W-:Y:S01]  /*56e00*/  @P6 STG.E.U8 desc[UR32][R10.64], R8 ;  /* 0x000000080a006986 */ /* 0x0101e2000c101120 */
[----:B------:R-:W-:-:S02]  /*56e10*/  LOP3.LUT P6, RZ, R51, 0x80000000, RZ, 0xc0, !PT ;  /* 0x8000000033ff7812 */ /* 0x000fc400078cc0ff */
[C---:B------:R-:W-:Y:S02]  /*56e20*/  LOP3.LUT P5, RZ, R57.reuse, 0x200000, RZ, 0xc0, !PT ;  /* 0x0020000039ff7812 */ /* 0x040fe400078ac0ff */
[C---:B------:R-:W-:Y:S02]  /*56e30*/  LOP3.LUT P4, RZ, R57.reuse, 0x100000, RZ, 0xc0, !PT ;  /* 0x0010000039ff7812 */ /* 0x040fe4000788c0ff */
[----:B------:R-:W-:Y:S02]  /*56e40*/  LOP3.LUT P3, RZ, R57, 0x80000, RZ, 0xc0, !PT ;  /* 0x0008000039ff7812 */ /* 0x000fe4000786c0ff */
[----:B------:R-:W-:Y:S02]  /*56e50*/  LOP3.LUT P2, RZ, R3, 0x20, RZ, 0xc0, !PT ;  /* 0x0000002003ff7812 */ /* 0x000fe4000784c0ff */
[----:B------:R-:W-:Y:S01]  /*56e60*/  LOP3.LUT P1, RZ, R57, 0x40000, RZ, 0xc0, !PT ;  /* 0x0004000039ff7812 */ /* 0x000fe2000782c0ff */
[----:B0-----:R-:W4:Y:S04]  /*56e70*/  LDL.LU.64 R10, [R1+0x14c8] ;  /* 0x0014c800010a7983 */ /* 0x001f280000300a00 */
        /* <DEDUP_REMOVED lines=8> */
[----:B------:R-:W-:Y:S02]  /*56f00*/  PRMT R12, R12, 0x7773, RZ ;  /* 0x000077730c0c7816 */ /* 0x000fe400000000ff */
[----:B0-----:R-:W-:-:S09]  /*56f10*/  PRMT R7, R9, 0x7770, RZ ;  /* 0x0000777009077816 */ /* 0x001fd200000000ff */
[----:B---3--:R-:W-:Y:S04]  /*56f20*/  @P6 STG.E.U8 desc[UR32][R60.64], R12 ;  /* 0x0000000c3c006986 */ /* 0x008fe8000c101120 */
[----:B------:R0:W-:Y:S01]  /*56f30*/  @P5 STG.E.U8 desc[UR32][R26.64], R7 ;  /* 0x000000071a005986 */ /* 0x0001e2000c101120 */
[----:B------:R-:W-:Y:S02]  /*56f40*/  LOP3.LUT P0, RZ, R57, 0x20000, RZ, 0xc0, !PT ;  /* 0x0002000039ff7812 */ /* 0x000fe4000780c0ff */
[----:B0-----:R-:W-:-:S05]  /*56f50*/  PRMT R7, R9, 0x7771, RZ ;  /* 0x0000777109077816 */ /* 0x001fca00000000ff */
[----:B------:R0:W-:Y:S02]  /*56f60*/  @P4 STG.E.U8 desc[UR32][R22.64], R7 ;  /* 0x0000000716004986 */ /* 0x0001e4000c101120 */
[C---:B0-----:R-:W-:Y:S02]  /*56f70*/  PRMT R7, R9.reuse, 0x7772, RZ ;  /* 0x0000777209077816 */ /* 0x041fe400000000ff */
[----:B------:R-:W-:-:S03]  /*56f80*/  PRMT R9, R9, 0x7773, RZ ;  /* 0x0000777309097816 */ /* 0x000fc600000000ff */
[----:B------:R0:W-:Y:S04]  /*56f90*/  @P3 STG.E.U8 desc[UR32][R18.64], R7 ;  /* 0x0000000712003986 */ /* 0x0001e8000c101120 */
[----:B------:R-:W-:Y:S01]  /*56fa0*/  @P2 STG.E.U8 desc[UR32][R16.64], R9 ;  /* 0x0000000910002986 */ /* 0x000fe2000c101120 */
[----:B0-----:R-:W-:-:S05]  /*56fb0*/  PRMT R7, R13, 0x7770, RZ ;  /* 0x000077700d077816 */ /* 0x001fca00000000ff */
[----:B------:R0:W-:Y:S02]  /*56fc0*/  @P1 STG.E.U8 desc[UR32][R58.64], R7 ;  /* 0x000000073a001986 */ /* 0x0001e4000c101120 */
[----:B0-----:R-:W-:Y:S02]  /*56fd0*/  PRMT R7, R13, 0x7771, RZ ;  /* 0x000077710d077816 */ /* 0x001fe400000000ff */
[----:B------:R-:W3:Y:S04]  /*56fe0*/  LDL.LU.64 R58, [R1+0x868] ;  /* 0x00086800013a7983 */ /* 0x000ee80000300a00 */
[----:B--2---:R0:W-:Y:S04]  /*56ff0*/  @P0 STG.E.U8 desc[UR32][R4.64], R7 ;  /* 0x0000000704000986 */ /* 0x0041e8000c101120 */
[----:B0-----:R-:W2:Y:S04]  /*57000*/  LDL.LU.64 R4, [R1+0x860] ;  /* 0x0008600001047983 */ /* 0x001ea80000300a00 */
[----:B------:R-:W2:Y:S04]  /*57010*/  LDL.LU.64 R52, [R1+0x890] ;  /* 0x0008900001347983 */ /* 0x000ea80000300a00 */
[----:B------:R-:W2:Y:S04]  /*57020*/  LDL.LU.64 R60, [R1+0x8b0] ;  /* 0x0008b000013c7983 */ /* 0x000ea80000300a00 */
[----:B------:R-:W2:Y:S04]  /*57030*/  LDL.LU.64 R26, [R1+0x8a8] ;  /* 0x0008a800011a7983 */ /* 0x000ea80000300a00 */
[----:B------:R-:W2:Y:S04]  /*57040*/  LDL.LU.64 R22, [R1+0x8a0] ;  /* 0x0008a00001167983 */ /* 0x000ea80000300a00 */
[----:B------:R-:W2:Y:S04]  /*57050*/  LDL.LU.64 R18, [R1+0x8d0] ;  /* 0x0008d00001127983 */ /* 0x000ea80000300a00 */
[----:B------:R-:W2:Y:S01]  /*57060*/  LDL.LU.64 R16, [R1+0x8f0] ;  /* 0x0008f00001107983 */ /* 0x000ea20000300a00 */
[----:B------:R-:W-:-:S02]  /*57070*/  LOP3.LUT P6, RZ, R57, 0x80, RZ, 0xc0, !PT ;  /* 0x0000008039ff7812 */ /* 0x000fc400078cc0ff */
        /* <DEDUP_REMOVED lines=13> */
[----:B------:R-:W-:Y:S02]  /*57150*/  LOP3.LUT P3, RZ, R57, 0x10000, RZ, 0xc0, !PT ;  /* 0x0001000039ff7812 */ /* 0x000fe4000786c0ff */
[----:B------:R-:W-:-:S07]  /*57160*/  LOP3.LUT P2, RZ, R3, 0x10, RZ, 0xc0, !PT ;  /* 0x0000001003ff7812 */ /* 0x000fce000784c0ff */
[----:B------:R-:W-:Y:S02]  /*57170*/  @P6 LOP3.LUT R51, R51, 0x1000000, RZ, 0xfc, !PT ;  /* 0x0100000033336812 */ /* 0x000fe400078efcff */
[----:B------:R-:W-:Y:S02]  /*57180*/  LOP3.LUT P6, RZ, R57, 0x800, RZ, 0xc0, !PT ;  /* 0x0000080039ff7812 */ /* 0x000fe400078cc0ff */
[C---:B------:R-:W-:Y:S02]  /*57190*/  PRMT R7, R13.reuse, 0x7772, RZ ;  /* 0x000077720d077816 */ /* 0x040fe400000000ff */
[----:B------:R-:W-:Y:S02]  /*571a0*/  PRMT R13, R13, 0x7773, RZ ;  /* 0x000077730d0d7816 */ /* 0x000fe400000000ff */
[----:B------:R-:W-:-:S07]  /*571b0*/  LOP3.LUT R51, R51, 0xfdffffff, RZ, 0xc0, !PT ;  /* 0xfdffffff33337812 */ /* 0x000fce00078ec0ff */
[----:B------:R-:W-:Y:S02]  /*571c0*/  @P6 LOP3.LUT R51, R51, 0x2000000, RZ, 0xfc, !PT ;  /* 0x0200000033336812 */ /* 0x000fe400078efcff */
[----:B------:R-:W-:Y:S02]  /*571d0*/  LOP3.LUT P6, RZ, R57, 0x1000, RZ, 0xc0, !PT ;  /* 0x0000100039ff7812 */ /* 0x000fe400078cc0ff */
[----:B------:R-:W-:Y:S02]  /*571e0*/  LOP3.LUT R51, R51, 0xfbffffff, RZ, 0xc0, !PT ;  /* 0xfbffffff33337812 */ /* 0x000fe400078ec0ff */
[----:B------:R-:W-:-:S09]  /*571f0*/  LOP3.LUT P1, RZ, R57, 0x8000, RZ, 0xc0, !PT ;  /* 0x0000800039ff7812 */ /* 0x000fd2000782c0ff */
[----:B------:R-:W-:Y:S02]  /*57200*/  @P6 LOP3.LUT R51, R51, 0x4000000, RZ, 0xfc, !PT ;  /* 0x0400000033336812 */ /* 0x000fe400078efcff */
[----:B------:R-:W-:Y:S01]  /*57210*/  LOP3.LUT P6, RZ, R3, 0x8, RZ, 0xc0, !PT ;  /* 0x0000000803ff7812 */ /* 0x000fe200078cc0ff */
[----:B---3--:R4:W-:Y:S01]  /*57220*/  @P3 STG.E.U8 desc[UR32][R58.64], R7 ;  /* 0x000000073a003986 */ /* 0x0089e2000c101120 */
[----:B------:R-:W-:Y:S02]  /*57230*/  LOP3.LUT P0, RZ, R57, 0x4000, RZ, 0xc0, !PT ;  /* 0x0000400039ff7812 */ /* 0x000fe4000780c0ff */
[----:B------:R-:W-:-:S09]  /*57240*/  LOP3.LUT R51, R51, 0xf7ffffff, RZ, 0xc0, !PT ;  /* 0xf7ffffff33337812 */ /* 0x000fd200078ec0ff */
[----:B------:R-:W-:Y:S02]  /*57250*/  @P6 LOP3.LUT R51, R51, 0x8000000, RZ, 0xfc, !PT ;  /* 0x0800000033336812 */ /* 0x000fe400078efcff */
[C---:B----4-:R-:W-:Y:S02]  /*57260*/  PRMT R7, R10.reuse, 0x7770, RZ ;  /* 0x000077700a077816 */ /* 0x050fe400000000ff */
[----:B------:R-:W-:Y:S01]  /*57270*/  LOP3.LUT P6, RZ, R57, 0x2000, RZ, 0xc0, !PT ;  /* 0x0000200039ff7812 */ /* 0x000fe200078cc0ff */
[----:B--2---:R0:W-:Y:S04]  /*57280*/  @P2 STG.E.U8 desc[UR32][R4.64], R13 ;  /* 0x0000000d04002986 */ /* 0x0041e8000c101120 */
[----:B0-----:R-:W2:Y:S04]  /*57290*/  LDL.LU.64 R4, [R1+0x8e8] ;  /* 0x0008e80001047983 */ /* 0x001ea80000300a00 */
[----:B------:R-:W3:Y:S04]  /*572a0*/  LDL.LU.64 R58, [R1+0x8e0] ;  /* 0x0008e000013a7983 */ /* 0x000ee80000300a00 */
[----:B------:R-:W4:Y:S04]  /*572b0*/  LDL.LU.64 R12, [R1+0x918] ;  /* 0x00091800010c7983 */ /* 0x000f280000300a00 */
[----:B------:R0:W-:Y:S04]  /*572c0*/  @P1 STG.E.U8 desc[UR32][R52.64], R7 ;  /* 0x0000000734001986 */ /* 0x0001e8000c101120 */
[----:B------:R-:W4:Y:S04]  /*572d0*/  LDL.LU.64 R8, [R1+0x938] ;  /* 0x0009380001087983 */ /* 0x000f280000300a00 */
[----:B------:R-:W4:Y:S01]  /*572e0*/  LDL.LU.64 R54, [R1+0x930] ;  /* 0x0009300001367983 */ /* 0x000f220000300a00 */
[----:B0-----:R-:W-:-:S03]  /*572f0*/  PRMT R7, R10, 0x7771, RZ ;  /* 0x000077710a077816 */ /* 0x001fc600000000ff */
[----:B------:R-:W4:Y:S04]  /*57300*/  LDL.LU.64 R48, [R1+0x928] ;  /* 0x0009280001307983 */ /* 0x000f280000300a00 */
[----:B------:R0:W-:Y:S04]  /*57310*/  @P0 STG.E.U8 desc[UR32][R60.64], R7 ;  /* 0x000000073c000986 */ /* 0x0001e8000c101120 */
[----:B------:R-:W4:Y:S01]  /*57320*/  LDL.LU.64 R52, [R1+0x958] ;  /* 0x0009580001347983 */ /* 0x000f220000300a00 */
[----:B0-----:R-:W-:-:S03]  /*57330*/  PRMT R7, R10, 0x7772, RZ ;  /* 0x000077720a077816 */ /* 0x001fc600000000ff */
[----:B------:R-:W4:Y:S04]  /*57340*/  LDL.LU.64 R60, [R1+0x978] ;  /* 0x00097800013c7983 */ /* 0x000f280000300a00 */
[----:B------:R0:W-:Y:S01]  /*57350*/  @P6 STG.E.U8 desc[UR32][R26.64], R7 ;  /* 0x000000071a006986 */ /* 0x0001e2000c101120 */
[C---:B------:R-:W-:Y:S02]  /*57360*/  LOP3.LUT P6, RZ, R51.reuse, 0x8000000, RZ, 0xc0, !PT ;  /* 0x0800000033ff7812 */ /* 0x040fe400078cc0ff */
[----:B------:R-:W-:Y:S02]  /*57370*/  PRMT R10, R10, 0x7773, RZ ;  /* 0x000077730a0a7816 */ /* 0x000fe400000000ff */
[----:B0-----:R-:W-:Y:S01]  /*57380*/  PRMT R7, R14, 0x7770, RZ ;  /* 0x000077700e077816 */ /* 0x001fe200000000ff */
[----:B------:R-:W4:Y:S08]  /*57390*/  LDL.LU.64 R26, [R1+0x970] ;  /* 0x00097000011a7983 */ /* 0x000f300000300a00 */
[----:B------:R0:W-:Y:S01]  /*573a0*/  @P6 STG.E.U8 desc[UR32][R22.64], R10 ;  /* 0x0000000a16006986 */ /* 0x0001e2000c101120 */
[----:B------:R-:W-:-:S03]  /*573b0*/  LOP3.LUT P6, RZ, R51, 0x4000000, RZ, 0xc0, !PT ;  /* 0x0400000033ff7812 */ /* 0x000fc600078cc0ff */
[----:B0-----:R-:W4:Y:S10]  /*573c0*/  LDL.LU.64 R22, [R1+0x968] ;  /* 0x0009680001167983 */ /* 0x001f340000300a00 */
[----:B------:R0:W-:Y:S01]  /*573d0*/  @P6 STG.E.U8 desc[UR32][R18.64], R7 ;  /* 0x0000000712006986 */ /* 0x0001e2000c101120 */
[----:B------:R-:W-:-:S02]  /*573e0*/  LOP3.LUT P6, RZ, R51, 0x2000000, RZ, 0xc0, !PT ;  /* 0x0200000033ff7812 */ /* 0x000fc400078cc0ff */
[----:B0-----:R-:W-:Y:S01]  /*573f0*/  PRMT R7, R14, 0x7771, RZ ;  /* 0x000077710e077816 */ /* 0x001fe200000000ff */
[----:B------:R-:W4:Y:S10]  /*57400*/  LDL.LU.64 R18, [R1+0x998] ;  /* 0x0009980001127983 */ /* 0x000f340000300a00 */
[----:B------:R0:W-:Y:S04]  /*57410*/  @P6 STG.E.U8 desc[UR32][R16.64], R7 ;  /* 0x0000000710006986 */ /* 0x0001e8000c101120 */
[----:B0-----:R-:W4:Y:S01]  /*57420*/  LDL.LU.64 R16, [R1+0x14c0] ;  /* 0x0014c00001107983 */ /* 0x001f220000300a00 */
[----:B------:R-:W-:-:S02]  /*57430*/  LOP3.LUT P6, RZ, R51, 0x1000000, RZ, 0xc0, !PT ;  /* 0x0100000033ff7812 */ /* 0x000fc400078cc0ff */
[C---:B------:R-:W-:Y:S02]  /*57440*/  PRMT R7, R14.reuse, 0x7772, RZ ;  /* 0x000077720e077816 */ /* 0x040fe400000000ff */
[----:B------:R-:W-:Y:S02]  /*57450*/  PRMT R14, R14, 0x7773, RZ ;  /* 0x000077730e0e7816 */ /* 0x000fe400000000ff */
[----:B------:R-:W-:Y:S02]  /*57460*/  LOP3.LUT P5, RZ, R3, 0x2, RZ, 0xc0, !PT ;  /* 0x0000000203ff7812 */ /* 0x000fe400078ac0ff */
[C---:B------:R-:W-:Y:S02]  /*57470*/  LOP3.LUT P4, RZ, R57.reuse, 0x40, RZ, 0xc0, !PT ;  /* 0x0000004039ff7812 */ /* 0x040fe4000788c0ff */
[C---:B------:R-:W-:Y:S02]  /*57480*/  LOP3.LUT P3, RZ, R57.reuse, 0x20, RZ, 0xc0, !PT ;  /* 0x0000002039ff7812 */ /* 0x040fe4000786c0ff */
[----:B------:R-:W-:-:S02]  /*57490*/  LOP3.LUT P2, RZ, R57, 0x10, RZ, 0xc0, !PT ;  /* 0x0000001039ff7812 */ /* 0x000fc4000784c0ff */
[----:B------:R-:W-:Y:S02]  /*574a0*/  LOP3.LUT P1, RZ, R3, 0x1, RZ, 0xc0, !PT ;  /* 0x0000000103ff7812 */ /* 0x000fe4000782c0ff */
[----:B------:R-:W-:Y:S01]  /*574b0*/  LOP3.LUT P0, RZ, R57, 0x8, RZ, 0xc0, !PT ;  /* 0x0000000839ff7812 */ /* 0x000fe2000780c0ff */
[----:B--2---:R0:W-:Y:S01]  /*574c0*/  @P6 STG.E.U8 desc[UR32][R4.64], R7 ;  /* 0x0000000704006986 */ /* 0x0041e2000c101120 */
[----:B------:R-:W-:Y:S02]  /*574d0*/  LOP3.LUT P6, RZ, R51, 0x800000, RZ, 0xc0, !PT ;  /* 0x0080000033ff7812 */ /* 0x000fe400078cc0ff */
[----:B0-----:R-:W-:Y:S01]  /*574e0*/  PRMT R7, R11, 0x7770, RZ ;  /* 0x000077700b077816 */ /* 0x001fe200000000ff */
[----:B------:R-:W2:Y:S10]  /*574f0*/  LDL.LU.64 R4, [R1+0x14b8] ;  /* 0x0014b80001047983 */ /* 0x000eb40000300a00 */
[----:B---3--:R0:W-:Y:S01]  /*57500*/  @P6 STG.E.U8 desc[UR32][R58.64], R14 ;  /* 0x0000000e3a006986 */ /* 0x0081e2000c101120 */
[----:B------:R-:W-:-:S03]  /*57510*/  LOP3.LUT P6, RZ, R51, 0x400000, RZ, 0xc0, !PT ;  /* 0x0040000033ff7812 */ /* 0x000fc600078cc0ff */
[----:B0-----:R-:W3:Y:S10]  /*57520*/  LDL.LU.64 R58, [R1+0x14b0] ;  /* 0x0014b000013a7983 */ /* 0x001ef40000300a00 */
[----:B----4-:R0:W-:Y:S01]  /*57530*/  @P6 STG.E.U8 desc[UR32][R12.64], R7 ;  /* 0x000000070c006986 */ /* 0x0101e2000c101120 */
[----:B------:R-:W-:-:S02]  /*57540*/  LOP3.LUT P6, RZ, R51, 0x200000, RZ, 0xc0, !PT ;  /* 0x0020000033ff7812 */ /* 0x000fc400078cc0ff */
[----:B0-----:R-:W-:-:S11]  /*57550*/  PRMT R7, R11, 0x7771, RZ ;  /* 0x000077710b077816 */ /* 0x001fd600000000ff */
[----:B------:R0:W-:Y:S01]  /*57560*/  @P6 STG.E.U8 desc[UR32][R8.64], R7 ;  /* 0x0000000708006986 */ /* 0x0001e2000c101120 */
[----:B------:R-:W-:Y:S02]  /*57570*/  LOP3.LUT P6, RZ, R51, 0x100000, RZ, 0xc0, !PT ;  /* 0x0010000033ff7812 */ /* 0x000fe400078cc0ff */
[C---:B0-----:R-:W-:Y:S02]  /*57580*/  PRMT R7, R11.reuse, 0x7772, RZ ;  /* 0x000077720b077816 */ /* 0x041fe400000000ff */
[----:B------:R-:W-:-:S09]  /*57590*/  PRMT R11, R11, 0x7773, RZ ;  /* 0x000077730b0b7816 */ /* 0x000fd200000000ff */
[----:B------:R0:W-:Y:S04]  /*575a0*/  @P6 STG.E.U8 desc[UR32][R54.64], R7 ;  /* 0x0000000736006986 */ /* 0x0001e8000c101120 */
[----:B------:R-:W-:Y:S01]  /*575b0*/  @P5 STG.E.U8 desc[UR32][R48.64], R11 ;  /* 0x0000000b30005986 */ /* 0x000fe2000c101120 */
[----:B0-----:R-:W-:-:S05]  /*575c0*/  PRMT R7, R15, 0x7770, RZ ;  /* 0x000077700f077816 */ /* 0x001fca00000000ff */
[----:B------:R0:W-:Y:S02]  /*575d0*/  @P4 STG.E.U8 desc[UR32][R52.64], R7 ;  /* 0x0000000734004986 */ /* 0x0001e4000c101120 */
[----:B0-----:R-:W-:-:S05]  /*575e0*/  PRMT R7, R15, 0x7771, RZ ;  /* 0x000077710f077816 */ /* 0x001fca00000000ff */
[----:B------:R0:W-:Y:S02]  /*575f0*/  @P3 STG.E.U8 desc[UR32][R60.64], R7 ;  /* 0x000000073c003986 */ /* 0x0001e4000c101120 */
[C---:B0-----:R-:W-:Y:S02]  /*57600*/  PRMT R7, R15.reuse, 0x7772, RZ ;  /* 0x000077720f077816 */ /* 0x041fe400000000ff */
[----:B------:R-:W-:-:S03]  /*57610*/  PRMT R15, R15, 0x7773, RZ ;  /* 0x000077730f0f7816 */ /* 0x000fc600000000ff */
[----:B------:R-:W-:Y:S04]  /*57620*/  @P2 STG.E.U8 desc[UR32][R26.64], R7 ;  /* 0x000000071a002986 */ /* 0x000fe8000c101120 */
[----:B------:R0:W-:Y:S04]  /*57630*/  @P1 STG.E.U8 desc[UR32][R22.64], R15 ;  /* 0x0000000f16001986 */ /* 0x0001e8000c101120 */
[----:B0-----:R-:W4:Y:S01]  /*57640*/  LDL.LU.64 R22, [R1+0x9b8] ;  /* 0x0009b80001167983 */ /* 0x001f220000300a00 */
[----:B------:R-:W-:-:S05]  /*57650*/  PRMT R7, R16, 0x7770, RZ ;  /* 0x0000777010077816 */ /* 0x000fca00000000ff */
[----:B------:R0:W-:Y:S04]  /*57660*/  @P0 STG.E.U8 desc[UR32][R18.64], R7 ;  /* 0x0000000712000986 */ /* 0x0001e8000c101120 */
[----:B0-----:R-:W2:Y:S04]  /*57670*/  LDL.LU.64 R18, [R1+0x9b0] ;  /* 0x0009b00001127983 */ /* 0x001ea80000300a00 */
[----:B------:R-:W3:Y:S04]  /*57680*/  LDL.LU.64 R8, [R1+0x9a8] ;  /* 0x0009a80001087983 */ /* 0x000ee80000300a00 */
[----:B------:R-:W3:Y:S04]  /*57690*/  LDL.LU.64 R54, [R1+0x9d8] ;  /* 0x0009d80001367983 */ /* 0x000ee80000300a00 */
[----:B------:R-:W3:Y:S04]  /*576a0*/  LDL.LU.64 R48, [R1+0x9f8] ;  /* 0x0009f80001307983 */ /* 0x000ee80000300a00 */
[----:B------:R-:W3:Y:S04]  /*576b0*/  LDL.LU.64 R52, [R1+0x9f0] ;  /* 0x0009f00001347983 */ /* 0x000ee80000300a00 */
[----:B------:R-:W3:Y:S01]  /*576c0*/  LDL.LU.64 R60, [R1+0x9e8] ;  /* 0x0009e800013c7983 */ /* 0x000ee20000300a00 */
[----:B------:R-:W-:-:S03]  /*576d0*/  LOP3.LUT P3, RZ, R57, 0x4, RZ, 0xc0, !PT ;  /* 0x0000000439ff7812 */ /* 0x000fc6000786c0ff */
[----:B------:R-:W3:Y:S01]  /*576e0*/  LDL.LU.64 R26, [R1+0xa18] ;  /* 0x000a1800011a7983 */ /* 0x000ee20000300a00 */
[----:B------:R-:W-:Y:S02]  /*576f0*/  PRMT R7, R16, 0x7771, RZ ;  /* 0x0000777110077816 */ /* 0x000fe400000000ff */
[----:B------:R-:W-:Y:S02]  /*57700*/  LOP3.LUT P2, RZ, R57, 0x2, RZ, 0xc0, !PT ;  /* 0x0000000239ff7812 */ /* 0x000fe4000784c0ff */
[----:B------:R-:W-:Y:S02]  /*57710*/  LOP3.LUT R51, R51, 0xffffefff, RZ, 0xc0, !PT ;  /* 0xffffefff33337812 */ /* 0x000fe400078ec0ff */
[----:B------:R-:W-:-:S03]  /*57720*/  LOP3.LUT P0, RZ, R57, 0x1, RZ, 0xc0, !PT ;  /* 0x0000000139ff7812 */ /* 0x000fc6000780c0ff */
[----:B----4-:R0:W-:Y:S04]  /*57730*/  @P3 STG.E.U8 desc[UR32][R22.64], R7 ;  /* 0x0000000716003986 */ /* 0x0101e8000c101120 */
[----:B0-----:R-:W4:Y:S01]  /*57740*/  LDL.LU.64 R22, [R1+0xa38] ;  /* 0x000a380001167983 */ /* 0x001f220000300a00 */
[----:B------:R-:W-:-:S05]  /*57750*/  PRMT R7, R16, 0x7772, RZ ;  /* 0x0000777210077816 */ /* 0x000fca00000000ff */
[----:B--2---:R0:W-:Y:S04]  /*57760*/  @P2 STG.E.U8 desc[UR32][R18.64], R7 ;  /* 0x0000000712002986 */ /* 0x0041e8000c101120 */
[----:B0-----:R-:W2:Y:S01]  /*57770*/  LDL.LU.64 R18, [R1+0xa30] ;  /* 0x000a300001127983 */ /* 0x001ea20000300a00 */
[----:B---3--:R-:W-:Y:S02]  /*57780*/  LOP3.LUT P6, RZ, R58, 0x2000000, RZ, 0xc0, !PT ;  /* 0x020000003aff7812 */ /* 0x008fe400078cc0ff */
[----:B------:R-:W-:Y:S01]  /*57790*/  LOP3.LUT P1, RZ, R4, 0x80000000, RZ, 0xc0, !PT ;  /* 0x8000000004ff7812 */ /* 0x000fe2000782c0ff */
[----:B------:R-:W3:Y:S01]  /*577a0*/  LDL.LU.64 R56, [R1+0xa28] ;  /* 0x000a280001387983 */ /* 0x000ee20000300a00 */
[----:B------:R-:W-:Y:S02]  /*577b0*/  PRMT R16, R16, 0x7773, RZ ;  /* 0x0000777310107816 */ /* 0x000fe400000000ff */
[----:B------:R-:W-:Y:S01]  /*577c0*/  PRMT R7, R20, 0x7770, RZ ;  /* 0x0000777014077816 */ /* 0x000fe200000000ff */
[----:B------:R-:W3:Y:S04]  /*577d0*/  LDL.LU.64 R14, [R1+0xa58] ;  /* 0x000a5800010e7983 */ /* 0x000ee80000300a00 */
[----:B------:R-:W3:Y:S02]  /*577e0*/  LDL.LU.64 R10, [R1+0xa78] ;  /* 0x000a7800010a7983 */ /* 0x000ee40000300a00 */
[----:B------:R-:W-:-:S02]  /*577f0*/  @P6 LOP3.LUT R51, R51, 0x1000, RZ, 0xfc, !PT ;  /* 0x0000100033336812 */ /* 0x000fc400078efcff */
[----:B------:R-:W-:Y:S01]  /*57800*/  LOP3.LUT P6, RZ, R58, 0x4000000, RZ, 0xc0, !PT ;  /* 0x040000003aff7812 */ /* 0x000fe200078cc0ff */
[----:B------:R0:W-:Y:S01]  /*57810*/  @P1 STG.E.U8 desc[UR32][R8.64], R16 ;  /* 0x0000001008001986 */ /* 0x0001e2000c101120 */
[----:B------:R-:W-:-:S03]  /*57820*/  LOP3.LUT R51, R51, 0xffffdfff, RZ, 0xc0, !PT ;  /* 0xffffdfff33337812 */ /* 0x000fc600078ec0ff */
[----:B------:R-:W3:Y:S08]  /*57830*/  LDL.LU.64 R12, [R1+0xa70] ;  /* 0x000a7000010c7983 */ /* 0x000ef00000300a00 */
[----:B------:R-:W-:Y:S01]  /*57840*/  @P6 LOP3.LUT R51, R51, 0x2000, RZ, 0xfc, !PT ;  /* 0x0000200033336812 */ /* 0x000fe200078efcff */
[----:B------:R1:W-:Y:S01]  /*57850*/  @P0 STG.E.U8 desc[UR32][R54.64], R7 ;  /* 0x0000000736000986 */ /* 0x0003e2000c101120 */
[----:B------:R-:W-:-:S02]  /*57860*/  LOP3.LUT P6, RZ, R4, 0x20000000, RZ, 0xc0, !PT ;  /* 0x2000000004ff7812 */ /* 0x000fc400078cc0ff */
[----:B------:R-:W-:Y:S01]  /*57870*/  LOP3.LUT R51, R51, 0xffffbfff, RZ, 0xc0, !PT ;  /* 0xffffbfff33337812 */ /* 0x000fe200078ec0ff */
[----:B0-----:R-:W3:Y:S01]  /*57880*/  LDL.LU.64 R8, [R1+0xa68] ;  /* 0x000a680001087983 */ /* 0x001ee20000300a00 */
[----:B-1----:R-:W-:-:S03]  /*57890*/  PRMT R7, R20, 0x7771, RZ ;  /* 0x0000777114077816 */ /* 0x002fc600000000ff */
[----:B------:R-:W3:Y:S06]  /*578a0*/  LDL.LU.64 R54, [R1+0xaa0] ;  /* 0x000aa00001367983 */ /* 0x000eec0000300a00 */
        /* <DEDUP_REMOVED lines=17> */
[----:B------:R0:W-:Y:S01]  /*579c0*/  @P6 STG.E.U8 desc[UR32][R48.64], R7 ;  /* 0x0000000730006986 */ /* 0x0001e2000c101120 */
[C---:B------:R-:W-:Y:S02]  /*579d0*/  LOP3.LUT P6, RZ, R51.reuse, 0x80000, RZ, 0xc0, !PT ;  /* 0x0008000033ff7812 */ /* 0x040fe400078cc0ff */
[----:B0-----:R-:W-:Y:S01]  /*579e0*/  PRMT R7, R20, 0x7772, RZ ;  /* 0x0000777214077816 */ /* 0x001fe200000000ff */
[----:B------:R-:W3:Y:S10]  /*579f0*/  LDL.LU.64 R48, [R1+0xac0] ;  /* 0x000ac00001307983 */ /* 0x000ef40000300a00 */
[----:B------:R0:W-:Y:S01]  /*57a00*/  @P6 STG.E.U8 desc[UR32][R52.64], R7 ;  /* 0x0000000734006986 */ /* 0x0001e2000c101120 */
[----:B------:R-:W-:-:S02]  /*57a10*/  LOP3.LUT P6, RZ, R51, 0x40000, RZ, 0xc0, !PT ;  /* 0x0004000033ff7812 */ /* 0x000fc400078cc0ff */
[----:B------:R-:W-:Y:S02]  /*57a20*/  PRMT R20, R20, 0x7773, RZ ;  /* 0x0000777314147816 */ /* 0x000fe400000000ff */
[----:B0-----:R-:W-:Y:S01]  /*57a30*/  PRMT R7, R17, 0x7770, RZ ;  /* 0x0000777011077816 */ /* 0x001fe200000000ff */
[----:B------:R-:W3:Y:S08]  /*57a40*/  LDL.LU.64 R52, [R1+0xab8] ;  /* 0x000ab80001347983 */ /* 0x000ef00000300a00 */
[----:B------:R0:W-:Y:S01]  /*57a50*/  @P6 STG.E.U8 desc[UR32][R60.64], R20 ;  /* 0x000000143c006986 */ /* 0x0001e2000c101120 */
[----:B------:R-:W-:-:S03]  /*57a60*/  LOP3.LUT P6, RZ, R51, 0x20000, RZ, 0xc0, !PT ;  /* 0x0002000033ff7812 */ /* 0x000fc600078cc0ff */
[----:B0-----:R-:W3:Y:S10]  /*57a70*/  LDL.LU.64 R60, [R1+0xab0] ;  /* 0x000ab000013c7983 */ /* 0x001ef40000300a00 */
[----:B------:R0:W-:Y:S01]  /*57a80*/  @P6 STG.E.U8 desc[UR32][R26.64], R7 ;  /* 0x000000071a006986 */ /* 0x0001e2000c101120 */
[----:B------:R-:W-:-:S02]  /*57a90*/  LOP3.LUT P6, RZ, R51, 0x10000, RZ, 0xc0, !PT ;  /* 0x0001000033ff7812 */ /* 0x000fc400078cc0ff */
[----:B0-----:R-:W-:Y:S01]  /*57aa0*/  PRMT R7, R17, 0x7771, RZ ;  /* 0x0000777111077816 */ /* 0x001fe200000000ff */
[----:B------:R-:W3:Y:S10]  /*57ab0*/  LDL.LU.64 R26, [R1+0x14a8] ;  /* 0x0014a800011a7983 */ /* 0x000ef40000300a00 */
[----:B----4-:R0:W-:Y:S01]  /*57ac0*/  @P6 STG.E.U8 desc[UR32][R22.64], R7 ;  /* 0x0000000716006986 */ /* 0x0101e2000c101120 */
[----:B------:R-:W-:-:S02]  /*57ad0*/  LOP3.LUT P6, RZ, R51, 0x8000, RZ, 0xc0, !PT ;  /* 0x0000800033ff7812 */ /* 0x000fc400078cc0ff */
[----:B0-----:R-:W-:Y:S01]  /*57ae0*/  PRMT R7, R17, 0x7772, RZ ;  /* 0x0000777211077816 */ /* 0x001fe200000000ff */
[----:B------:R-:W4:Y:S10]  /*57af0*/  LDL.LU.64 R22, [R1+0x14a0] ;  /* 0x0014a00001167983 */ /* 0x000f340000300a00 */
[----:B--2---:R0:W-:Y:S04]  /*57b00*/  @P6 STG.E.U8 desc[UR32][R18.64], R7 ;  /* 0x0000000712006986 */ /* 0x0041e8000c101120 */
[----:B0-----:R-:W2:Y:S01]  /*57b10*/  LDL.LU.64 R18, [R1+0x1498] ;  /* 0x0014980001127983 */ /* 0x001ea20000300a00 */
[----:B------:R-:W-:-:S02]  /*57b20*/  LOP3.LUT P6, RZ, R51, 0x4000, RZ, 0xc0, !PT ;  /* 0x0000400033ff7812 */ /* 0x000fc400078cc0ff */
[----:B------:R-:W-:Y:S02]  /*57b30*/  PRMT R17, R17, 0x7773, RZ ;  /* 0x0000777311117816 */ /* 0x000fe400000000ff */
[----:B------:R-:W-:-:S09]  /*57b40*/  PRMT R7, R21, 0x7770, RZ ;  /* 0x0000777015077816 */ /* 0x000fd200000000ff */
[----:B---3--:R-:W-:Y:S01]  /*57b50*/  @P6 STG.E.U8 desc[UR32][R56.64], R17 ;  /* 0x0000001138006986 */ /* 0x008fe2000c101120 */
[----:B------:R-:W-:Y:S02]  /*57b60*/  LOP3.LUT P6, RZ, R51, 0x2000, RZ, 0xc0, !PT ;  /* 0x0000200033ff7812 */ /* 0x000fe400078cc0ff */
[----:B------:R-:W-:-:S11]  /*57b70*/  LOP3.LUT P5, RZ, R58, 0x1000000, RZ, 0xc0, !PT ;  /* 0x010000003aff7812 */ /* 0x000fd600078ac0ff */
[----:B------:R0:W-:Y:S01]  /*57b80*/  @P6 STG.E.U8 desc[UR32][R14.64], R7 ;  /* 0x000000070e006986 */ /* 0x0001e2000c101120 */
[----:B------:R-:W-:Y:S02]  /*57b90*/  LOP3.LUT P6, RZ, R51, 0x1000, RZ, 0xc0, !PT ;  /* 0x0000100033ff7812 */ /* 0x000fe400078cc0ff */
[----:B------:R-:W-:Y:S02]  /*57ba0*/  LOP3.LUT P4, RZ, R4, 0x10000000, RZ, 0xc0, !PT ;  /* 0x1000000004ff7812 */ /* 0x000fe4000788c0ff */
[----:B------:R-:W-:Y:S02]  /*57bb0*/  LOP3.LUT P3, RZ, R58, 0x800000, RZ, 0xc0, !PT ;  /* 0x008000003aff7812 */ /* 0x000fe4000786c0ff */
[----:B0-----:R-:W-:-:S07]  /*57bc0*/  PRMT R7, R21, 0x7771, RZ ;  /* 0x0000777115077816 */ /* 0x001fce00000000ff */
[----:B------:R0:W-:Y:S01]  /*57bd0*/  @P6 STG.E.U8 desc[UR32][R10.64], R7 ;  /* 0x000000070a006986 */ /* 0x0001e2000c101120 */
[----:B------:R-:W-:Y:S02]  /*57be0*/  LOP3.LUT P2, RZ, R58, 0x400000, RZ, 0xc0, !PT ;  /* 0x004000003aff7812 */ /* 0x000fe4000784c0ff */
[C---:B0-----:R-:W-:Y:S01]  /*57bf0*/  PRMT R7, R21.reuse, 0x7772, RZ ;  /* 0x0000777215077816 */ /* 0x041fe200000000ff */
[----:B------:R-:W3:Y:S01]  /*57c00*/  LDL.LU.64 R10, [R1+0xae8] ;  /* 0x000ae800010a7983 */ /* 0x000ee20000300a00 */
[----:B------:R-:W-:-:S03]  /*57c10*/  PRMT R21, R21, 0x7773, RZ ;  /* 0x0000777315157816 */ /* 0x000fc600000000ff */
[----:B------:R0:W-:Y:S01]  /*57c20*/  @P5 STG.E.U8 desc[UR32][R12.64], R7 ;  /* 0x000000070c005986 */ /* 0x0001e2000c101120 */
[----:B------:R-:W-:-:S03]  /*57c30*/  LOP3.LUT P1, RZ, R58, 0x200000, RZ, 0xc0, !PT ;  /* 0x002000003aff7812 */ /* 0x000fc6000782c0ff */
[----:B------:R-:W-:Y:S04]  /*57c40*/  @P4 STG.E.U8 desc[UR32][R8.64], R21 ;  /* 0x0000001508004986 */ /* 0x000fe8000c101120 */
[----:B0-----:R-:W3:Y:S01]  /*57c50*/  LDL.LU.64 R12, [R1+0xb18] ;  /* 0x000b1800010c7983 */ /* 0x001ee20000300a00 */
[----:B------:R-:W-:Y:S02]  /*57c60*/  LOP3.LUT P0, RZ, R4, 0x8000000, RZ, 0xc0, !PT ;  /* 0x0800000004ff7812 */ /* 0x000fe4000780c0ff */
[----:B--2---:R-:W-:-:S05]  /*57c70*/  PRMT R7, R18, 0x7770, RZ ;  /* 0x0000777012077816 */ /* 0x004fca00000000ff */
[----:B------:R0:W-:Y:S02]  /*57c80*/  @P3 STG.E.U8 desc[UR32][R54.64], R7 ;  /* 0x0000000736003986 */ /* 0x0001e4000c101120 */
[----:B0-----:R-:W-:-:S05]  /*57c90*/  PRMT R7, R18, 0x7771, RZ ;  /* 0x0000777112077816 */ /* 0x001fca00000000ff */
[----:B------:R0:W-:Y:S02]  /*57ca0*/  @P2 STG.E.U8 desc[UR32][R48.64], R7 ;  /* 0x0000000730002986 */ /* 0x0001e4000c101120 */
[----:B0-----:R-:W-:-:S05]  /*57cb0*/  PRMT R7, R18, 0x7772, RZ ;  /* 0x0000777212077816 */ /* 0x001fca00000000ff */
[----:B------:R0:W-:Y:S04]  /*57cc0*/  @P1 STG.E.U8 desc[UR32][R52.64], R7 ;  /* 0x0000000734001986 */ /* 0x0001e8000c101120 */
[----:B0-----:R-:W2:Y:S01]  /*57cd0*/  LDL.LU.64 R52, [R1+0xb10] ;  /* 0x000b100001347983 */ /* 0x001ea20000300a00 */
[----:B------:R-:W-:-:S03]  /*57ce0*/  PRMT R18, R18, 0x7773, RZ ;  /* 0x0000777312127816 */ /* 0x000fc600000000ff */
[----:B------:R-:W2:Y:S04]  /*57cf0*/  LDL.LU.64 R8, [R1+0xb08] ;  /* 0x000b080001087983 */ /* 0x000ea80000300a00 */
[----:B------:R0:W-:Y:S04]  /*57d00*/  @P0 STG.E.U8 desc[UR32][R60.64], R18 ;  /* 0x000000123c000986 */ /* 0x0001e8000c101120 */
[----:B0-----:R-:W2:Y:S04]  /*57d10*/  LDL.LU.64 R60, [R1+0xb28] ;  /* 0x000b2800013c7983 */ /* 0x001ea80000300a00 */
[----:B------:R-:W2:Y:S04]  /*57d20*/  LDL.LU.64 R54, [R1+0xb58] ;  /* 0x000b580001367983 */ /* 0x000ea80000300a00 */
[----:B------:R-:W2:Y:S01]  /*57d30*/  LDL.LU.64 R48, [R1+0xb50] ;  /* 0x000b500001307983 */ /* 0x000ea20000300a00 */
[----:B------:R-:W-:-:S03]  /*57d40*/  LOP3.LUT P5, RZ, R58, 0x100000, RZ, 0xc0, !PT ;  /* 0x001000003aff7812 */ /* 0x000fc600078ac0ff */
[----:B------:R-:W2:Y:S04]  /*57d50*/  LDL.LU.64 R20, [R1+0xb48] ;  /* 0x000b480001147983 */ /* 0x000ea80000300a00 */
[----:B------:R-:W2:Y:S01]  /*57d60*/  LDL.LU.64 R16, [R1+0xb68] ;  /* 0x000b680001107983 */ /* 0x000ea20000300a00 */
[----:B------:R-:W-:Y:S02]  /*57d70*/  LOP3.LUT P4, RZ, R58, 0x80000, RZ, 0xc0, !PT ;  /* 0x000800003aff7812 */ /* 0x000fe4000788c0ff */
[----:B----4-:R-:W-:Y:S01]  /*57d80*/  PRMT R7, R22, 0x7770, RZ ;  /* 0x0000777016077816 */ /* 0x010fe200000000ff */
[----:B------:R-:W4:Y:S01]  /*57d90*/  LDL.LU.64 R56, [R1+0xb98] ;  /* 0x000b980001387983 */ /* 0x000f220000300a00 */
[----:B------:R-:W-:-:S03]  /*57da0*/  LOP3.LUT P3, RZ, R58, 0x40000, RZ, 0xc0, !PT ;  /* 0x000400003aff7812 */ /* 0x000fc6000786c0ff */
[----:B---3--:R0:W-:Y:S02]  /*57db0*/  @P5 STG.E.U8 desc[UR32][R10.64], R7 ;  /* 0x000000070a005986 */ /* 0x0081e4000c101120 */
[----:B0-----:R-:W-:-:S05]  /*57dc0*/  PRMT R7, R22, 0x7771, RZ ;  /* 0x0000777116077816 */ /* 0x001fca00000000ff */
[----:B------:R0:W-:Y:S01]  /*57dd0*/  @P4 STG.E.U8 desc[UR32][R12.64], R7 ;  /* 0x000000070c004986 */ /* 0x0001e2000c101120 */
[----:B------:R-:W-:Y:S02]  /*57de0*/  LOP3.LUT P0, RZ, R4, 0x2000000, RZ, 0xc0, !PT ;  /* 0x0200000004ff7812 */ /* 0x000fe4000780c0ff */
[----:B0-----:R-:W-:Y:S02]  /*57df0*/  PRMT R7, R22, 0x7772, RZ ;  /* 0x0000777216077816 */ /* 0x001fe400000000ff */
[----:B------:R-:W-:-:S09]  /*57e00*/  LOP3.LUT R51, R51, 0xfffffdff, RZ, 0xc0, !PT ;  /* 0xfffffdff33337812 */ /* 0x000fd200078ec0ff */
        /* <DEDUP_REMOVED lines=9> */
[----:B------:R-:W-:Y:S02]  /*57ea0*/  PRMT R22, R22, 0x7773, RZ ;  /* 0x0000777316167816 */ /* 0x000fe400000000ff */
[----:B------:R-:W-:Y:S02]  /*57eb0*/  LOP3.LUT P1, RZ, R58, 0x800, RZ, 0xc0, !PT ;  /* 0x000008003aff7812 */ /* 0x000fe4000782c0ff */
[----:B------:R-:W-:Y:S01]  /*57ec0*/  LOP3.LUT R51, R51, 0xffffffdf, RZ, 0xc0, !PT ;  /* 0xffffffdf33337812 */ /* 0x000fe200078ec0ff */
[----:B--2---:R0:W-:Y:S04]  /*57ed0*/  @P3 STG.E.U8 desc[UR32][R52.64], R7 ;  /* 0x0000000734003986 */ /* 0x0041e8000c101120 */
[----:B0-----:R-:W2:Y:S04]  /*57ee0*/  LDL.LU.64 R52, [R1+0xb90] ;  /* 0x000b900001347983 */ /* 0x001ea80000300a00 */
[----:B------:R-:W3:Y:S04]  /*57ef0*/  LDL.LU.64 R14, [R1+0xb88] ;  /* 0x000b8800010e7983 */ /* 0x000ee80000300a00 */
[----:B------:R-:W3:Y:S01]  /*57f00*/  LDL.LU.64 R10, [R1+0xba8] ;  /* 0x000ba800010a7983 */ /* 0x000ee20000300a00 */
[----:B------:R-:W-:-:S03]  /*57f10*/  PRMT R7, R19, 0x7770, RZ ;  /* 0x0000777013077816 */ /* 0x000fc600000000ff */
[----:B------:R-:W3:Y:S04]  /*57f20*/  LDL.LU.64 R12, [R1+0xbd8] ;  /* 0x000bd800010c7983 */ /* 0x000ee80000300a00 */
[----:B------:R-:W-:Y:S04]  /*57f30*/  @P2 STG.E.U8 desc[UR32][R8.64], R22 ;  /* 0x0000001608002986 */ /* 0x000fe8000c101120 */
[----:B------:R0:W-:Y:S04]  /*57f40*/  @P0 STG.E.U8 desc[UR32][R60.64], R7 ;  /* 0x000000073c000986 */ /* 0x0001e8000c101120 */
[----:B0-----:R-:W3:Y:S01]  /*57f50*/  LDL.LU.64 R60, [R1+0xbd0] ;  /* 0x000bd000013c7983 */ /* 0x001ee20000300a00 */
[----:B------:R-:W-:-:S02]  /*57f60*/  @P1 LOP3.LUT R51, R51, 0x20, RZ, 0xfc, !PT ;  /* 0x0000002033331812 */ /* 0x000fc400078efcff */
[----:B------:R-:W-:Y:S01]  /*57f70*/  LOP3.LUT P1, RZ, R4, 0x1000000, RZ, 0xc0, !PT ;  /* 0x0100000004ff7812 */ /* 0x000fe2000782c0ff */
[----:B------:R-:W3:Y:S01]  /*57f80*/  LDL.LU.64 R8, [R1+0xbc8] ;  /* 0x000bc80001087983 */ /* 0x000ee20000300a00 */
[----:B------:R-:W-:-:S11]  /*57f90*/  LOP3.LUT R51, R51, 0xffffffbf, RZ, 0xc0, !PT ;  /* 0xffffffbf33337812 */ /* 0x000fd600078ec0ff */
[----:B------:R-:W-:Y:S02]  /*57fa0*/  @P1 LOP3.LUT R51, R51, 0x40, RZ, 0xfc, !PT ;  /* 0x0000004033331812 */ /* 0x000fe400078efcff */
[----:B------:R-:W-:Y:S02]  /*57fb0*/  LOP3.LUT P1, RZ, R58, 0x1000, RZ, 0xc0, !PT ;  /* 0x000010003aff7812 */ /* 0x000fe4000782c0ff */
[----:B------:R-:W-:-:S11]  /*57fc0*/  LOP3.LUT R51, R51, 0xffffff7f, RZ, 0xc0, !PT ;  /* 0xffffff7f33337812 */ /* 0x000fd600078ec0ff */
[----:B------:R-:W-:Y:S02]  /*57fd0*/  @P1 LOP3.LUT R51, R51, 0x80, RZ, 0xfc, !PT ;  /* 0x0000008033331812 */ /* 0x000fe400078efcff */
[----:B------:R-:W-:Y:S02]  /*57fe0*/  LOP3.LUT P1, RZ, R58, 0x2000, RZ, 0xc0, !PT ;  /* 0x000020003aff7812 */ /* 0x000fe4000782c0ff */
[----:B------:R-:W-:-:S11]  /*57ff0*/  LOP3.LUT R51, R51, 0xfffffeff, RZ, 0xc0, !PT ;  /* 0xfffffeff33337812 */ /* 0x000fd600078ec0ff */
[----:B------:R-:W-:-:S04]  /*58000*/  @P1 LOP3.LUT R51, R51, 0x100, RZ, 0xfc, !PT ;  /* 0x0000010033331812 */ /* 0x000fc800078efcff */
[----:B------:R-:W-:Y:S02]  /*58010*/  LOP3.LUT P0, RZ, R51, 0x800, RZ, 0xc0, !PT ;  /* 0x0000080033ff7812 */ /* 0x000fe4000780c0ff */
[----:B------:R-:W-:-:S11]  /*58020*/  PRMT R7, R19, 0x7771, RZ ;  /* 0x0000777113077816 */ /* 0x000fd600000000ff */
[----:B------:R0:W-:Y:S01]  /*58030*/  @P0 STG.E.U8 desc[UR32][R54.64], R7 ;  /* 0x0000000736000986 */ /* 0x0001e2000c101120 */
[----:B------:R-:W-:Y:S02]  /*58040*/  LOP3.LUT P0, RZ, R51, 0x400, RZ, 0xc0, !PT ;  /* 0x0000040033ff7812 */ /* 0x000fe4000780c0ff */
[----:B------:R-:W-:Y:S02]  /*58050*/  LOP3.LUT P1, RZ, R58, 0x4000, RZ, 0xc0, !PT ;  /* 0x000040003aff7812 */ /* 0x000fe4000782c0ff */
[----:B0-----:R-:W-:Y:S01]  /*58060*/  PRMT R7, R19, 0x7772, RZ ;  /* 0x0000777213077816 */ /* 0x001fe200000000ff */
[----:B------:R-:W3:Y:S08]  /*58070*/  LDL.LU.64 R54, [R1+0xbe8] ;  /* 0x000be80001367983 */ /* 0x000ef00000300a00 */
[----:B------:R0:W-:Y:S01]  /*58080*/  @P0 STG.E.U8 desc[UR32][R48.64], R7 ;  /* 0x0000000730000986 */ /* 0x0001e2000c101120 */
[----:B------:R-:W-:-:S02]  /*58090*/  LOP3.LUT P0, RZ, R51, 0x200, RZ, 0xc0, !PT ;  /* 0x0000020033ff7812 */ /* 0x000fc4000780c0ff */
[----:B------:R-:W-:Y:S01]  /*580a0*/  PRMT R19, R19, 0x7773, RZ ;  /* 0x0000777313137816 */ /* 0x000fe200000000ff */
[----:B0-----:R-:W3:Y:S01]  /*580b0*/  LDL.LU.64 R48, [R1+0xc18] ;  /* 0x000c180001307983 */ /* 0x001ee20000300a00 */
[----:B------:R-:W-:-:S09]  /*580c0*/  PRMT R7, R23, 0x7770, RZ ;  /* 0x0000777017077816 */ /* 0x000fd200000000ff */
[----:B------:R-:W-:Y:S04]  /*580d0*/  @P0 STG.E.U8 desc[UR32][R20.64], R19 ;  /* 0x0000001314000986 */ /* 0x000fe8000c101120 */
[----:B------:R0:W-:Y:S01]  /*580e0*/  @P1 STG.E.U8 desc[UR32][R16.64], R7 ;  /* 0x0000000710001986 */ /* 0x0001e2000c101120 */
[----:B------:R-:W-:Y:S02]  /*580f0*/  LOP3.LUT P1, RZ, R51, 0x100, RZ, 0xc0, !PT ;  /* 0x0000010033ff7812 */ /* 0x000fe4000782c0ff */
[----:B0-----:R-:W-:-:S11]  /*58100*/  PRMT R7, R23, 0x7771, RZ ;  /* 0x0000777117077816 */ /* 0x001fd600000000ff */
[----:B----4-:R0:W-:Y:S01]  /*58110*/  @P1 STG.E.U8 desc[UR32][R56.64], R7 ;  /* 0x0000000738001986 */ /* 0x0101e2000c101120 */
[----:B------:R-:W-:Y:S02]  /*58120*/  LOP3.LUT P1, RZ, R51, 0x80, RZ, 0xc0, !PT ;  /* 0x0000008033ff7812 */ /* 0x000fe4000782c0ff */
[C---:B0-----:R-:W-:Y:S02]  /*58130*/  PRMT R7, R23.reuse, 0x7772, RZ ;  /* 0x0000777217077816 */ /* 0x041fe400000000ff */
[----:B------:R-:W-:Y:S02]  /*58140*/  PRMT R23, R23, 0x7773, RZ ;  /* 0x0000777317177816 */ /* 0x000fe400000000ff */
[C---:B------:R-:W-:Y:S02]  /*58150*/  LOP3.LUT P6, RZ, R58.reuse, 0x400, RZ, 0xc0, !PT ;  /* 0x000004003aff7812 */ /* 0x040fe400078cc0ff */
[----:B------:R-:W-:-:S05]  /*58160*/  LOP3.LUT P5, RZ, R58, 0x200, RZ, 0xc0, !PT ;  /* 0x000002003aff7812 */ /* 0x000fca00078ac0ff */
[----:B--2---:R0:W-:Y:S04]  /*58170*/  @P1 STG.E.U8 desc[UR32][R52.64], R7 ;  /* 0x0000000734001986 */ /* 0x0041e8000c101120 */
[----:B0-----:R-:W2:Y:S01]  /*58180*/  LDL.LU.64 R52, [R1+0xc10] ;  /* 0x000c100001347983 */ /* 0x001ea20000300a00 */
[----:B------:R-:W-:Y:S02]  /*58190*/  LOP3.LUT P1, RZ, R51, 0x40, RZ, 0xc0, !PT ;  /* 0x0000004033ff7812 */ /* 0x000fe4000782c0ff */
[----:B------:R-:W-:-:S11]  /*581a0*/  PRMT R7, R24, 0x7770, RZ ;  /* 0x0000777018077816 */ /* 0x000fd600000000ff */
[----:B---3--:R-:W-:Y:S01]  /*581b0*/  @P1 STG.E.U8 desc[UR32][R14.64], R23 ;  /* 0x000000170e001986 */ /* 0x008fe2000c101120 */
[----:B------:R-:W-:-:S13]  /*581c0*/  LOP3.LUT P1, RZ, R51, 0x20, RZ, 0xc0, !PT ;  /* 0x0000002033ff7812 */ /* 0x000fda000782c0ff */
[----:B------:R0:W-:Y:S02]  /*581d0*/  @P1 STG.E.U8 desc[UR32][R10.64], R7 ;  /* 0x000000070a001986 */ /* 0x0001e4000c101120 */
[----:B0-----:R-:W-:-:S05]  /*581e0*/  PRMT R7, R24, 0x7771, RZ ;  /* 0x0000777118077816 */ /* 0x001fca00000000ff */
[----:B------:R0:W-:Y:S02]  /*581f0*/  @P6 STG.E.U8 desc[UR32][R12.64], R7 ;  /* 0x000000070c006986 */ /* 0x0001e4000c101120 */
[----:B0-----:R-:W-:-:S05]  /*58200*/  PRMT R7, R24, 0x7772, RZ ;  /* 0x0000777218077816 */ /* 0x001fca00000000ff */
[----:B------:R0:W-:Y:S04]  /*58210*/  @P5 STG.E.U8 desc[UR32][R60.64], R7 ;  /* 0x000000073c005986 */ /* 0x0001e8000c101120 */
[----:B0-----:R-:W3:Y:S01]  /*58220*/  LDL.LU.64 R60, [R1+0xc08] ;  /* 0x000c0800013c7983 */ /* 0x001ee20000300a00 */
[----:B------:R-:W-:Y:S02]  /*58230*/  LOP3.LUT P4, RZ, R4, 0x800000, RZ, 0xc0, !PT ;  /* 0x0080000004ff7812 */ /* 0x000fe4000788c0ff */
[C---:B------:R-:W-:Y:S02]  /*58240*/  LOP3.LUT P3, RZ, R58.reuse, 0x100, RZ, 0xc0, !PT ;  /* 0x000001003aff7812 */ /* 0x040fe4000786c0ff */
[----:B------:R-:W-:Y:S02]  /*58250*/  LOP3.LUT P2, RZ, R58, 0x80, RZ, 0xc0, !PT ;  /* 0x000000803aff7812 */ /* 0x000fe4000784c0ff */
[----:B------:R-:W-:-:S02]  /*58260*/  PRMT R24, R24, 0x7773, RZ ;  /* 0x0000777318187816 */ /* 0x000fc400000000ff */
[----:B------:R-:W-:-:S05]  /*58270*/  PRMT R7, R28, 0x7770, RZ ;  /* 0x000077701c077816 */ /* 0x000fca00000000ff */
[----:B------:R-:W-:Y:S04]  /*58280*/  @P4 STG.E.U8 desc[UR32][R8.64], R24 ;  /* 0x0000001808004986 */ /* 0x000fe8000c101120 */
[----:B------:R0:W-:Y:S02]  /*58290*/  @P3 STG.E.U8 desc[UR32][R54.64], R7 ;  /* 0x0000000736003986 */ /* 0x0001e4000c101120 */
[----:B0-----:R-:W-:-:S05]  /*582a0*/  PRMT R7, R28, 0x7771, RZ ;  /* 0x000077711c077816 */ /* 0x001fca00000000ff */
[----:B------:R0:W-:Y:S04]  /*582b0*/  @P2 STG.E.U8 desc[UR32][R48.64], R7 ;  /* 0x0000000730002986 */ /* 0x0001e8000c101120 */
[----:B0-----:R-:W4:Y:S01]  /*582c0*/  LDL.LU.64 R48, [R1+0xc30] ;  /* 0x000c300001307983 */ /* 0x001f220000300a00 */
[----:B------:R-:W-:-:S03]  /*582d0*/  LOP3.LUT P0, RZ, R58, 0x40, RZ, 0xc0, !PT ;  /* 0x000000403aff7812 */ /* 0x000fc6000780c0ff */
[----:B------:R-:W4:Y:S01]  /*582e0*/  LDL.LU.64 R10, [R1+0xc60] ;  /* 0x000c6000010a7983 */ /* 0x000f220000300a00 */
[----:B------:R-:W-:Y:S02]  /*582f0*/  PRMT R7, R28, 0x7772, RZ ;  /* 0x000077721c077816 */ /* 0x000fe400000000ff */
[----:B------:R-:W-:Y:S02]  /*58300*/  LOP3.LUT P1, RZ, R4, 0x400000, RZ, 0xc0, !PT ;  /* 0x0040000004ff7812 */ /* 0x000fe4000782c0ff */
[----:B------:R-:W-:-:S05]  /*58310*/  PRMT R28, R28, 0x7773, RZ ;  /* 0x000077731c1c7816 */ /* 0x000fca00000000ff */
[----:B--2---:R0:W-:Y:S04]  /*58320*/  @P0 STG.E.U8 desc[UR32][R52.64], R7 ;  /* 0x0000000734000986 */ /* 0x0041e8000c101120 */
[----:B0-----:R-:W2:Y:S04]  /*58330*/  LDL.LU.64 R52, [R1+0xc58] ;  /* 0x000c580001347983 */ /* 0x001ea80000300a00 */
[----:B------:R-:W2:Y:S04]  /*58340*/  LDL.LU.64 R54, [R1+0xc50] ;  /* 0x000c500001367983 */ /* 0x000ea80000300a00 */
[----:B------:R-:W2:Y:S04]  /*58350*/  LDL.LU.64 R8, [R1+0xc70] ;  /* 0x000c700001087983 */ /* 0x000ea80000300a00 */
[----:B---3--:R0:W-:Y:S04]  /*58360*/  @P1 STG.E.U8 desc[UR32][R60.64], R28 ;  /* 0x0000001c3c001986 */ /* 0x0081e8000c101120 */
[----:B0-----:R-:W3:Y:S04]  /*58370*/  LDL.LU.64 R60, [R1+0xca0] ;  /* 0x000ca000013c7983 */ /* 0x001ee80000300a00 */
[----:B------:R-:W3:Y:S01]  /*58380*/  LDL.LU.64 R56, [R1+0xc98] ;  /* 0x000c980001387983 */ /* 0x000ee20000300a00 */
[----:B------:R-:W-:-:S03]  /*58390*/  LOP3.LUT P5, RZ, R58, 0x20, RZ, 0xc0, !PT ;  /* 0x000000203aff7812 */ /* 0x000fc600078ac0ff */
[----:B------:R-:W3:Y:S01]  /*583a0*/  LDL.LU.64 R12, [R1+0xc90] ;  /* 0x000c9000010c7983 */ /* 0x000ee20000300a00 */
[C---:B------:R-:W-:Y:S02]  /*583b0*/  LOP3.LUT P6, RZ, R58.reuse, 0x4, RZ, 0xc0, !PT ;  /* 0x000000043aff7812 */ /* 0x040fe400078cc0ff */
[----:B------:R-:W-:Y:S02]  /*583c0*/  PRMT R7, R25, 0x7770, RZ ;  /* 0x0000777019077816 */ /* 0x000fe400000000ff */
[----:B------:R-:W-:Y:S02]  /*583d0*/  LOP3.LUT R51, R51, 0xfffffff7, RZ, 0xc0, !PT ;  /* 0xfffffff733337812 */ /* 0x000fe400078ec0ff */
[----:B------:R-:W-:-:S07]  /*583e0*/  LOP3.LUT P2, RZ, R58, 0x10, RZ, 0xc0, !PT ;  /* 0x000000103aff7812 */ /* 0x000fce000784c0ff */
[----:B------:R-:W-:Y:S02]  /*583f0*/  @P6 LOP3.LUT R51, R51, 0x8, RZ, 0xfc, !PT ;  /* 0x0000000833336812 */ /* 0x000fe400078efcff */
[----:B------:R-:W-:Y:S01]  /*58400*/  LOP3.LUT P6, RZ, R4, 0x200000, RZ, 0xc0, !PT ;  /* 0x0020000004ff7812 */ /* 0x000fe200078cc0ff */
[----:B----4-:R0:W-:Y:S04]  /*58410*/  @P5 STG.E.U8 desc[UR32][R48.64], R7 ;  /* 0x0000000730005986 */ /* 0x0101e8000c101120 */
[----:B0-----:R-:W4:Y:S01]  /*58420*/  LDL.LU.64 R48, [R1+0xcb0] ;  /* 0x000cb00001307983 */ /* 0x001f220000300a00 */
[----:B------:R-:W-:Y:S02]  /*58430*/  PRMT R7, R25, 0x7771, RZ ;  /* 0x0000777119077816 */ /* 0x000fe400000000ff */
[----:B------:R-:W-:Y:S01]  /*58440*/  LOP3.LUT R51, R51, 0xffffffef, RZ, 0xc0, !PT ;  /* 0xffffffef33337812 */ /* 0x000fe200078ec0ff */
[----:B------:R-:W4:Y:S04]  /*58450*/  LDL.LU.64 R14, [R1+0xce0] ;  /* 0x000ce000010e7983 */ /* 0x000f280000300a00 */
[----:B------:R-:W-:Y:S01]  /*58460*/  @P6 LOP3.LUT R51, R51, 0x10, RZ, 0xfc, !PT ;  /* 0x0000001033336812 */ /* 0x000fe200078efcff */
[----:B------:R0:W-:Y:S01]  /*58470*/  @P2 STG.E.U8 desc[UR32][R10.64], R7 ;  /* 0x000000070a002986 */ /* 0x0001e2000c101120 */
[----:B------:R-:W-:-:S02]  /*58480*/  LOP3.LUT P6, RZ, R58, 0x8, RZ, 0xc0, !PT ;  /* 0x000000083aff7812 */ /* 0x000fc400078cc0ff */
[----:B------:R-:W-:Y:S01]  /*58490*/  LOP3.LUT P3, RZ, R59, 0x80000000, RZ, 0xc0, !PT ;  /* 0x800000003bff7812 */ /* 0x000fe2000786c0ff */
[----:B0-----:R-:W4:Y:S01]  /*584a0*/  LDL.LU.64 R10, [R1+0xcd8] ;  /* 0x000cd800010a7983 */ /* 0x001f220000300a00 */
[----:B------:R-:W-:Y:S02]  /*584b0*/  PRMT R7, R25, 0x7772, RZ ;  /* 0x0000777219077816 */ /* 0x000fe400000000ff */
[----:B------:R-:W-:Y:S02]  /*584c0*/  LOP3.LUT P4, RZ, R59, 0x10000000, RZ, 0xc0, !PT ;  /* 0x100000003bff7812 */ /* 0x000fe4000788c0ff */
[----:B------:R-:W-:-:S07]  /*584d0*/  LOP3.LUT R51, R51, 0xfffffffd, RZ, 0xc0, !PT ;  /* 0xfffffffd33337812 */ /* 0x000fce00078ec0ff */
        /* <DEDUP_REMOVED lines=9> */
[----:B------:R-:W-:Y:S02]  /*58570*/  PRMT R25, R25, 0x7773, RZ ;  /* 0x0000777319197816 */ /* 0x000fe400000000ff */
[----:B------:R-:W-:Y:S01]  /*58580*/  LOP3.LUT P0, RZ, R58, 0x2, RZ, 0xc0, !PT ;  /* 0x000000023aff7812 */ /* 0x000fe2000780c0ff */
[----:B--2---:R0:W-:Y:S04]  /*58590*/  @P6 STG.E.U8 desc[UR32][R52.64], R7 ;  /* 0x0000000734006986 */ /* 0x0041e8000c101120 */
[----:B0-----:R-:W2:Y:S01]  /*585a0*/  LDL.LU.64 R52, [R1+0xcd0] ;  /* 0x000cd00001347983 */ /* 0x001ea20000300a00 */
[----:B------:R-:W-:-:S02]  /*585b0*/  LOP3.LUT P6, RZ, R51, 0x10, RZ, 0xc0, !PT ;  /* 0x0000001033ff7812 */ /* 0x000fc400078cc0ff */
[----:B------:R-:W-:-:S11]  /*585c0*/  PRMT R7, R29, 0x7770, RZ ;  /* 0x000077701d077816 */ /* 0x000fd600000000ff */
[----:B------:R0:W-:Y:S01]  /*585d0*/  @P6 STG.E.U8 desc[UR32][R54.64], R25 ;  /* 0x0000001936006986 */ /* 0x0001e2000c101120 */
[----:B------:R-:W-:-:S03]  /*585e0*/  LOP3.LUT P6, RZ, R51, 0x8, RZ, 0xc0, !PT ;  /* 0x0000000833ff7812 */ /* 0x000fc600078cc0ff */
[----:B0-----:R-:W2:Y:S10]  /*585f0*/  LDL.LU.64 R54, [R1+0xcf0] ;  /* 0x000cf00001367983 */ /* 0x001eb40000300a00 */
[----:B------:R0:W-:Y:S04]  /*58600*/  @P6 STG.E.U8 desc[UR32][R8.64], R7 ;  /* 0x0000000708006986 */ /* 0x0001e8000c101120 */
[----:B0-----:R-:W2:Y:S01]  /*58610*/  LDL.LU.64 R8, [R1+0xd18] ;  /* 0x000d180001087983 */ /* 0x001ea20000300a00 */
[----:B------:R-:W-:-:S05]  /*58620*/  PRMT R7, R29, 0x7771, RZ ;  /* 0x000077711d077816 */ /* 0x000fca00000000ff */
[----:B---3--:R0:W-:Y:S04]  /*58630*/  @P0 STG.E.U8 desc[UR32][R60.64], R7 ;  /* 0x000000073c000986 */ /* 0x0081e8000c101120 */
[----:B0-----:R-:W3:Y:S01]  /*58640*/  LDL.LU.64 R60, [R1+0xd10] ;  /* 0x000d1000013c7983 */ /* 0x001ee20000300a00 */
[----:B------:R-:W-:Y:S02]  /*58650*/  LOP3.LUT P3, RZ, R58, 0x1, RZ, 0xc0, !PT ;  /* 0x000000013aff7812 */ /* 0x000fe4000786c0ff */
[C---:B------:R-:W-:Y:S02]  /*58660*/  PRMT R7, R29.reuse, 0x7772, RZ ;  /* 0x000077721d077816 */ /* 0x040fe400000000ff */
[----:B------:R-:W-:-:S09]  /*58670*/  PRMT R29, R29, 0x7773, RZ ;  /* 0x000077731d1d7816 */ /* 0x000fd200000000ff */
[----:B------:R0:W-:Y:S01]  /*58680*/  @P3 STG.E.U8 desc[UR32][R56.64], R7 ;  /* 0x0000000738003986 */ /* 0x0001e2000c101120 */
[----:B------:R-:W-:-:S13]  /*58690*/  LOP3.LUT P3, RZ, R51, 0x4, RZ, 0xc0, !PT ;  /* 0x0000000433ff7812 */ /* 0x000fda000786c0ff */
[----:B------:R1:W-:Y:S01]  /*586a0*/  @P3 STG.E.U8 desc[UR32][R12.64], R29 ;  /* 0x0000001d0c003986 */ /* 0x0003e2000c101120 */
[----:B------:R-:W-:Y:S02]  /*586b0*/  LOP3.LUT P3, RZ, R51, 0x2, RZ, 0xc0, !PT ;  /* 0x0000000233ff7812 */ /* 0x000fe4000786c0ff */
[----:B0-----:R-:W-:Y:S02]  /*586c0*/  PRMT R7, R26, 0x7770, RZ ;  /* 0x000077701a077816 */ /* 0x001fe400000000ff */
[C---:B------:R-:W-:Y:S01]  /*586d0*/  LOP3.LUT P1, RZ, R59.reuse, 0x40000000, RZ, 0xc0, !PT ;  /* 0x400000003bff7812 */ /* 0x040fe2000782c0ff */
[----:B-1----:R-:W3:Y:S08]  /*586e0*/  LDL.LU.64 R12, [R1+0xd48] ;  /* 0x000d4800010c7983 */ /* 0x002ef00000300a00 */
[----:B----4-:R0:W-:Y:S01]  /*586f0*/  @P3 STG.E.U8 desc[UR32][R48.64], R7 ;  /* 0x0000000730003986 */ /* 0x0101e2000c101120 */
[----:B------:R-:W-:-:S03]  /*58700*/  LOP3.LUT P4, RZ, R59, 0x20000000, RZ, 0xc0, !PT ;  /* 0x200000003bff7812 */ /* 0x000fc6000788c0ff */
[----:B0-----:R-:W4:Y:S01]  /*58710*/  LDL.LU.64 R48, [R1+0xd58] ;  /* 0x000d580001307983 */ /* 0x001f220000300a00 */
[----:B------:R-:W-:-:S05]  /*58720*/  PRMT R7, R26, 0x7771, RZ ;  /* 0x000077711a077816 */ /* 0x000fca00000000ff */
[----:B------:R0:W-:Y:S02]  /*58730*/  @P1 STG.E.U8 desc[UR32][R14.64], R7 ;  /* 0x000000070e001986 */ /* 0x0001e4000c101120 */
[----:B0-----:R-:W-:-:S05]  /*58740*/  PRMT R7, R26, 0x7772, RZ ;  /* 0x000077721a077816 */ /* 0x001fca00000000ff */
[----:B------:R0:W-:Y:S01]  /*58750*/  @P4 STG.E.U8 desc[UR32][R10.64], R7 ;  /* 0x000000070a004986 */ /* 0x0001e2000c101120 */
[----:B------:R-:W-:Y:S02]  /*58760*/  LOP3.LUT P4, RZ, R51, 0x1, RZ, 0xc0, !PT ;  /* 0x0000000133ff7812 */ /* 0x000fe4000788c0ff */
[----:B------:R-:W-:Y:S02]  /*58770*/  PRMT R26, R26, 0x7773, RZ ;  /* 0x000077731a1a7816 */ /* 0x000fe400000000ff */
[C---:B------:R-:W-:Y:S02]  /*58780*/  LOP3.LUT P5, RZ, R59.reuse, 0x8000000, RZ, 0xc0, !PT ;  /* 0x080000003bff7812 */ /* 0x040fe400078ac0ff */
[----:B0-----:R-:W-:Y:S02]  /*58790*/  PRMT R7, R30, 0x7770, RZ ;  /* 0x000077701e077816 */ /* 0x001fe400000000ff */
[----:B------:R-:W-:-:S05]  /*587a0*/  LOP3.LUT P2, RZ, R59, 0x4000000, RZ, 0xc0, !PT ;  /* 0x040000003bff7812 */ /* 0x000fca000784c0ff */
[----:B--2---:R0:W-:Y:S04]  /*587b0*/  @P4 STG.E.U8 desc[UR32][R52.64], R26 ;  /* 0x0000001a34004986 */ /* 0x0041e8000c101120 */
[----:B0-----:R-:W2:Y:S01]  /*587c0*/  LDL.LU.64 R52, [R1+0xda0] ;  /* 0x000da00001347983 */ /* 0x001ea20000300a00 */
[----:B------:R-:W-:-:S13]  /*587d0*/  LOP3.LUT P4, RZ, R2, 0x80000000, RZ, 0xc0, !PT ;  /* 0x8000000002ff7812 */ /* 0x000fda000788c0ff */
[----:B------:R0:W-:Y:S04]  /*587e0*/  @P4 STG.E.U8 desc[UR32][R54.64], R7 ;  /* 0x0000000736004986 */ /* 0x0001e8000c101120 */
[----:B0-----:R-:W2:Y:S01]  /*587f0*/  LDL.LU.64 R54, [R1+0xd98] ;  /* 0x000d980001367983 */ /* 0x001ea20000300a00 */
[----:B------:R-:W-:-:S05]  /*58800*/  PRMT R7, R30, 0x7771, RZ ;  /* 0x000077711e077816 */ /* 0x000fca00000000ff */
[----:B------:R0:W-:Y:S02]  /*58810*/  @P5 STG.E.U8 desc[UR32][R8.64], R7 ;  /* 0x0000000708005986 */ /* 0x0001e4000c101120 */
[----:B0-----:R-:W-:-:S05]  /*58820*/  PRMT R7, R30, 0x7772, RZ ;  /* 0x000077721e077816 */ /* 0x001fca00000000ff */
[----:B---3--:R0:W-:Y:S04]  /*58830*/  @P2 STG.E.U8 desc[UR32][R60.64], R7 ;  /* 0x000000073c002986 */ /* 0x0081e8000c101120 */
[----:B0-----:R-:W3:Y:S01]  /*58840*/  LDL.LU.64 R60, [R1+0xdc8] ;  /* 0x000dc800013c7983 */ /* 0x001ee20000300a00 */
[----:B------:R-:W-:Y:S02]  /*58850*/  LOP3.LUT P6, RZ, R4, 0x40000, RZ, 0xc0, !PT ;  /* 0x0004000004ff7812 */ /* 0x000fe400078cc0ff */
[----:B------:R-:W-:Y:S01]  /*58860*/  LOP3.LUT P0, RZ, R59, 0x2000000, RZ, 0xc0, !PT ;  /* 0x020000003bff7812 */ /* 0x000fe2000780c0ff */
[----:B------:R-:W3:Y:S01]  /*58870*/  LDL.LU.64 R16, [R1+0xdd8] ;  /* 0x000dd80001107983 */ /* 0x000ee20000300a00 */
[----:B------:R-:W-:Y:S02]  /*58880*/  PRMT R30, R30, 0x7773, RZ ;  /* 0x000077731e1e7816 */ /* 0x000fe400000000ff */
[----:B------:R-:W-:-:S07]  /*58890*/  PRMT R9, R27, 0x7770, RZ ;  /* 0x000077701b097816 */ /* 0x000fce00000000ff */
[----:B------:R-:W-:Y:S04]  /*588a0*/  @P6 STG.E.U8 desc[UR32][R12.64], R30 ;  /* 0x0000001e0c006986 */ /* 0x000fe8000c101120 */
[----:B----4-:R0:W-:Y:S04]  /*588b0*/  @P0 STG.E.U8 desc[UR32][R48.64], R9 ;  /* 0x0000000930000986 */ /* 0x0101e8000c101120 */
[----:B0-----:R-:W4:Y:S04]  /*588c0*/  LDL.LU.64 R48, [R1+0xe08] ;  /* 0x000e080001307983 */ /* 0x001f280000300a00 */
[----:B------:R-:W4:Y:S01]  /*588d0*/  LDL.LU.64 R14, [R1+0xe00] ;  /* 0x000e0000010e7983 */ /* 0x000f220000300a00 */
[----:B------:R-:W-:-:S02]  /*588e0*/  LOP3.LUT P3, RZ, R59, 0x1000000, RZ, 0xc0, !PT ;  /* 0x010000003bff7812 */ /* 0x000fc4000786c0ff */
[----:B------:R-:W-:Y:S01]  /*588f0*/  PRMT R9, R27, 0x7771, RZ ;  /* 0x000077711b097816 */ /* 0x000fe200000000ff */
[----:B------:R-:W4:Y:S01]  /*58900*/  LDL.LU.64 R56, [R1+0xdf8] ;  /* 0x000df80001387983 */ /* 0x000f220000300a00 */
[----:B------:R-:W-:Y:S02]  /*58910*/  LOP3.LUT P1, RZ, R59, 0x800000, RZ, 0xc0, !PT ;  /* 0x008000003bff7812 */ /* 0x000fe4000782c0ff */
[----:B------:R-:W-:-:S07]  /*58920*/  LOP3.LUT P4, RZ, R4, 0x20000, RZ, 0xc0, !PT ;  /* 0x0002000004ff7812 */ /* 0x000fce000788c0ff */
[----:B--2---:R0:W-:Y:S04]  /*58930*/  @P3 STG.E.U8 desc[UR32][R52.64], R9 ;  /* 0x0000000934003986 */ /* 0x0041e8000c101120 */
[----:B0-----:R-:W2:Y:S04]  /*58940*/  LDL.LU.64 R52, [R1+0xe18] ;  /* 0x000e180001347983 */ /* 0x001ea80000300a00 */
[----:B------:R-:W2:Y:S01]  /*58950*/  LDL.LU.64 R18, [R1+0xe50] ;  /* 0x000e500001127983 */ /* 0x000ea20000300a00 */
[----:B------:R-:W-:-:S05]  /*58960*/  PRMT R9, R27, 0x7772, RZ ;  /* 0x000077721b097816 */ /* 0x000fca00000000ff */
[----:B------:R0:W-:Y:S01]  /*58970*/  @P1 STG.E.U8 desc[UR32][R54.64], R9 ;  /* 0x0000000936001986 */ /* 0x0001e2000c101120 */
[----:B------:R-:W-:-:S03]  /*58980*/  PRMT R27, R27, 0x7773, RZ ;  /* 0x000077731b1b7816 */ /* 0x000fc600000000ff */
[----:B0-----:R-:W2:Y:S04]  /*58990*/  LDL.LU.64 R54, [R1+0xe48] ;  /* 0x000e480001367983 */ /* 0x001ea80000300a00 */
[----:B---3--:R0:W-:Y:S04]  /*589a0*/  @P4 STG.E.U8 desc[UR32][R60.64], R27 ;  /* 0x0000001b3c004986 */ /* 0x0081e8000c101120 */
[----:B0-----:R-:W3:Y:S01]  /*589b0*/  LDL.LU.64 R60, [R1+0xe40] ;  /* 0x000e4000013c7983 */ /* 0x001ee20000300a00 */
[----:B------:R-:W-:Y:S02]  /*589c0*/  LOP3.LUT P2, RZ, R4, 0x10000, RZ, 0xc0, !PT ;  /* 0x0001000004ff7812 */ /* 0x000fe4000784c0ff */
[----:B------:R-:W-:Y:S01]  /*589d0*/  LOP3.LUT P5, RZ, R59, 0x400000, RZ, 0xc0, !PT ;  /* 0x004000003bff7812 */ /* 0x000fe200078ac0ff */
[----:B------:R-:W3:Y:S01]  /*589e0*/  LDL.LU.64 R20, [R1+0xe60] ;  /* 0x000e600001147983 */ /* 0x000ee20000300a00 */
[----:B------:R-:W-:-:S02]  /*589f0*/  P2R R7, PR, RZ, 0x4 ;  /* 0x00000004ff077803 */ /* 0x000fc40000000000 */
[----:B------:R-:W-:Y:S02]  /*58a00*/  LOP3.LUT P2, RZ, R59, 0x100000, RZ, 0xc0, !PT ;  /* 0x001000003bff7812 */ /* 0x000fe4000784c0ff */
[----:B------:R-:W-:Y:S02]  /*58a10*/  PRMT R13, R31, 0x7770, RZ ;  /* 0x000077701f0d7816 */ /* 0x000fe400000000ff */
[----:B------:R-:W-:Y:S02]  /*58a20*/  P2R R8, PR, RZ, 0x4 ;  /* 0x00000004ff087803 */ /* 0x000fe40000000000 */
[----:B------:R-:W-:-:S03]  /*58a30*/  LOP3.LUT P2, RZ, R59, 0x200000, RZ, 0xc0, !PT ;  /* 0x002000003bff7812 */ /* 0x000fc6000784c0ff */
[----:B------:R0:W-:Y:S04]  /*58a40*/  @P5 STG.E.U8 desc[UR32][R16.64], R13 ;  /* 0x0000000d10005986 */ /* 0x0001e8000c101120 */
[----:B0-----:R-:W3:Y:S01]  /*58a50*/  LDL.LU.64 R16, [R1+0xe90] ;  /* 0x000e900001107983 */ /* 0x001ee20000300a00 */
[----:B------:R-:W-:-:S05]  /*58a60*/  PRMT R13, R31, 0x7771, RZ ;  /* 0x000077711f0d7816 */ /* 0x000fca00000000ff */
[----:B----4-:R0:W-:Y:S01]  /*58a70*/  @P2 STG.E.U8 desc[UR32][R48.64], R13 ;  /* 0x0000000d30002986 */ /* 0x0101e2000c101120 */
[----:B------:R-:W-:Y:S02]  /*58a80*/  ISETP.NE.AND P2, PT, R8, RZ, PT ;  /* 0x000000ff0800720c */ /* 0x000fe40003f45270 */
[----:B------:R-:W-:Y:S01]  /*58a90*/  PRMT R8, R31, 0x7772, RZ ;  /* 0x000077721f087816 */ /* 0x000fe200000000ff */
[----:B0-----:R-:W4:Y:S10]  /*58aa0*/  LDL.LU.64 R48, [R1+0xe88] ;  /* 0x000e880001307983 */ /* 0x001f340000300a00 */
[----:B------:R0:W-:Y:S01]  /*58ab0*/  @P2 STG.E.U8 desc[UR32][R14.64], R8 ;  /* 0x000000080e002986 */ /* 0x0001e2000c101120 */
[----:B------:R-:W-:-:S02]  /*58ac0*/  ISETP.NE.AND P2, PT, R7, RZ, PT ;  /* 0x000000ff0700720c */ /* 0x000fc40003f45270 */
[----:B------:R-:W-:Y:S02]  /*58ad0*/  LOP3.LUT P6, RZ, R59, 0x80000, RZ, 0xc0, !PT ;  /* 0x000800003bff7812 */ /* 0x000fe400078cc0ff */
[----:B------:R-:W-:Y:S01]  /*58ae0*/  PRMT R31, R31, 0x7773, RZ ;  /* 0x000077731f1f7816 */ /* 0x000fe200000000ff */
[----:B0-----:R-:W4:Y:S01]  /*58af0*/  LDL.LU.64 R14, [R1+0xe80] ;  /* 0x000e8000010e7983 */ /* 0x001f220000300a00 */
[----:B------:R-:W-:-:S07]  /*58b00*/  PRMT R7, R32, 0x7770, RZ ;  /* 0x0000777020077816 */ /* 0x000fce00000000ff */
[----:B------:R0:W-:Y:S04]  /*58b10*/  @P2 STG.E.U8 desc[UR32][R56.64], R31 ;  /* 0x0000001f38002986 */ /* 0x0001e8000c101120 */
[----:B0-----:R-:W4:Y:S01]  /*58b20*/  LDL.LU.64 R56, [R1+0xea0] ;  /* 0x000ea00001387983 */ /* 0x001f220000300a00 */
[----:B------:R-:W-:-:S04]  /*58b30*/  LOP3.LUT P0, RZ, R4, 0x8000, RZ, 0xc0, !PT ;  /* 0x0000800004ff7812 */ /* 0x000fc8000780c0ff */
[----:B------:R-:W-:Y:S02]  /*58b40*/  P2R R11, PR, RZ, 0x1 ;  /* 0x00000001ff0b7803 */ /* 0x000fe40000000000 */
[----:B------:R-:W-:-:S04]  /*58b50*/  LOP3.LUT P0, RZ, R59, 0x20000, RZ, 0xc0, !PT ;  /* 0x000200003bff7812 */ /* 0x000fc8000780c0ff */
[----:B------:R-:W-:Y:S02]  /*58b60*/  P2R R12, PR, RZ, 0x1 ;  /* 0x00000001ff0c7803 */ /* 0x000fe40000000000 */
[----:B------:R-:W-:Y:S01]  /*58b70*/  LOP3.LUT P0, RZ, R59, 0x40000, RZ, 0xc0, !PT ;  /* 0x000400003bff7812 */ /* 0x000fe2000780c0ff */
[----:B--2---:R0:W-:Y:S04]  /*58b80*/  @P6 STG.E.U8 desc[UR32][R52.64], R7 ;  /* 0x0000000734006986 */ /* 0x0041e8000c101120 */
[----:B0-----:R-:W2:Y:S01]  /*58b90*/  LDL.LU.64 R52, [R1+0xec0] ;  /* 0x000ec00001347983 */ /* 0x001ea20000300a00 */
[----:B------:R-:W-:-:S07]  /*58ba0*/  PRMT R7, R32, 0x7771, RZ ;  /* 0x0000777120077816 */ /* 0x000fce00000000ff */
[----:B------:R0:W-:Y:S01]  /*58bb0*/  @P0 STG.E.U8 desc[UR32][R18.64], R7 ;  /* 0x0000000712000986 */ /* 0x0001e2000c101120 */
[----:B------:R-:W-:Y:S02]  /*58bc0*/  ISETP.NE.AND P0, PT, R12, RZ, PT ;  /* 0x000000ff0c00720c */ /* 0x000fe40003f05270 */
[----:B0-----:R-:W-:-:S11]  /*58bd0*/  PRMT R7, R32, 0x7772, RZ ;  /* 0x0000777220077816 */ /* 0x001fd600000000ff */
[----:B------:R0:W-:Y:S01]  /*58be0*/  @P0 STG.E.U8 desc[UR32][R54.64], R7 ;  /* 0x0000000736000986 */ /* 0x0001e2000c101120 */
[----:B------:R-:W-:Y:S02]  /*58bf0*/  ISETP.NE.AND P0, PT, R11, RZ, PT ;  /* 0x000000ff0b00720c */ /* 0x000fe40003f05270 */
[----:B------:R-:W-:Y:S01]  /*58c00*/  PRMT R32, R32, 0x7773, RZ ;  /* 0x0000777320207816 */ /* 0x000fe200000000ff */
[----:B0-----:R-:W2:Y:S10]  /*58c10*/  LDL.LU.64 R54, [R1+0xef0] ;  /* 0x000ef00001367983 */ /* 0x001eb40000300a00 */
[----:B---3--:R0:W-:Y:S04]  /*58c20*/  @P0 STG.E.U8 desc[UR32][R60.64], R32 ;  /* 0x000000203c000986 */ /* 0x0081e8000c101120 */
[----:B0-----:R-:W3:Y:S01]  /*58c30*/  LDL.LU.64 R60, [R1+0xee8] ;  /* 0x000ee800013c7983 */ /* 0x001ee20000300a00 */
[----:B------:R-:W-:-:S02]  /*58c40*/  LOP3.LUT P1, RZ, R4, 0x4000, RZ, 0xc0, !PT ;  /* 0x0000400004ff7812 */ /* 0x000fc4000782c0ff */
[C---:B------:R-:W-:Y:S02]  /*58c50*/  LOP3.LUT P3, RZ, R59.reuse, 0x10000, RZ, 0xc0, !PT ;  /* 0x000100003bff7812 */ /* 0x040fe4000786c0ff */
[----:B------:R-:W-:Y:S02]  /*58c60*/  P2R R9, PR, RZ, 0x2 ;  /* 0x00000002ff097803 */ /* 0x000fe40000000000 */
[----:B------:R-:W-:-:S04]  /*58c70*/  LOP3.LUT P1, RZ, R59, 0x4000, RZ, 0xc0, !PT ;  /* 0x000040003bff7812 */ /* 0x000fc8000782c0ff */
[----:B------:R-:W-:Y:S02]  /*58c80*/  P2R R10, PR, RZ, 0x2 ;  /* 0x00000002ff0a7803 */ /* 0x000fe40000000000 */
[----:B------:R-:W-:Y:S02]  /*58c90*/  LOP3.LUT P1, RZ, R59, 0x8000, RZ, 0xc0, !PT ;  /* 0x000080003bff7812 */ /* 0x000fe4000782c0ff */
[----:B------:R-:W-:-:S05]  /*58ca0*/  PRMT R7, R36, 0x7770, RZ ;  /* 0x0000777024077816 */ /* 0x000fca00000000ff */
[----:B------:R0:W-:Y:S02]  /*58cb0*/  @P3 STG.E.U8 desc[UR32][R20.64], R7 ;  /* 0x0000000714003986 */ /* 0x0001e4000c101120 */
[----:B0-----:R-:W-:-:S05]  /*58cc0*/  PRMT R7, R36, 0x7771, RZ ;  /* 0x0000777124077816 */ /* 0x001fca00000000ff */
[----:B------:R0:W-:Y:S01]  /*58cd0*/  @P1 STG.E.U8 desc[UR32][R16.64], R7 ;  /* 0x0000000710001986 */ /* 0x0001e2000c101120 */
[----:B------:R-:W-:Y:S02]  /*58ce0*/  ISETP.NE.AND P1, PT, R10, RZ, PT ;  /* 0x000000ff0a00720c */ /* 0x000fe40003f25270 */
[----:B0-----:R-:W-:-:S11]  /*58cf0*/  PRMT R7, R36, 0x7772, RZ ;  /* 0x0000777224077816 */ /* 0x001fd600000000ff */
[----:B----4-:R0:W-:Y:S01]  /*58d00*/  @P1 STG.E.U8 desc[UR32][R48.64], R7 ;  /* 0x0000000730001986 */ /* 0x0101e2000c101120 */
[----:B------:R-:W-:Y:S02]  /*58d10*/  ISETP.NE.AND P1, PT, R9, RZ, PT ;  /* 0x000000ff0900720c */ /* 0x000fe40003f25270 */
[C---:B------:R-:W-:Y:S01]  /*58d20*/  LOP3.LUT P4, RZ, R59.reuse, 0x2000, RZ, 0xc0, !PT ;  /* 0x000020003bff7812 */ /* 0x040fe2000788c0ff */
[----:B0-----:R-:W4:Y:S01]  /*58d30*/  LDL.LU.64 R48, [R1+0xf18] ;  /* 0x000f180001307983 */ /* 0x001f220000300a00 */
[----:B------:R-:W-:Y:S02]  /*58d40*/  PRMT R36, R36, 0x7773, RZ ;  /* 0x0000777324247816 */ /* 0x000fe400000000ff */
[----:B------:R-:W-:-:S07]  /*58d50*/  LOP3.LUT P5, RZ, R59, 0x1000, RZ, 0xc0, !PT ;  /* 0x000010003bff7812 */ /* 0x000fce00078ac0ff */
[----:B------:R0:W-:Y:S01]  /*58d60*/  @P1 STG.E.U8 desc[UR32][R14.64], R36 ;  /* 0x000000240e001986 */ /* 0x0001e2000c101120 */
[----:B------:R-:W-:-:S03]  /*58d70*/  PRMT R7, R33, 0x7770, RZ ;  /* 0x0000777021077816 */ /* 0x000fc600000000ff */
[----:B0-----:R-:W4:Y:S04]  /*58d80*/  LDL.LU.64 R14, [R1+0xf30] ;  /* 0x000f3000010e7983 */ /* 0x001f280000300a00 */
[----:B------:R0:W-:Y:S02]  /*58d90*/  @P4 STG.E.U8 desc[UR32][R56.64], R7 ;  /* 0x0000000738004986 */ /* 0x0001e4000c101120 */
[----:B0-----:R-:W-:Y:S02]  /*58da0*/  PRMT R7, R33, 0x7771, RZ ;  /* 0x0000777121077816 */ /* 0x001fe400000000ff */
[----:B------:R-:W-:Y:S02]  /*58db0*/  LOP3.LUT P2, RZ, R59, 0x800, RZ, 0xc0, !PT ;  /* 0x000008003bff7812 */ /* 0x000fe4000784c0ff */
[----:B------:R-:W-:-:S02]  /*58dc0*/  LOP3.LUT P6, RZ, R4, 0x2000, RZ, 0xc0, !PT ;  /* 0x0000200004ff7812 */ /* 0x000fc400078cc0ff */
[C---:B------:R-:W-:Y:S02]  /*58dd0*/  PRMT R9, R33.reuse, 0x7772, RZ ;  /* 0x0000777221097816 */ /* 0x040fe400000000ff */
[----:B------:R-:W-:Y:S01]  /*58de0*/  PRMT R33, R33, 0x7773, RZ ;  /* 0x0000777321217816 */ /* 0x000fe200000000ff */
[----:B--2---:R0:W-:Y:S04]  /*58df0*/  @P5 STG.E.U8 desc[UR32][R52.64], R7 ;  /* 0x0000000734005986 */ /* 0x0041e8000c101120 */
[----:B0-----:R-:W2:Y:S04]  /*58e00*/  LDL.LU.64 R52, [R1+0xf90] ;  /* 0x000f900001347983 */ /* 0x001ea80000300a00 */
[----:B------:R-:W2:Y:S04]  /*58e10*/  LDL.LU.64 R16, [R1+0xf88] ;  /* 0x000f880001107983 */ /* 0x000ea80000300a00 */
[----:B------:R-:W-:Y:S04]  /*58e20*/  @P2 STG.E.U8 desc[UR32][R54.64], R9 ;  /* 0x0000000936002986 */ /* 0x000fe8000c101120 */
[----:B---3--:R0:W-:Y:S04]  /*58e30*/  @P6 STG.E.U8 desc[UR32][R60.64], R33 ;  /* 0x000000213c006986 */ /* 0x0081e8000c101120 */
[----:B0-----:R-:W3:Y:S04]  /*58e40*/  LDL.LU.64 R60, [R1+0xf98] ;  /* 0x000f9800013c7983 */ /* 0x001ee80000300a00 */
[----:B------:R-:W3:Y:S01]  /*58e50*/  LDL.LU.64 R54, [R1+0xfb0] ;  /* 0x000fb00001367983 */ /* 0x000ee20000300a00 */
[----:B------:R-:W-:-:S02]  /*58e60*/  LOP3.LUT P0, RZ, R59, 0x400, RZ, 0xc0, !PT ;  /* 0x000004003bff7812 */ /* 0x000fc4000780c0ff */
[----:B------:R-:W-:Y:S01]  /*58e70*/  PRMT R11, R37, 0x7770, RZ ;  /* 0x00007770250b7816 */ /* 0x000fe200000000ff */
[----:B------:R-:W3:Y:S01]  /*58e80*/  LDL.LU.64 R56, [R1+0xfa8] ;  /* 0x000fa80001387983 */ /* 0x000ee20000300a00 */
[C---:B------:R-:W-:Y:S02]  /*58e90*/  LOP3.LUT P3, RZ, R59.reuse, 0x200, RZ, 0xc0, !PT ;  /* 0x000002003bff7812 */ /* 0x040fe4000786c0ff */
[----:B------:R-:W-:Y:S02]  /*58ea0*/  LOP3.LUT P1, RZ, R59, 0x100, RZ, 0xc0, !PT ;  /* 0x000001003bff7812 */ /* 0x000fe4000782c0ff */
[----:B------:R-:W-:-:S05]  /*58eb0*/  PRMT R13, R37, 0x7772, RZ ;  /* 0x00007772250d7816 */ /* 0x000fca00000000ff */
[----:B----4-:R0:W-:Y:S04]  /*58ec0*/  @P0 STG.E.U8 desc[UR32][R48.64], R11 ;  /* 0x0000000b30000986 */ /* 0x0101e8000c101120 */
[----:B0-----:R-:W4:Y:S04]  /*58ed0*/  LDL.LU.64 R48, [R1+0xfa0] ;  /* 0x000fa00001307983 */ /* 0x001f280000300a00 */
[----:B------:R-:W4:Y:S01]  /*58ee0*/  LDL.LU.64 R18, [R1+0xfc0] ;  /* 0x000fc00001127983 */ /* 0x000f220000300a00 */
[----:B------:R-:W-:-:S05]  /*58ef0*/  PRMT R11, R37, 0x7771, RZ ;  /* 0x00007771250b7816 */ /* 0x000fca00000000ff */
[----:B------:R0:W-:Y:S04]  /*58f00*/  @P3 STG.E.U8 desc[UR32][R14.64], R11 ;  /* 0x0000000b0e003986 */ /* 0x0001e8000c101120 */
[----:B0-----:R-:W4:Y:S01]  /*58f10*/  LDL.LU.64 R14, [R1+0xfd8] ;  /* 0x000fd800010e7983 */ /* 0x001f220000300a00 */
[----:B------:R-:W-:Y:S02]  /*58f20*/  LOP3.LUT P4, RZ, R4, 0x1000, RZ, 0xc0, !PT ;  /* 0x0000100004ff7812 */ /* 0x000fe4000788c0ff */
[----:B------:R-:W-:Y:S02]  /*58f30*/  LOP3.LUT P5, RZ, R59, 0x20, RZ, 0xc0, !PT ;  /* 0x000000203bff7812 */ /* 0x000fe400078ac0ff */
[----:B------:R-:W-:Y:S02]  /*58f40*/  PRMT R37, R37, 0x7773, RZ ;  /* 0x0000777325257816 */ /* 0x000fe400000000ff */
[----:B------:R-:W-:-:S02]  /*58f50*/  P2R R7, PR, RZ, 0x20 ;  /* 0x00000020ff077803 */ /* 0x000fc40000000000 */
[----:B------:R-:W-:-:S04]  /*58f60*/  LOP3.LUT P5, RZ, R59, 0x40, RZ, 0xc0, !PT ;  /* 0x000000403bff7812 */ /* 0x000fc800078ac0ff */
[----:B------:R-:W-:Y:S02]  /*58f70*/  P2R R8, PR, RZ, 0x20 ;  /* 0x00000020ff087803 */ /* 0x000fe40000000000 */
[----:B------:R-:W-:Y:S01]  /*58f80*/  LOP3.LUT P5, RZ, R59, 0x80, RZ, 0xc0, !PT ;  /* 0x000000803bff7812 */ /* 0x000fe200078ac0ff */
[----:B--2---:R0:W-:Y:S04]  /*58f90*/  @P1 STG.E.U8 desc[UR32][R52.64], R13 ;  /* 0x0000000d34001986 */ /* 0x0041e8000c101120 */
[----:B0-----:R-:W2:Y:S04]  /*58fa0*/  LDL.LU.64 R52, [R1+0xfd0] ;  /* 0x000fd00001347983 */ /* 0x001ea80000300a00 */
[----:B------:R0:W-:Y:S04]  /*58fb0*/  @P4 STG.E.U8 desc[UR32][R16.64], R37 ;  /* 0x0000002510004986 */ /* 0x0001e8000c101120 */
[----:B------:R-:W2:Y:S04]  /*58fc0*/  LDL.LU.64 R20, [R1+0xfc8] ;  /* 0x000fc80001147983 */ /* 0x000ea80000300a00 */
[----:B0-----:R-:W2:Y:S01]  /*58fd0*/  LDL.LU.64 R16, [R1+0xfe0] ;  /* 0x000fe00001107983 */ /* 0x001ea20000300a00 */
[----:B------:R-:W-:-:S05]  /*58fe0*/  PRMT R13, R34, 0x7770, RZ ;  /* 0x00007770220d7816 */ /* 0x000fca00000000ff */
[----:B---3--:R0:W-:Y:S04]  /*58ff0*/  @P5 STG.E.U8 desc[UR32][R60.64], R13 ;  /* 0x0000000d3c005986 */ /* 0x0081e8000c101120 */
[----:B0-----:R-:W3:Y:S01]  /*59000*/  LDL.LU.64 R60, [R1+0xff8] ;  /* 0x000ff800013c7983 */ /* 0x001ee20000300a00 */
[----:B------:R-:W-:Y:S02]  /*59010*/  ISETP.NE.AND P5, PT, R8, RZ, PT ;  /* 0x000000ff0800720c */ /* 0x000fe40003fa5270 */
[----:B------:R-:W-:Y:S02]  /*59020*/  PRMT R8, R34, 0x7771, RZ ;  /* 0x0000777122087816 */ /* 0x000fe400000000ff */
[----:B------:R-:W-:-:S04]  /*59030*/  LOP3.LUT P6, RZ, R59, 0x4, RZ, 0xc0, !PT ;  /* 0x000000043bff7812 */ /* 0x000fc800078cc0ff */
[----:B------:R-:W-:Y:S02]  /*59040*/  P2R R9, PR, RZ, 0x40 ;  /* 0x00000040ff097803 */ /* 0x000fe40000000000 */
[----:B------:R-:W-:-:S03]  /*59050*/  LOP3.LUT P6, RZ, R59, 0x8, RZ, 0xc0, !PT ;  /* 0x000000083bff7812 */ /* 0x000fc600078cc0ff */
[----:B------:R0:W-:Y:S01]  /*59060*/  @P5 STG.E.U8 desc[UR32][R54.64], R8 ;  /* 0x0000000836005986 */ /* 0x0001e2000c101120 */
[----:B------:R-:W-:Y:S02]  /*59070*/  ISETP.NE.AND P5, PT, R7, RZ, PT ;  /* 0x000000ff0700720c */ /* 0x000fe40003fa5270 */
[----:B------:R-:W-:Y:S02]  /*59080*/  LOP3.LUT P2, RZ, R4, 0x800, RZ, 0xc0, !PT ;  /* 0x0000080004ff7812 */ /* 0x000fe4000784c0ff */
[----:B------:R-:W-:Y:S02]  /*59090*/  P2R R10, PR, RZ, 0x40 ;  /* 0x00000040ff0a7803 */ /* 0x000fe40000000000 */
[----:B------:R-:W-:Y:S02]  /*590a0*/  LOP3.LUT P6, RZ, R59, 0x10, RZ, 0xc0, !PT ;  /* 0x000000103bff7812 */ /* 0x000fe400078cc0ff */
[C---:B------:R-:W-:Y:S02]  /*590b0*/  PRMT R7, R34.reuse, 0x7772, RZ ;  /* 0x0000777222077816 */ /* 0x040fe400000000ff */
[----:B------:R-:W-:Y:S01]  /*590c0*/  PRMT R34, R34, 0x7773, RZ ;  /* 0x0000777322227816 */ /* 0x000fe200000000ff */
[----:B0-----:R-:W3:Y:S04]  /*590d0*/  LDL.LU.64 R54, [R1+0xff0] ;  /* 0x000ff00001367983 */ /* 0x001ee80000300a00 */
[----:B------:R0:W-:Y:S02]  /*590e0*/  @P5 STG.E.U8 desc[UR32][R56.64], R7 ;  /* 0x0000000738005986 */ /* 0x0001e4000c101120 */
[----:B0-----:R-:W-:-:S02]  /*590f0*/  PRMT R7, R38, 0x7770, RZ ;  /* 0x0000777026077816 */ /* 0x001fc400000000ff */
[----:B------:R-:W3:Y:S04]  /*59100*/  LDL.LU.64 R56, [R1+0xfe8] ;  /* 0x000fe80001387983 */ /* 0x000ee80000300a00 */
[----:B----4-:R0:W-:Y:S04]  /*59110*/  @P2 STG.E.U8 desc[UR32][R48.64], R34 ;  /* 0x0000002230002986 */ /* 0x0101e8000c101120 */
[----:B------:R1:W-:Y:S01]  /*59120*/  @P6 STG.E.U8 desc[UR32][R18.64], R7 ;  /* 0x0000000712006986 */ /* 0x0003e2000c101120 */
[----:B------:R-:W-:-:S03]  /*59130*/  ISETP.NE.AND P6, PT, R10, RZ, PT ;  /* 0x000000ff0a00720c */ /* 0x000fc60003fc5270 */
[----:B0-----:R-:W4:Y:S01]  /*59140*/  LDL.LU.64 R48, [R1+0x1000] ;  /* 0x0010000001307983 */ /* 0x001f220000300a00 */
[----:B-1----:R-:W-:-:S09]  /*59150*/  PRMT R7, R38, 0x7771, RZ ;  /* 0x0000777126077816 */ /* 0x002fd200000000ff */
[----:B------:R0:W-:Y:S01]  /*59160*/  @P6 STG.E.U8 desc[UR32][R14.64], R7 ;  /* 0x000000070e006986 */ /* 0x0001e2000c101120 */
[----:B------:R-:W-:-:S03]  /*59170*/  ISETP.NE.AND P6, PT, R9, RZ, PT ;  /* 0x000000ff0900720c */ /* 0x000fc60003fc5270 */
[----:B0-----:R-:W4:Y:S01]  /*59180*/  LDL.LU.64 R14, [R1+0x1010] ;  /* 0x00101000010e7983 */ /* 0x001f220000300a00 */
[----:B------:R-:W-:Y:S02]  /*59190*/  PRMT R7, R38, 0x7772, RZ ;  /* 0x0000777226077816 */ /* 0x000fe400000000ff */
[----:B------:R-:W-:-:S04]  /*591a0*/  LOP3.LUT P3, RZ, R5, 0x80000000, RZ, 0xc0, !PT ;  /* 0x8000000005ff7812 */ /* 0x000fc8000786c0ff */
[----:B------:R-:W-:Y:S02]  /*591b0*/  P2R R11, PR, RZ, 0x8 ;  /* 0x00000008ff0b7803 */ /* 0x000fe40000000000 */
[C---:B------:R-:W-:Y:S02]  /*591c0*/  LOP3.LUT P3, RZ, R59.reuse, 0x1, RZ, 0xc0, !PT ;  /* 0x000000013bff7812 */ /* 0x040fe4000786c0ff */
[----:B------:R-:W-:Y:S02]  /*591d0*/  LOP3.LUT P0, RZ, R4, 0x400, RZ, 0xc0, !PT ;  /* 0x0000040004ff7812 */ /* 0x000fe4000780c0ff */
[----:B------:R-:W-:Y:S02]  /*591e0*/  P2R R12, PR, RZ, 0x8 ;  /* 0x00000008ff0c7803 */ /* 0x000fe40000000000 */
[----:B------:R-:W-:Y:S02]  /*591f0*/  LOP3.LUT P3, RZ, R59, 0x2, RZ, 0xc0, !PT ;  /* 0x000000023bff7812 */ /* 0x000fe4000786c0ff */
[----:B------:R-:W-:Y:S01]  /*59200*/  PRMT R38, R38, 0x7773, RZ ;  /* 0x0000777326267816 */ /* 0x000fe200000000ff */
[----:B--2---:R0:W-:Y:S04]  /*59210*/  @P6 STG.E.U8 desc[UR32][R52.64], R7 ;  /* 0x0000000734006986 */ /* 0x0041e8000c101120 */
[----:B0-----:R-:W2:Y:S01]  /*59220*/  LDL.LU.64 R52, [R1+0x1008] ;  /* 0x0010080001347983 */ /* 0x001ea20000300a00 */
[----:B------:R-:W-:-:S03]  /*59230*/  PRMT R7, R35, 0x7770, RZ ;  /* 0x0000777023077816 */ /* 0x000fc600000000ff */
[----:B------:R-:W-:Y:S04]  /*59240*/  @P0 STG.E.U8 desc[UR32][R20.64], R38 ;  /* 0x0000002614000986 */ /* 0x000fe8000c101120 */
[----:B------:R0:W-:Y:S01]  /*59250*/  @P3 STG.E.U8 desc[UR32][R16.64], R7 ;  /* 0x0000000710003986 */ /* 0x0001e2000c101120 */
[----:B------:R-:W-:Y:S02]  /*59260*/  ISETP.NE.AND P3, PT, R12, RZ, PT ;  /* 0x000000ff0c00720c */ /* 0x000fe40003f65270 */
[----:B0-----:R-:W-:-:S11]  /*59270*/  PRMT R7, R35, 0x7771, RZ ;  /* 0x0000777123077816 */ /* 0x001fd600000000ff */
[----:B---3--:R0:W-:Y:S04]  /*59280*/  @P3 STG.E.U8 desc[UR32][R60.64], R7 ;  /* 0x000000073c003986 */ /* 0x0081e8000c101120 */
[----:B0-----:R-:W3:Y:S01]  /*59290*/  LDL.LU.64 R60, [R1+0x1018] ;  /* 0x00101800013c7983 */ /* 0x001ee20000300a00 */
[----:B------:R-:W-:Y:S02]  /*592a0*/  ISETP.NE.AND P3, PT, R11, RZ, PT ;  /* 0x000000ff0b00720c */ /* 0x000fe40003f65270 */
[----:B------:R-:W-:Y:S02]  /*592b0*/  PRMT R7, R35, 0x7772, RZ ;  /* 0x0000777223077816 */ /* 0x000fe400000000ff */
[----:B------:R-:W-:Y:S02]  /*592c0*/  LOP3.LUT P1, RZ, R4, 0x200, RZ, 0xc0, !PT ;  /* 0x0000020004ff7812 */ /* 0x000fe4000782c0ff */
[----:B------:R-:W-:-:S07]  /*592d0*/  LOP3.LUT P4, RZ, R5, 0x40000000, RZ, 0xc0, !PT ;  /* 0x4000000005ff7812 */ /* 0x000fce000788c0ff */
[----:B------:R0:W-:Y:S01]  /*592e0*/  @P3 STG.E.U8 desc[UR32][R54.64], R7 ;  /* 0x0000000736003986 */ /* 0x0001e2000c101120 */
[----:B------:R-:W-:-:S03]  /*592f0*/  PRMT R35, R35, 0x7773, RZ ;  /* 0x0000777323237816 */ /* 0x000fc600000000ff */
[----:B0-----:R-:W3:Y:S01]  /*59300*/  LDL.LU.64 R54, [R1+0x1020] ;  /* 0x0010200001367983 */ /* 0x001ee20000300a00 */
[----:B------:R-:W-:-:S03]  /*59310*/  PRMT R7, R39, 0x7770, RZ ;  /* 0x0000777027077816 */ /* 0x000fc600000000ff */
[----:B------:R-:W-:Y:S01]  /*59320*/  @P1 STG.E.U8 desc[UR32][R56.64], R35 ;  /* 0x0000002338001986 */ /* 0x000fe2000c101120 */
[C---:B------:R-:W-:Y:S02]  /*59330*/  LOP3.LUT P5, RZ, R5.reuse, 0x20000000, RZ, 0xc0, !PT ;  /* 0x2000000005ff7812 */ /* 0x040fe400078ac0ff */
[----:B------:R-:W-:Y:S01]  /*59340*/  LOP3.LUT P2, RZ, R5, 0x10000000, RZ, 0xc0, !PT ;  /* 0x1000000005ff7812 */ /* 0x000fe2000784c0ff */
[----:B----4-:R0:W-:Y:S04]  /*59350*/  @P4 STG.E.U8 desc[UR32][R48.64], R7 ;  /* 0x0000000730004986 */ /* 0x0101e8000c101120 */
[----:B0-----:R-:W4:Y:S01]  /*59360*/  LDL.LU.64 R48, [R1+0x1040] ;  /* 0x0010400001307983 */ /* 0x001f220000300a00 */
[----:B------:R-:W-:-:S03]  /*59370*/  PRMT R7, R39, 0x7771, RZ ;  /* 0x0000777127077816 */ /* 0x000fc600000000ff */
[----:B------:R-:W4:Y:S04]  /*59380*/  LDL.LU.64 R16, [R1+0x1038] ;  /* 0x0010380001107983 */ /* 0x000f280000300a00 */
[----:B------:R0:W-:Y:S02]  /*59390*/  @P5 STG.E.U8 desc[UR32][R14.64], R7 ;  /* 0x000000070e005986 */ /* 0x0001e4000c101120 */
[C---:B0-----:R-:W-:Y:S02]  /*593a0*/  PRMT R7, R39.reuse, 0x7772, RZ ;  /* 0x0000777227077816 */ /* 0x041fe400000000ff */
[----:B------:R-:W-:Y:S02]  /*593b0*/  LOP3.LUT P6, RZ, R4, 0x100, RZ, 0xc0, !PT ;  /* 0x0000010004ff7812 */ /* 0x000fe400078cc0ff */
[----:B------:R-:W-:Y:S01]  /*593c0*/  PRMT R39, R39, 0x7773, RZ ;  /* 0x0000777327277816 */ /* 0x000fe200000000ff */
[----:B--2---:R0:W-:Y:S04]  /*593d0*/  @P2 STG.E.U8 desc[UR32][R52.64], R7 ;  /* 0x0000000734002986 */ /* 0x0041e8000c101120 */
[----:B0-----:R-:W2:Y:S04]  /*593e0*/  LDL.LU.64 R52, [R1+0x1030] ;  /* 0x0010300001347983 */ /* 0x001ea80000300a00 */
[----:B------:R-:W2:Y:S04]  /*593f0*/  LDL.LU.64 R56, [R1+0x1048] ;  /* 0x0010480001387983 */ /* 0x000ea80000300a00 */
[----:B------:R-:W2:Y:S04]  /*59400*/  LDL.LU.64 R14, [R1+0x1060] ;  /* 0x00106000010e7983 */ /* 0x000ea80000300a00 */
[----:B---3--:R0:W-:Y:S04]  /*59410*/  @P6 STG.E.U8 desc[UR32][R60.64], R39 ;  /* 0x000000273c006986 */ /* 0x0081e8000c101120 */
[----:B0-----:R-:W3:Y:S01]  /*59420*/  LDL.LU.64 R60, [R1+0x1058] ;  /* 0x00105800013c7983 */ /* 0x001ee20000300a00 */
[----:B------:R-:W-:-:S03]  /*59430*/  LOP3.LUT P0, RZ, R5, 0x8000000, RZ, 0xc0, !PT ;  /* 0x0800000005ff7812 */ /* 0x000fc6000780c0ff */
[----:B------:R-:W3:Y:S01]  /*59440*/  LDL.LU.64 R18, [R1+0x1050] ;  /* 0x0010500001127983 */ /* 0x000ee20000300a00 */
[----:B------:R-:W-:Y:S02]  /*59450*/  PRMT R10, R40, 0x7770, RZ ;  /* 0x00007770280a7816 */ /* 0x000fe400000000ff */
[----:B------:R-:W-:-:S07]  /*59460*/  LOP3.LUT P3, RZ, R5, 0x4000000, RZ, 0xc0, !PT ;  /* 0x0400000005ff7812 */ /* 0x000fce000786c0ff */
[----:B------:R0:W-:Y:S01]  /*59470*/  @P0 STG.E.U8 desc[UR32][R54.64], R10 ;  /* 0x0000000a36000986 */ /* 0x0001e2000c101120 */
[C---:B------:R-:W-:Y:S02]  /*59480*/  LOP3.LUT P1, RZ, R5.reuse, 0x2000000, RZ, 0xc0, !PT ;  /* 0x0200000005ff7812 */ /* 0x040fe4000782c0ff */
[----:B------:R-:W-:Y:S01]  /*59490*/  PRMT R12, R40, 0x7771, RZ ;  /* 0x00007771280c7816 */ /* 0x000fe200000000ff */
[----:B0-----:R-:W3:Y:S01]  /*594a0*/  LDL.LU.64 R54, [R1+0x1068] ;  /* 0x0010680001367983 */ /* 0x001ee20000300a00 */
[----:B------:R-:W-:-:S04]  /*594b0*/  LOP3.LUT P4, RZ, R5, 0x800000, RZ, 0xc0, !PT ;  /* 0x0080000005ff7812 */ /* 0x000fc8000788c0ff */
[----:B------:R-:W-:Y:S02]  /*594c0*/  P2R R8, PR, RZ, 0x10 ;  /* 0x00000010ff087803 */ /* 0x000fe40000000000 */
[----:B------:R-:W-:-:S04]  /*594d0*/  LOP3.LUT P4, RZ, R5, 0x1000000, RZ, 0xc0, !PT ;  /* 0x0100000005ff7812 */ /* 0x000fc8000788c0ff */
[----:B------:R-:W-:Y:S02]  /*594e0*/  P2R R9, PR, RZ, 0x10 ;  /* 0x00000010ff097803 */ /* 0x000fe40000000000 */
[----:B------:R-:W-:Y:S01]  /*594f0*/  LOP3.LUT P4, RZ, R4, 0x80, RZ, 0xc0, !PT ;  /* 0x0000008004ff7812 */ /* 0x000fe2000788c0ff */
[----:B----4-:R0:W-:Y:S04]  /*59500*/  @P3 STG.E.U8 desc[UR32][R48.64], R12 ;  /* 0x0000000c30003986 */ /* 0x0101e8000c101120 */
[----:B0-----:R-:W4:Y:S01]  /*59510*/  LDL.LU.64 R48, [R1+0x1088] ;  /* 0x0010880001307983 */ /* 0x001f220000300a00 */
[----:B------:R-:W-:-:S03]  /*59520*/  PRMT R12, R40, 0x7772, RZ ;  /* 0x00007772280c7816 */ /* 0x000fc600000000ff */
[----:B------:R-:W4:Y:S04]  /*59530*/  LDL.LU.64 R20, [R1+0x1080] ;  /* 0x0010800001147983 */ /* 0x000f280000300a00 */
[----:B------:R0:W-:Y:S01]  /*59540*/  @P1 STG.E.U8 desc[UR32][R16.64], R12 ;  /* 0x0000000c10001986 */ /* 0x0001e2000c101120 */
[----:B------:R-:W-:-:S03]  /*59550*/  PRMT R40, R40, 0x7773, RZ ;  /* 0x0000777328287816 */ /* 0x000fc600000000ff */
[----:B0-----:R-:W4:Y:S01]  /*59560*/  LDL.LU.64 R16, [R1+0x1078] ;  /* 0x0010780001107983 */ /* 0x001f220000300a00 */
[----:B------:R-:W-:-:S03]  /*59570*/  LOP3.LUT P5, RZ, R5, 0x400000, RZ, 0xc0, !PT ;  /* 0x0040000005ff7812 */ /* 0x000fc600078ac0ff */
[----:B--2---:R0:W-:Y:S04]  /*59580*/  @P4 STG.E.U8 desc[UR32][R52.64], R40 ;  /* 0x0000002834004986 */ /* 0x0041e8000c101120 */
[----:B0-----:R-:W2:Y:S01]  /*59590*/  LDL.LU.64 R52, [R1+0x1090] ;  /* 0x0010900001347983 */ /* 0x001ea20000300a00 */
[----:B------:R-:W-:Y:S02]  /*595a0*/  ISETP.NE.AND P4, PT, R9, RZ, PT ;  /* 0x000000ff0900720c */ /* 0x000fe40003f85270 */
[----:B------:R-:W-:-:S11]  /*595b0*/  PRMT R9, R44, 0x7770, RZ ;  /* 0x000077702c097816 */ /* 0x000fd600000000ff */
[----:B------:R0:W-:Y:S01]  /*595c0*/  @P4 STG.E.U8 desc[UR32][R56.64], R9 ;  /* 0x0000000938004986 */ /* 0x0001e2000c101120 */
[----:B------:R-:W-:Y:S02]  /*595d0*/  ISETP.NE.AND P4, PT, R8, RZ, PT ;  /* 0x000000ff0800720c */ /* 0x000fe40003f85270 */
[C---:B------:R-:W-:Y:S01]  /*595e0*/  PRMT R8, R44.reuse, 0x7771, RZ ;  /* 0x000077712c087816 */ /* 0x040fe200000000ff */
[----:B0-----:R-:W2:Y:S10]  /*595f0*/  LDL.LU.64 R56, [R1+0x10a0] ;  /* 0x0010a00001387983 */ /* 0x001eb40000300a00 */
[----:B------:R0:W-:Y:S02]  /*59600*/  @P4 STG.E.U8 desc[UR32][R14.64], R8 ;  /* 0x000000080e004986 */ /* 0x0001e4000c101120 */
[----:B0-----:R-:W-:-:S02]  /*59610*/  PRMT R8, R44, 0x7772, RZ ;  /* 0x000077722c087816 */ /* 0x001fc400000000ff */
[----:B------:R-:W2:Y:S04]  /*59620*/  LDL.LU.64 R14, [R1+0x1098] ;  /* 0x00109800010e7983 */ /* 0x000ea80000300a00 */
[----:B---3--:R0:W-:Y:S04]  /*59630*/  @P5 STG.E.U8 desc[UR32][R60.64], R8 ;  /* 0x000000083c005986 */ /* 0x0081e8000c101120 */
[----:B0-----:R-:W3:Y:S01]  /*59640*/  LDL.LU.64 R60, [R1+0x1070] ;  /* 0x00107000013c7983 */ /* 0x001ee20000300a00 */
[----:B------:R-:W-:-:S04]  /*59650*/  LOP3.LUT P2, RZ, R6, 0x200000, RZ, 0xc0, !PT ;  /* 0x0020000006ff7812 */ /* 0x000fc8000784c0ff */
[----:B------:R-:W-:Y:S02]  /*59660*/  P2R R7, PR, RZ, 0x4 ;  /* 0x00000004ff077803 */ /* 0x000fe40000000000 */
[----:B------:R-:W-:-:S04]  /*59670*/  LOP3.LUT P2, RZ, R5, 0x200000, RZ, 0xc0, !PT ;  /* 0x0020000005ff7812 */ /* 0x000fc8000784c0ff */
[----:B------:R-:W-:Y:S02]  /*59680*/  P2R R5, PR, RZ, 0x4 ;  /* 0x00000004ff057803 */ /* 0x000fe40000000000 */
[----:B------:R-:W-:Y:S02]  /*59690*/  LOP3.LUT P2, RZ, R4, 0x40, RZ, 0xc0, !PT ;  /* 0x0000004004ff7812 */ /* 0x000fe4000784c0ff */
[----:B------:R-:W-:-:S11]  /*596a0*/  PRMT R44, R44, 0x7773, RZ ;  /* 0x000077732c2c7816 */ /* 0x000fd600000000ff */
[----:B------:R-:W-:Y:S01]  /*596b0*/  @P2 STG.E.U8 desc[UR32][R18.64], R44 ;  /* 0x0000002c12002986 */ /* 0x000fe2000c101120 */
        /* <DEDUP_REMOVED lines=10> */
[C---:B0-----:R-:W-:Y:S01]  /*59760*/  PRMT R5, R41.reuse, 0x7771, RZ ;  /* 0x0000777129057816 */ /* 0x041fe200000000ff */
[----:B------:R-:W3:Y:S04]  /*59770*/  LDL.LU.64 R54, [R1+0x10a8] ;  /* 0x0010a80001367983 */ /* 0x000ee80000300a00 */
[----:B----4-:R0:W-:Y:S02]  /*59780*/  @P2 STG.E.U8 desc[UR32][R48.64], R5 ;  /* 0x0000000530002986 */ /* 0x0101e4000c101120 */
[----:B0-----:R-:W-:-:S02]  /*59790*/  PRMT R5, R41, 0x7772, RZ ;  /* 0x0000777229057816 */ /* 0x001fc400000000ff */
[----:B------:R-:W4:Y:S01]  /*597a0*/  LDL.LU.64 R48, [R1+0x10b8] ;  /* 0x0010b80001307983 */ /* 0x000f220000300a00 */
[----:B------:R-:W-:-:S03]  /*597b0*/  PRMT R41, R41, 0x7773, RZ ;  /* 0x0000777329297816 */ /* 0x000fc600000000ff */
[----:B------:R0:W-:Y:S04]  /*597c0*/  @P6 STG.E.U8 desc[UR32][R20.64], R5 ;  /* 0x0000000514006986 */ /* 0x0001e8000c101120 */
[----:B------:R-:W-:Y:S01]  /*597d0*/  @P0 STG.E.U8 desc[UR32][R16.64], R41 ;  /* 0x0000002910000986 */ /* 0x000fe2000c101120 */
[----:B------:R-:W-:Y:S02]  /*597e0*/  ISETP.NE.AND P0, PT, R11, RZ, PT ;  /* 0x000000ff0b00720c */ /* 0x000fe40003f05270 */
[----:B0-----:R-:W-:Y:S02]  /*597f0*/  PRMT R5, R45, 0x7770, RZ ;  /* 0x000077702d057816 */ /* 0x001fe400000000ff */
[----:B------:R-:W-:Y:S02]  /*59800*/  LOP3.LUT P3, RZ, R6, 0x20000, RZ, 0xc0, !PT ;  /* 0x0002000006ff7812 */ /* 0x000fe4000786c0ff */
[----:B------:R-:W-:-:S07]  /*59810*/  LOP3.LUT P1, RZ, R4, 0x10, RZ, 0xc0, !PT ;  /* 0x0000001004ff7812 */ /* 0x000fce000782c0ff */
[----:B--2---:R0:W-:Y:S04]  /*59820*/  @P0 STG.E.U8 desc[UR32][R52.64], R5 ;  /* 0x0000000534000986 */ /* 0x0041e8000c101120 */
[----:B0-----:R-:W2:Y:S01]  /*59830*/  LDL.LU.64 R52, [R1+0x10c0] ;  /* 0x0010c00001347983 */ /* 0x001ea20000300a00 */
[----:B------:R-:W-:Y:S02]  /*59840*/  ISETP.NE.AND P0, PT, R10, RZ, PT ;  /* 0x000000ff0a00720c */ /* 0x000fe40003f05270 */
[----:B------:R-:W-:-:S11]  /*59850*/  PRMT R5, R45, 0x7771, RZ ;  /* 0x000077712d057816 */ /* 0x000fd600000000ff */
[----:B------:R0:W-:Y:S04]  /*59860*/  @P0 STG.E.U8 desc[UR32][R56.64], R5 ;  /* 0x0000000538000986 */ /* 0x0001e8000c101120 */
[----:B0-----:R-:W2:Y:S01]  /*59870*/  LDL.LU.64 R56, [R1+0x10d0] ;  /* 0x0010d00001387983 */ /* 0x001ea20000300a00 */
[C---:B------:R-:W-:Y:S02]  /*59880*/  PRMT R5, R45.reuse, 0x7772, RZ ;  /* 0x000077722d057816 */ /* 0x040fe400000000ff */
[----:B------:R-:W-:-:S03]  /*59890*/  PRMT R45, R45, 0x7773, RZ ;  /* 0x000077732d2d7816 */ /* 0x000fc600000000ff */
[----:B------:R-:W-:Y:S04]  /*598a0*/  @P3 STG.E.U8 desc[UR32][R14.64], R5 ;  /* 0x000000050e003986 */ /* 0x000fe8000c101120 */
[----:B---3--:R0:W-:Y:S04]  /*598b0*/  @P1 STG.E.U8 desc[UR32][R60.64], R45 ;  /* 0x0000002d3c001986 */ /* 0x0081e8000c101120 */
[----:B0-----:R-:W3:Y:S04]  /*598c0*/  LDL.LU.64 R60, [R1+0x10d8] ;  /* 0x0010d800013c7983 */ /* 0x001ee80000300a00 */
[----:B------:R-:W3:Y:S01]  /*598d0*/  LDL.LU.64 R14, [R1+0x10e0] ;  /* 0x0010e000010e7983 */ /* 0x000ee20000300a00 */
[----:B------:R-:W-:-:S03]  /*598e0*/  LOP3.LUT P4, RZ, R6, 0x10000, RZ, 0xc0, !PT ;  /* 0x0001000006ff7812 */ /* 0x000fc6000788c0ff */
[----:B------:R-:W3:Y:S01]  /*598f0*/  LDL.LU.64 R20, [R1+0x10f0] ;  /* 0x0010f00001147983 */ /* 0x000ee20000300a00 */
[----:B------:R-:W-:Y:S02]  /*59900*/  PRMT R5, R42, 0x7770, RZ ;  /* 0x000077702a057816 */ /* 0x000fe400000000ff */
[C---:B------:R-:W-:Y:S02]  /*59910*/  LOP3.LUT P5, RZ, R6.reuse, 0x8000, RZ, 0xc0, !PT ;  /* 0x0000800006ff7812 */ /* 0x040fe400078ac0ff */
[----:B------:R-:W-:Y:S02]  /*59920*/  LOP3.LUT P2, RZ, R6, 0x4000, RZ, 0xc0, !PT ;  /* 0x0000400006ff7812 */ /* 0x000fe4000784c0ff */
[----:B------:R-:W-:-:S03]  /*59930*/  PRMT R10, R42, 0x7772, RZ ;  /* 0x000077722a0a7816 */ /* 0x000fc600000000ff */
[----:B------:R0:W-:Y:S04]  /*59940*/  @P4 STG.E.U8 desc[UR32][R54.64], R5 ;  /* 0x0000000536004986 */ /* 0x0001e8000c101120 */
[----:B0-----:R-:W3:Y:S01]  /*59950*/  LDL.LU.64 R54, [R1+0x1108] ;  /* 0x0011080001367983 */ /* 0x001ee20000300a00 */
[----:B------:R-:W-:-:S05]  /*59960*/  PRMT R5, R42, 0x7771, RZ ;  /* 0x000077712a057816 */ /* 0x000fca00000000ff */
[----:B----4-:R0:W-:Y:S04]  /*59970*/  @P5 STG.E.U8 desc[UR32][R48.64], R5 ;  /* 0x0000000530005986 */ /* 0x0101e8000c101120 */
[----:B0-----:R-:W4:Y:S01]  /*59980*/  LDL.LU.64 R48, [R1+0x10e8] ;  /* 0x0010e80001307983 */ /* 0x001f220000300a00 */
[----:B------:R-:W-:Y:S02]  /*59990*/  LOP3.LUT P6, RZ, R4, 0x8, RZ, 0xc0, !PT ;  /* 0x0000000804ff7812 */ /* 0x000fe400078cc0ff */
[----:B------:R-:W-:Y:S02]  /*599a0*/  PRMT R42, R42, 0x7773, RZ ;  /* 0x000077732a2a7816 */ /* 0x000fe400000000ff */
[----:B------:R-:W-:Y:S02]  /*599b0*/  LOP3.LUT P0, RZ, R6, 0x2000, RZ, 0xc0, !PT ;  /* 0x0000200006ff7812 */ /* 0x000fe4000780c0ff */
[----:B------:R-:W-:Y:S01]  /*599c0*/  PRMT R11, R46, 0x7770, RZ ;  /* 0x000077702e0b7816 */ /* 0x000fe200000000ff */
[----:B--2---:R0:W-:Y:S04]  /*599d0*/  @P2 STG.E.U8 desc[UR32][R52.64], R10 ;  /* 0x0000000a34002986 */ /* 0x0041e8000c101120 */
[----:B0-----:R-:W2:Y:S04]  /*599e0*/  LDL.LU.64 R52, [R1+0x1100] ;  /* 0x0011000001347983 */ /* 0x001ea80000300a00 */
[----:B------:R-:W2:Y:S04]  /*599f0*/  LDL.LU.64 R16, [R1+0x1120] ;  /* 0x0011200001107983 */ /* 0x000ea80000300a00 */
[----:B------:R0:W-:Y:S04]  /*59a00*/  @P6 STG.E.U8 desc[UR32][R56.64], R42 ;  /* 0x0000002a38006986 */ /* 0x0001e8000c101120 */
[----:B0-----:R-:W2:Y:S04]  /*59a10*/  LDL.LU.64 R56, [R1+0x1130] ;  /* 0x0011300001387983 */ /* 0x001ea80000300a00 */
[----:B---3--:R0:W-:Y:S04]  /*59a20*/  @P0 STG.E.U8 desc[UR32][R60.64], R11 ;  /* 0x0000000b3c000986 */ /* 0x0081e8000c101120 */
[----:B0-----:R-:W3:Y:S01]  /*59a30*/  LDL.LU.64 R60, [R1+0x1118] ;  /* 0x00111800013c7983 */ /* 0x001ee20000300a00 */
[----:B------:R-:W-:-:S02]  /*59a40*/  LOP3.LUT P1, RZ, R6, 0x400, RZ, 0xc0, !PT ;  /* 0x0000040006ff7812 */ /* 0x000fc4000782c0ff */
[----:B------:R-:W-:Y:S02]  /*59a50*/  LOP3.LUT P3, RZ, R6, 0x1000, RZ, 0xc0, !PT ;  /* 0x0000100006ff7812 */ /* 0x000fe4000786c0ff */
[----:B------:R-:W-:Y:S02]  /*59a60*/  P2R R8, PR, RZ, 0x2 ;  /* 0x00000002ff087803 */ /* 0x000fe40000000000 */
[----:B------:R-:W-:-:S04]  /*59a70*/  LOP3.LUT P1, RZ, R4, 0x4, RZ, 0xc0, !PT ;  /* 0x0000000404ff7812 */ /* 0x000fc8000782c0ff */
[----:B------:R-:W-:Y:S02]  /*59a80*/  P2R R9, PR, RZ, 0x2 ;  /* 0x00000002ff097803 */ /* 0x000fe40000000000 */
[----:B------:R-:W-:Y:S02]  /*59a90*/  LOP3.LUT P1, RZ, R6, 0x800, RZ, 0xc0, !PT ;  /* 0x0000080006ff7812 */ /* 0x000fe4000782c0ff */
[----:B------:R-:W-:-:S05]  /*59aa0*/  PRMT R11, R46, 0x7771, RZ ;  /* 0x000077712e0b7816 */ /* 0x000fca00000000ff */
[----:B------:R0:W-:Y:S04]  /*59ab0*/  @P3 STG.E.U8 desc[UR32][R14.64], R11 ;  /* 0x0000000b0e003986 */ /* 0x0001e8000c101120 */
[----:B0-----:R-:W3:Y:S01]  /*59ac0*/  LDL.LU.64 R14, [R1+0x1128] ;  /* 0x00112800010e7983 */ /* 0x001ee20000300a00 */
[----:B------:R-:W-:-:S03]  /*59ad0*/  PRMT R11, R46, 0x7772, RZ ;  /* 0x000077722e0b7816 */ /* 0x000fc600000000ff */
[----:B------:R-:W3:Y:S04]  /*59ae0*/  LDL.LU.64 R22, [R1+0x1148] ;  /* 0x0011480001167983 */ /* 0x000ee80000300a00 */
[----:B------:R-:W-:Y:S01]  /*59af0*/  @P1 STG.E.U8 desc[UR32][R20.64], R11 ;  /* 0x0000000b14001986 */ /* 0x000fe2000c101120 */
[----:B------:R-:W-:Y:S02]  /*59b00*/  ISETP.NE.AND P1, PT, R9, RZ, PT ;  /* 0x000000ff0900720c */ /* 0x000fe40003f25270 */
[----:B------:R-:W-:Y:S02]  /*59b10*/  PRMT R46, R46, 0x7773, RZ ;  /* 0x000077732e2e7816 */ /* 0x000fe400000000ff */
[----:B------:R-:W-:-:S09]  /*59b20*/  LOP3.LUT P4, RZ, R6, 0x200, RZ, 0xc0, !PT ;  /* 0x0000020006ff7812 */ /* 0x000fd2000788c0ff */
[----:B------:R0:W-:Y:S01]  /*59b30*/  @P1 STG.E.U8 desc[UR32][R54.64], R46 ;  /* 0x0000002e36001986 */ /* 0x0001e2000c101120 */
[----:B------:R-:W-:Y:S02]  /*59b40*/  ISETP.NE.AND P1, PT, R8, RZ, PT ;  /* 0x000000ff0800720c */ /* 0x000fe40003f25270 */
[----:B------:R-:W-:Y:S01]  /*59b50*/  PRMT R8, R43, 0x7770, RZ ;  /* 0x000077702b087816 */ /* 0x000fe200000000ff */
[----:B0-----:R-:W3:Y:S01]  /*59b60*/  LDL.LU.64 R54, [R1+0x1140] ;  /* 0x0011400001367983 */ /* 0x001ee20000300a00 */
[----:B------:R-:W-:-:S03]  /*59b70*/  LOP3.LUT P5, RZ, R6, 0x80, RZ, 0xc0, !PT ;  /* 0x0000008006ff7812 */ /* 0x000fc600078ac0ff */
[----:B------:R-:W3:Y:S01]  /*59b80*/  LDL.LU R20, [R1+0x140] ;  /* 0x0001400001147983 */ /* 0x000ee20000300800 */
[----:B------:R-:W-:-:S05]  /*59b90*/  P2R R5, PR, RZ, 0x20 ;  /* 0x00000020ff057803 */ /* 0x000fca0000000000 */
[----:B----4-:R0:W-:Y:S01]  /*59ba0*/  @P1 STG.E.U8 desc[UR32][R48.64], R8 ;  /* 0x0000000830001986 */ /* 0x0101e2000c101120 */
[----:B------:R-:W-:-:S04]  /*59bb0*/  LOP3.LUT P5, RZ, R4, 0x2, RZ, 0xc0, !PT ;  /* 0x0000000204ff7812 */ /* 0x000fc800078ac0ff */
[----:B------:R-:W-:Y:S01]  /*59bc0*/  P2R R7, PR, RZ, 0x20 ;  /* 0x00000020ff077803 */ /* 0x000fe20000000000 */
[----:B0-----:R-:W4:Y:S01]  /*59bd0*/  LDL.LU.64 R48, [R1+0x1138] ;  /* 0x0011380001307983 */ /* 0x001f220000300a00 */
[----:B------:R-:W-:Y:S02]  /*59be0*/  PRMT R8, R43, 0x7771, RZ ;  /* 0x000077712b087816 */ /* 0x000fe400000000ff */
[----:B------:R-:W-:-:S03]  /*59bf0*/  LOP3.LUT P5, RZ, R6, 0x100, RZ, 0xc0, !PT ;  /* 0x0000010006ff7812 */ /* 0x000fc600078ac0ff */
[----:B--2---:R0:W-:Y:S04]  /*59c00*/  @P4 STG.E.U8 desc[UR32][R52.64], R8 ;  /* 0x0000000834004986 */ /* 0x0041e8000c101120 */
[----:B0-----:R-:W2:Y:S01]  /*59c10*/  LDL.LU.64 R52, [R1+0x1150] ;  /* 0x0011500001347983 */ /* 0x001ea20000300a00 */
[----:B------:R-:W-:-:S03]  /*59c20*/  PRMT R8, R43, 0x7772, RZ ;  /* 0x000077722b087816 */ /* 0x000fc600000000ff */
[----:B------:R-:W2:Y:S04]  /*59c30*/  LDL.LU.64 R18, [R1+0x1158] ;  /* 0x0011580001127983 */ /* 0x000ea80000300a00 */
[----:B------:R0:W-:Y:S04]  /*59c40*/  @P5 STG.E.U8 desc[UR32][R16.64], R8 ;  /* 0x0000000810005986 */ /* 0x0001e8000c101120 */
[----:B0-----:R-:W2:Y:S01]  /*59c50*/  LDL.LU.64 R16, [R1+0x1110] ;  /* 0x0011100001107983 */ /* 0x001ea20000300a00 */
[----:B------:R-:W-:Y:S02]  /*59c60*/  ISETP.NE.AND P5, PT, R7, RZ, PT ;  /* 0x000000ff0700720c */ /* 0x000fe40003fa5270 */
[----:B------:R-:W-:-:S11]  /*59c70*/  PRMT R43, R43, 0x7773, RZ ;  /* 0x000077732b2b7816 */ /* 0x000fd600000000ff */
[----:B------:R-:W-:Y:S01]  /*59c80*/  @P5 STG.E.U8 desc[UR32][R56.64], R43 ;  /* 0x0000002b38005986 */ /* 0x000fe2000c101120 */
[----:B------:R-:W-:Y:S02]  /*59c90*/  ISETP.NE.AND P5, PT, R5, RZ, PT ;  /* 0x000000ff0500720c */ /* 0x000fe40003fa5270 */
[----:B------:R-:W-:-:S11]  /*59ca0*/  PRMT R5, R47, 0x7770, RZ ;  /* 0x000077702f057816 */ /* 0x000fd600000000ff */
[----:B---3--:R0:W-:Y:S04]  /*59cb0*/  @P5 STG.E.U8 desc[UR32][R60.64], R5 ;  /* 0x000000053c005986 */ /* 0x0081e8000c101120 */
[----:B0-----:R-:W3:Y:S01]  /*59cc0*/  LDL.LU.64 R60, [R1+0x1160] ;  /* 0x00116000013c7983 */ /* 0x001ee20000300a00 */
[C---:B------:R-:W-:Y:S02]  /*59cd0*/  LOP3.LUT P6, RZ, R6.reuse, 0x10, RZ, 0xc0, !PT ;  /* 0x0000001006ff7812 */ /* 0x040fe400078cc0ff */
[----:B------:R-:W-:Y:S01]  /*59ce0*/  LOP3.LUT P2, RZ, R6, 0x40, RZ, 0xc0, !PT ;  /* 0x0000004006ff7812 */ /* 0x000fe2000784c0ff */
[----:B------:R-:W3:Y:S01]  /*59cf0*/  LDL.LU.64 R56, [R1+0x1168] ;  /* 0x0011680001387983 */ /* 0x000ee20000300a00 */
[----:B------:R-:W-:Y:S02]  /*59d00*/  P2R R10, PR, RZ, 0x40 ;  /* 0x00000040ff0a7803 */ /* 0x000fe40000000000 */
[----:B------:R-:W-:-:S04]  /*59d10*/  LOP3.LUT P6, RZ, R4, 0x1, RZ, 0xc0, !PT ;  /* 0x0000000104ff7812 */ /* 0x000fc800078cc0ff */
[----:B------:R-:W-:Y:S02]  /*59d20*/  P2R R4, PR, RZ, 0x40 ;  /* 0x00000040ff047803 */ /* 0x000fe40000000000 */
[----:B------:R-:W-:Y:S02]  /*59d30*/  LOP3.LUT P6, RZ, R6, 0x20, RZ, 0xc0, !PT ;  /* 0x0000002006ff7812 */ /* 0x000fe400078cc0ff */
[----:B------:R-:W-:-:S05]  /*59d40*/  PRMT R5, R47, 0x7771, RZ ;  /* 0x000077712f057816 */ /* 0x000fca00000000ff */
[----:B------:R0:W-:Y:S02]  /*59d50*/  @P2 STG.E.U8 desc[UR32][R14.64], R5 ;  /* 0x000000050e002986 */ /* 0x0001e4000c101120 */
[C---:B0-----:R-:W-:Y:S02]  /*59d60*/  PRMT R5, R47.reuse, 0x7772, RZ ;  /* 0x000077722f057816 */ /* 0x041fe400000000ff */
[----:B------:R-:W3:Y:S04]  /*59d70*/  LDL.LU.64 R14, [R1+0x1170] ;  /* 0x00117000010e7983 */ /* 0x000ee80000300a00 */
[----:B------:R-:W-:Y:S01]  /*59d80*/  @P6 STG.E.U8 desc[UR32][R22.64], R5 ;  /* 0x0000000516006986 */ /* 0x000fe2000c101120 */
[----:B------:R-:W-:Y:S02]  /*59d90*/  ISETP.NE.AND P6, PT, R4, RZ, PT ;  /* 0x000000ff0400720c */ /* 0x000fe40003fc5270 */
[----:B------:R-:W-:-:S02]  /*59da0*/  PRMT R47, R47, 0x7773, RZ ;  /* 0x000077732f2f7816 */ /* 0x000fc400000000ff */
[----:B------:R-:W-:-:S09]  /*59db0*/  LOP3.LUT P0, RZ, R6, 0x8, RZ, 0xc0, !PT ;  /* 0x0000000806ff7812 */ /* 0x000fd2000780c0ff */
[----:B------:R0:W-:Y:S01]  /*59dc0*/  @P6 STG.E.U8 desc[UR32][R54.64], R47 ;  /* 0x0000002f36006986 */ /* 0x0001e2000c101120 */
[----:B------:R-:W-:Y:S02]  /*59dd0*/  ISETP.NE.AND P6, PT, R10, RZ, PT ;  /* 0x000000ff0a00720c */ /* 0x000fe40003fc5270 */
[----:B------:R-:W-:Y:S02]  /*59de0*/  PRMT R4, R20, 0x7770, RZ ;  /* 0x0000777014047816 */ /* 0x000fe400000000ff */
[C---:B------:R-:W-:Y:S02]  /*59df0*/  LOP3.LUT P3, RZ, R6.reuse, 0x4, RZ, 0xc0, !PT ;  /* 0x0000000406ff7812 */ /* 0x040fe4000786c0ff */
[----:B------:R-:W-:Y:S01]  /*59e00*/  LOP3.LUT P1, RZ, R6, 0x2, RZ, 0xc0, !PT ;  /* 0x0000000206ff7812 */ /* 0x000fe2000782c0ff */
[----:B0-----:R-:W3:Y:S04]  /*59e10*/  LDL.LU.64 R54, [R1+0x10f8] ;  /* 0x0010f80001367983 */ /* 0x001ee80000300a00 */
[----:B------:R-:W3:Y:S04]  /*59e20*/  LDL.LU R50, [R1+0x144] ;  /* 0x0001440001327983 */ /* 0x000ee80000300800 */
[----:B----4-:R0:W-:Y:S02]  /*59e30*/  @P6 STG.E.U8 desc[UR32][R48.64], R4 ;  /* 0x0000000430006986 */ /* 0x0101e4000c101120 */
[----:B0-----:R-:W-:-:S02]  /*59e40*/  PRMT R4, R20, 0x7771, RZ ;  /* 0x0000777114047816 */ /* 0x001fc400000000ff */
[----:B------:R-:W4:Y:S04]  /*59e50*/  LDL.LU.64 R48, [R1+0x10b0] ;  /* 0x0010b00001307983 */ /* 0x000f280000300a00 */
[----:B--2---:R0:W-:Y:S01]  /*59e60*/  @P0 STG.E.U8 desc[UR32][R52.64], R4 ;  /* 0x0000000434000986 */ /* 0x0041e2000c101120 */
[----:B------:R-:W-:Y:S02]  /*59e70*/  LOP3.LUT P0, RZ, R2, 0x40000000, RZ, 0xc0, !PT ;  /* 0x4000000002ff7812 */ /* 0x000fe4000780c0ff */
[C---:B0-----:R-:W-:Y:S01]  /*59e80*/  PRMT R4, R20.reuse, 0x7772, RZ ;  /* 0x0000777214047816 */ /* 0x041fe200000000ff */
[----:B------:R-:W2:Y:S04]  /*59e90*/  LDL.LU.64 R52, [R1+0x1028] ;  /* 0x0010280001347983 */ /* 0x000ea80000300a00 */
[----:B------:R0:W-:Y:S02]  /*59ea0*/  @P3 STG.E.U8 desc[UR32][R18.64], R4 ;  /* 0x0000000412003986 */ /* 0x0001e4000c101120 */
[----:B0-----:R-:W-:-:S05]  /*59eb0*/  PRMT R4, R20, 0x7773, RZ ;  /* 0x0000777314047816 */ /* 0x001fca00000000ff */
[----:B------:R-:W-:Y:S01]  /*59ec0*/  @P0 STG.E.U8 desc[UR32][R16.64], R4 ;  /* 0x0000000410000986 */ /* 0x000fe2000c101120 */
[----:B------:R-:W-:-:S03]  /*59ed0*/  LOP3.LUT P0, RZ, R6, 0x1, RZ, 0xc0, !PT ;  /* 0x0000000106ff7812 */ /* 0x000fc6000780c0ff */
[----:B------:R-:W0:Y:S02]  /*59ee0*/  LDS.128 R4, [R0] ;  /* 0x0000000000047984 */ /* 0x000e240000000c00 */
[----:B0-----:R-:W-:-:S05]  /*59ef0*/  PRMT R0, R4, 0x7770, RZ ;  /* 0x0000777004007816 */ /* 0x001fca00000000ff */
[----:B---3--:R0:W-:Y:S04]  /*59f00*/  @P1 STG.E.U8 desc[UR32][R60.64], R0 ;  /* 0x000000003c001986 */ /* 0x0081e8000c101120 */
[----:B0-----:R-:W3:Y:S01]  /*59f10*/  LDL.LU.64 R60, [R1+0xfb8] ;  /* 0x000fb800013c7983 */ /* 0x001ee20000300a00 */
[C---:B------:R-:W-:Y:S02]  /*59f20*/  LOP3.LUT P4, RZ, R3.reuse, 0x80000000, RZ, 0xc0, !PT ;  /* 0x8000000003ff7812 */ /* 0x040fe4000788c0ff */
[----:B------:R-:W-:Y:S01]  /*59f30*/  LOP3.LUT P1, RZ, R2, 0x20000000, RZ, 0xc0, !PT ;  /* 0x2000000002ff7812 */ /* 0x000fe2000782c0ff */
[----:B------:R-:W3:Y:S01]  /*59f40*/  LDL.LU.64 R20, [R1+0xd28] ;  /* 0x000d280001147983 */ /* 0x000ee20000300a00 */
[C---:B------:R-:W-:Y:S02]  /*59f50*/  LOP3.LUT P2, RZ, R3.reuse, 0x40000000, RZ, 0xc0, !PT ;  /* 0x4000000003ff7812 */ /* 0x040fe4000784c0ff */
[----:B------:R-:W-:Y:S01]  /*59f60*/  PRMT R0, R4, 0x7771, RZ ;  /* 0x0000777104007816 */ /* 0x000fe200000000ff */
[----:B------:R-:W3:Y:S01]  /*59f70*/  LDL.LU.64 R16, [R1+0xa98] ;  /* 0x000a980001107983 */ /* 0x000ee20000300a00 */
[----:B------:R-:W-:-:S03]  /*59f80*/  LOP3.LUT P5, RZ, R3, 0x20000000, RZ, 0xc0, !PT ;  /* 0x2000000003ff7812 */ /* 0x000fc600078ac0ff */
[----:B------:R0:W-:Y:S01]  /*59f90*/  @P0 STG.E.U8 desc[UR32][R56.64], R0 ;  /* 0x0000000038000986 */ /* 0x0001e2000c101120 */
[C---:B------:R-:W-:Y:S02]  /*59fa0*/  PRMT R8, R4.reuse, 0x7773, RZ ;  /* 0x0000777304087816 */ /* 0x040fe400000000ff */
[----:B0-----:R-:W-:Y:S01]  /*59fb0*/  PRMT R0, R4, 0x7772, RZ ;  /* 0x0000777204007816 */ /* 0x001fe200000000ff */
[----:B------:R-:W3:Y:S04]  /*59fc0*/  LDL.LU.64 R56, [R1+0x910] ;  /* 0x0009100001387983 */ /* 0x000ee80000300a00 */
[----:B------:R0:W-:Y:S01]  /*59fd0*/  @P4 STG.E.U8 desc[UR32][R14.64], R0 ;  /* 0x000000000e004986 */ /* 0x0001e2000c101120 */
[----:B------:R-:W-:-:S03]  /*59fe0*/  LOP3.LUT P6, RZ, R3, 0x10000000, RZ, 0xc0, !PT ;  /* 0x1000000003ff7812 */ /* 0x000fc600078cc0ff */
[----:B0-----:R-:W3:Y:S04]  /*59ff0*/  LDL.LU.64 R14, [R1+0x7c0] ;  /* 0x0007c000010e7983 */ /* 0x001ee80000300a00 */
[----:B------:R0:W-:Y:S01]  /*5a000*/  @P1 STG.E.U8 desc[UR32][R54.64], R8 ;  /* 0x0000000836001986 */ /* 0x0001e2000c101120 */
[C---:B------:R-:W-:Y:S02]  /*5a010*/  PRMT R9, R50.reuse, 0x7770, RZ ;  /* 0x0000777032097816 */ /* 0x040fe400000000ff */
[C---:B------:R-:W-:Y:S01]  /*5a020*/  PRMT R4, R50.reuse, 0x7771, RZ ;  /* 0x0000777132047816 */ /* 0x040fe200000000ff */
[----:B0-----:R-:W3:Y:S04]  /*5a030*/  LDL.LU.64 R54, [R1+0x518] ;  /* 0x0005180001367983 */ /* 0x001ee80000300a00 */
[----:B----4-:R0:W-:Y:S04]  /*5a040*/  @P2 STG.E.U8 desc[UR32][R48.64], R9 ;  /* 0x0000000930002986 */ /* 0x0101e8000c101120 */
[----:B0-----:R-:W4:Y:S01]  /*5a050*/  LDL.LU.64 R48, [R1+0x480] ;  /* 0x0004800001307983 */ /* 0x001f220000300a00 */
[----:B------:R-:W-:-:S03]  /*5a060*/  PRMT R10, R50, 0x7772, RZ ;  /* 0x00007772320a7816 */ /* 0x000fc600000000ff */
[----:B--2---:R0:W-:Y:S04]  /*5a070*/  @P5 STG.E.U8 desc[UR32][R52.64], R4 ;  /* 0x0000000434005986 */ /* 0x0041e8000c101120 */
[----:B0-----:R-:W2:Y:S04]  /*5a080*/  LDL.LU.64 R52, [R1+0x378] ;  /* 0x0003780001347983 */ /* 0x001ea80000300a00 */
[----:B------:R-:W4:Y:S04]  /*5a090*/  LDL.LU R58, [R1+0x148] ;  /* 0x00014800013a7983 */ /* 0x000f280000300800 */
[----:B---3--:R0:W-:Y:S04]  /*5a0a0*/  @P6 STG.E.U8 desc[UR32][R60.64], R10 ;  /* 0x0000000a3c006986 */ /* 0x0081e8000c101120 */
[----:B0-----:R-:W3:Y:S04]  /*5a0b0*/  LDL.LU.64 R60, [R1+0x230] ;  /* 0x00023000013c7983 */ /* 0x001ee80000300a00 */
[----:B------:R-:W3:Y:S04]  /*5a0c0*/  LDL.LU.64 R28, [R1+0x1a8] ;  /* 0x0001a800011c7983 */ /* 0x000ee80000300a00 */
[----:B------:R-:W3:Y:S01]  /*5a0d0*/  LDL.LU.64 R24, [R1+0x198] ;  /* 0x0001980001187983 */ /* 0x000ee20000300a00 */
[----:B------:R-:W-:-:S03]  /*5a0e0*/  LOP3.LUT P2, RZ, R2, 0x10000000, RZ, 0xc0, !PT ;  /* 0x1000000002ff7812 */ /* 0x000fc6000784c0ff */
[----:B------:R-:W3:Y:S01]  /*5a0f0*/  LDL.LU.64 R22, [R1+0x190] ;  /* 0x0001900001167983 */ /* 0x000ee20000300a00 */
[----:B------:R-:W-:Y:S02]  /*5a100*/  LOP3.LUT P3, RZ, R3, 0x8000000, RZ, 0xc0, !PT ;  /* 0x0800000003ff7812 */ /* 0x000fe4000786c0ff */
[----:B------:R-:W-:Y:S01]  /*5a110*/  PRMT R11, R50, 0x7773, RZ ;  /* 0x00007773320b7816 */ /* 0x000fe200000000ff */
[----:B------:R-:W3:Y:S01]  /*5a120*/  LDL.LU.64 R18, [R1+0x188] ;  /* 0x0001880001127983 */ /* 0x000ee20000300a00 */
[----:B------:R-:W-:Y:S02]  /*5a130*/  PRMT R12, R5, 0x7770, RZ ;  /* 0x00007770050c7816 */ /* 0x000fe400000000ff */
[----:B------:R-:W-:-:S03]  /*5a140*/  LOP3.LUT P4, RZ, R3, 0x400000, RZ, 0xc0, !PT ;  /* 0x0040000003ff7812 */ /* 0x000fc6000788c0ff */
[----:B------:R0:W-:Y:S01]  /*5a150*/  @P2 STG.E.U8 desc[UR32][R20.64], R11 ;  /* 0x0000000b14002986 */ /* 0x0001e2000c101120 */
[C---:B------:R-:W-:Y:S02]  /*5a160*/  LOP3.LUT P2, RZ, R3.reuse, 0x4000000, RZ, 0xc0, !PT ;  /* 0x0400000003ff7812 */ /* 0x040fe4000784c0ff */
[C---:B------:R-:W-:Y:S01]  /*5a170*/  LOP3.LUT P1, RZ, R3.reuse, 0x2000000, RZ, 0xc0, !PT ;  /* 0x0200000003ff7812 */ /* 0x040fe2000782c0ff */
[----:B------:R1:W-:Y:S01]  /*5a180*/  @P3 STG.E.U8 desc[UR32][R16.64], R12 ;  /* 0x0000000c10003986 */ /* 0x0003e2000c101120 */
[----:B------:R-:W-:Y:S02]  /*5a190*/  LOP3.LUT P3, RZ, R2, 0x8000000, RZ, 0xc0, !PT ;  /* 0x0800000002ff7812 */ /* 0x000fe4000786c0ff */
[C---:B------:R-:W-:Y:S02]  /*5a1a0*/  LOP3.LUT P0, RZ, R3.reuse, 0x1000000, RZ, 0xc0, !PT ;  /* 0x0100000003ff7812 */ /* 0x040fe4000780c0ff */
[----:B------:R-:W-:Y:S02]  /*5a1b0*/  P2R R0, PR, RZ, 0x10 ;  /* 0x00000010ff007803 */ /* 0x000fe40000000000 */
[----:B------:R-:W-:Y:S01]  /*5a1c0*/  LOP3.LUT P4, RZ, R3, 0x800000, RZ, 0xc0, !PT ;  /* 0x0080000003ff7812 */ /* 0x000fe2000788c0ff */
[----:B0-----:R-:W3:Y:S01]  /*5a1d0*/  LDL.LU.64 R20, [R1+0x180] ;  /* 0x0001800001147983 */ /* 0x001ee20000300a00 */
[----:B------:R-:W-:-:S02]  /*5a1e0*/  PRMT R8, R5, 0x7771, RZ ;  /* 0x0000777105087816 */ /* 0x000fc400000000ff */
[C---:B------:R-:W-:Y:S01]  /*5a1f0*/  PRMT R9, R5.reuse, 0x7772, RZ ;  /* 0x0000777205097816 */ /* 0x040fe200000000ff */
[----:B-1----:R-:W3:Y:S01]  /*5a200*/  LDL.LU.64 R16, [R1+0x178] ;  /* 0x0001780001107983 */ /* 0x002ee20000300a00 */
[----:B------:R-:W-:-:S03]  /*5a210*/  PRMT R5, R5, 0x7773, RZ ;  /* 0x0000777305057816 */ /* 0x000fc600000000ff */
[----:B------:R-:W3:Y:S04]  /*5a220*/  LDL.LU R50, [R1+0x14c] ;  /* 0x00014c0001327983 */ /* 0x000ee80000300800 */
[----:B------:R0:W-:Y:S04]  /*5a230*/  @P2 STG.E.U8 desc[UR32][R56.64], R8 ;  /* 0x0000000838002986 */ /* 0x0001e8000c101120 */
[----:B------:R1:W-:Y:S04]  /*5a240*/  @P1 STG.E.U8 desc[UR32][R14.64], R9 ;  /* 0x000000090e001986 */ /* 0x0003e8000c101120 */
[----:B------:R1:W-:Y:S04]  /*5a250*/  @P3 STG.E.U8 desc[UR32][R54.64], R5 ;  /* 0x0000000536003986 */ /* 0x0003e8000c101120 */
[----:B0-----:R-:W3:Y:S04]  /*5a260*/  LDL.LU.64 R56, [R1+0x170] ;  /* 0x0001700001387983 */ /* 0x001ee80000300a00 */
[----:B-1----:R-:W3:Y:S04]  /*5a270*/  LDL.LU.64 R14, [R1+0x168] ;  /* 0x00016800010e7983 */ /* 0x002ee80000300a00 */
[----:B------:R-:W3:Y:S01]  /*5a280*/  LDL.LU.64 R54, [R1+0x160] ;  /* 0x0001600001367983 */ /* 0x000ee20000300a00 */
[----:B----4-:R-:W-:-:S02]  /*5a290*/  PRMT R10, R58, 0x7770, RZ ;  /* 0x000077703a0a7816 */ /* 0x010fc400000000ff */
[----:B------:R-:W-:-:S03]  /*5a2a0*/  PRMT R11, R58, 0x7771, RZ ;  /* 0x000077713a0b7816 */ /* 0x000fc600000000ff */
[----:B------:R0:W-:Y:S04]  /*5a2b0*/  @P0 STG.E.U8 desc[UR32][R48.64], R10 ;  /* 0x0000000a30000986 */ /* 0x0001e8000c101120 */
[----:B--2---:R1:W-:Y:S01]  /*5a2c0*/  @P4 STG.E.U8 desc[UR32][R52.64], R11 ;  /* 0x0000000b34004986 */ /* 0x0043e2000c101120 */
[----:B------:R-:W-:Y:S02]  /*5a2d0*/  ISETP.NE.AND P4, PT, R0, RZ, PT ;  /* 0x000000ff0000720c */ /* 0x000fe40003f85270 */
[----:B------:R-:W-:Y:S01]  /*5a2e0*/  PRMT R0, R58, 0x7772, RZ ;  /* 0x000077723a007816 */ /* 0x000fe200000000ff */
[----:B0-----:R-:W2:Y:S04]  /*5a2f0*/  LDL.LU.64 R48, [R1+0x10c8] ;  /* 0x0010c80001307983 */ /* 0x001ea80000300a00 */
[----:B-1----:R-:W4:Y:S06]  /*5a300*/  LDL.LU.64 R52, [R1+0xf10] ;  /* 0x000f100001347983 */ /* 0x002f2c0000300a00 */
[----:B---3--:R0:W-:Y:S04]  /*5a310*/  @P4 STG.E.U8 desc[UR32][R60.64], R0 ;  /* 0x000000003c004986 */ /* 0x0081e8000c101120 */
[----:B0-----:R-:W3:Y:S01]  /*5a320*/  LDL.LU.64 R60, [R1+0xe38] ;  /* 0x000e3800013c7983 */ /* 0x001ee20000300a00 */
[----:B------:R-:W-:-:S04]  /*5a330*/  LOP3.LUT P5, RZ, R3, 0x80000, RZ, 0xc0, !PT ;  /* 0x0008000003ff7812 */ /* 0x000fc800078ac0ff */
[----:B------:R-:W-:Y:S02]  /*5a340*/  P2R R4, PR, RZ, 0x20 ;  /* 0x00000020ff047803 */ /* 0x000fe40000000000 */
[C---:B------:R-:W-:Y:S02]  /*5a350*/  LOP3.LUT P5, RZ, R3.reuse, 0x100000, RZ, 0xc0, !PT ;  /* 0x0010000003ff7812 */ /* 0x040fe400078ac0ff */
[----:B------:R-:W-:Y:S02]  /*5a360*/  LOP3.LUT P4, RZ, R2, 0x4000000, RZ, 0xc0, !PT ;  /* 0x0400000002ff7812 */ /* 0x000fe4000788c0ff */
[----:B------:R-:W-:Y:S02]  /*5a370*/  P2R R13, PR, RZ, 0x20 ;  /* 0x00000020ff0d7803 */ /* 0x000fe40000000000 */
[----:B------:R-:W-:Y:S02]  /*5a380*/  LOP3.LUT P5, RZ, R3, 0x200000, RZ, 0xc0, !PT ;  /* 0x0020000003ff7812 */ /* 0x000fe400078ac0ff */
[----:B------:R-:W-:-:S02]  /*5a390*/  PRMT R8, R58, 0x7773, RZ ;  /* 0x000077733a087816 */ /* 0x000fc400000000ff */
[----:B------:R-:W-:-:S05]  /*5a3a0*/  PRMT R9, R6, 0x7770, RZ ;  /* 0x0000777006097816 */ /* 0x000fca00000000ff */
[----:B------:R0:W-:Y:S04]  /*5a3b0*/  @P4 STG.E.U8 desc[UR32][R28.64], R8 ;  /* 0x000000081c004986 */ /* 0x0001e8000c101120 */
[----:B------:R1:W-:Y:S01]  /*5a3c0*/  @P5 STG.E.U8 desc[UR32][R24.64], R9 ;  /* 0x0000000918005986 */ /* 0x0003e2000c101120 */
[----:B------:R-:W-:Y:S02]  /*5a3d0*/  ISETP.NE.AND P5, PT, R13, RZ, PT ;  /* 0x000000ff0d00720c */ /* 0x000fe40003fa5270 */
[----:B------:R-:W-:-:S11]  /*5a3e0*/  PRMT R5, R6, 0x7771, RZ ;  /* 0x0000777106057816 */ /* 0x000fd600000000ff */
[----:B------:R1:W-:Y:S01]  /*5a3f0*/  @P5 STG.E.U8 desc[UR32][R22.64], R5 ;  /* 0x0000000516005986 */ /* 0x0003e2000c101120 */
[----:B------:R-:W-:Y:S02]  /*5a400*/  ISETP.NE.AND P5, PT, R4, RZ, PT ;  /* 0x000000ff0400720c */ /* 0x000fe40003fa5270 */
[----:B------:R-:W-:Y:S02]  /*5a410*/  PRMT R4, R6, 0x7772, RZ ;  /* 0x0000777206047816 */ /* 0x000fe400000000ff */
[----:B------:R-:W-:-:S09]  /*5a420*/  LOP3.LUT P6, RZ, R3, 0x40000, RZ, 0xc0, !PT ;  /* 0x0004000003ff7812 */ /* 0x000fd200078cc0ff */
[----:B------:R0:W-:Y:S01]  /*5a430*/  @P5 STG.E.U8 desc[UR32][R18.64], R4 ;  /* 0x0000000412005986 */ /* 0x0001e2000c101120 */
[----:B------:R-:W-:Y:S02]  /*5a440*/  LOP3.LUT P5, RZ, R2, 0x2000000, RZ, 0xc0, !PT ;  /* 0x0200000002ff7812 */ /* 0x000fe400078ac0ff */
[----:B------:R-:W-:Y:S02]  /*5a450*/  PRMT R6, R6, 0x7773, RZ ;  /* 0x0000777306067816 */ /* 0x000fe400000000ff */
[----:B------:R-:W-:Y:S02]  /*5a460*/  PRMT R0, R50, 0x7770, RZ ;  /* 0x0000777032007816 */ /* 0x000fe400000000ff */
[----:B------:R-:W-:Y:S02]  /*5a470*/  LOP3.LUT P4, RZ, R3, 0x10000, RZ, 0xc0, !PT ;  /* 0x0001000003ff7812 */ /* 0x000fe4000788c0ff */
[----:B------:R-:W-:-:S05]  /*5a480*/  LOP3.LUT P3, RZ, R2, 0x800000, RZ, 0xc0, !PT ;  /* 0x0080000002ff7812 */ /* 0x000fca000786c0ff */
[----:B------:R0:W-:Y:S01]  /*5a490*/  @P5 STG.E.U8 desc[UR32][R20.64], R6 ;  /* 0x0000000614005986 */ /* 0x0001e2000c101120 */
[----:B------:R-:W-:-:S03]  /*5a4a0*/  LOP3.LUT P5, RZ, R3, 0x20000, RZ, 0xc0, !PT ;  /* 0x0002000003ff7812 */ /* 0x000fc600078ac0ff */
[----:B------:R0:W-:Y:S01]  /*5a4b0*/  @P6 STG.E.U8 desc[UR32][R16.64], R0 ;  /* 0x0000000010006986 */ /* 0x0001e2000c101120 */
[C---:B------:R-:W-:Y:S02]  /*5a4c0*/  LOP3.LUT P6, RZ, R2.reuse, 0x1000000, RZ, 0xc0, !PT ;  /* 0x0100000002ff7812 */ /* 0x040fe400078cc0ff */
[C---:B------:R-:W-:Y:S02]  /*5a4d0*/  LOP3.LUT P2, RZ, R2.reuse, 0x400000, RZ, 0xc0, !PT ;  /* 0x0040000002ff7812 */ /* 0x040fe4000784c0ff */
[C---:B------:R-:W-:Y:S02]  /*5a4e0*/  LOP3.LUT P1, RZ, R2.reuse, 0x200000, RZ, 0xc0, !PT ;  /* 0x0020000002ff7812 */ /* 0x040fe4000782c0ff */
[----:B------:R-:W-:Y:S02]  /*5a4f0*/  LOP3.LUT P0, RZ, R2, 0x100000, RZ, 0xc0, !PT ;  /* 0x0010000002ff7812 */ /* 0x000fe4000780c0ff */
[C---:B------:R-:W-:Y:S02]  /*5a500*/  PRMT R2, R50.reuse, 0x7771, RZ ;  /* 0x0000777132027816 */ /* 0x040fe400000000ff */
[----:B------:R-:W-:-:S02]  /*5a510*/  PRMT R3, R50, 0x7772, RZ ;  /* 0x0000777232037816 */ /* 0x000fc400000000ff */
[----:B0-----:R-:W-:Y:S02]  /*5a520*/  PRMT R8, R50, 0x7773, RZ ;  /* 0x0000777332087816 */ /* 0x001fe400000000ff */
[C---:B-1----:R-:W-:Y:S01]  /*5a530*/  PRMT R9, R7.reuse, 0x7770, RZ ;  /* 0x0000777007097816 */ /* 0x042fe200000000ff */
[----:B------:R0:W-:Y:S01]  /*5a540*/  @P5 STG.E.U8 desc[UR32][R56.64], R2 ;  /* 0x0000000238005986 */ /* 0x0001e2000c101120 */
[C---:B------:R-:W-:Y:S02]  /*5a550*/  PRMT R5, R7.reuse, 0x7771, RZ ;  /* 0x0000777107057816 */ /* 0x040fe400000000ff */
[C---:B------:R-:W-:Y:S01]  /*5a560*/  PRMT R10, R7.reuse, 0x7772, RZ ;  /* 0x00007772070a7816 */ /* 0x040fe200000000ff */
[----:B------:R0:W-:Y:S04]  /*5a570*/  @P4 STG.E.U8 desc[UR32][R14.64], R3 ;  /* 0x000000030e004986 */ /* 0x0001e8000c101120 */
[----:B------:R0:W-:Y:S01]  /*5a580*/  @P6 STG.E.U8 desc[UR32][R54.64], R8 ;  /* 0x0000000836006986 */ /* 0x0001e2000c101120 */
[----:B------:R-:W-:-:S03]  /*5a590*/  PRMT R7, R7, 0x7773, RZ ;  /* 0x0000777307077816 */ /* 0x000fc600000000ff */
[----:B--2---:R0:W-:Y:S04]  /*5a5a0*/  @P3 STG.E.U8 desc[UR32][R48.64], R9 ;  /* 0x0000000930003986 */ /* 0x0041e8000c101120 */
[----:B----4-:R0:W-:Y:S04]  /*5a5b0*/  @P2 STG.E.U8 desc[UR32][R52.64], R5 ;  /* 0x0000000534002986 */ /* 0x0101e8000c101120 */
[----:B---3--:R0:W-:Y:S01]  /*5a5c0*/  @P1 STG.E.U8 desc[UR32][R60.64], R10 ;  /* 0x0000000a3c001986 */ /* 0x0081e2000c101120 */
[----:B------:R-:W-:Y:S05]  /*5a5d0*/  @!P0 EXIT ;  /* 0x000000000000894d */ /* 0x000fea0003800000 */
[----:B0-----:R-:W2:Y:S04]  /*5a5e0*/  LDL.LU.64 R60, [R1+0xc28] ;  /* 0x000c2800013c7983 */ /* 0x001ea80000300a00 */
[----:B--2---:R-:W-:Y:S01]  /*5a5f0*/  STG.E.U8 desc[UR32][R60.64], R7 ;  /* 0x000000073c007986 */ /* 0x004fe2000c101120 */
[----:B------:R-:W-:Y:S05]  /*5a600*/  EXIT ;  /* 0x000000000000794d */ /* 0x000fea0003800000 */
.L_x_2:
[----:B------:R-:W-:-:S00]  /*5a610*/  BRA `(.L_x_2) ;  /* 0xfffffffc00fc7947 */ /* 0x000fc0000383ffff */
[----:B------:R-:W-:-:S00]  /*5a620*/  NOP ;  /* 0x0000000000007918 */ /* 0x000fc00000000000 */
        /* <DEDUP_REMOVED lines=13> */
.L_x_3:


//--------------------- .nv.shared.matmul_kernel  --------------------------
	.section	.nv.shared.matmul_kernel,"aw",@nobits
	.sectionflags	@""
	.align	16
	.zero		1024


//--------------------- .nv.shared.reserved.0     --------------------------
	.section	.nv.shared.reserved.0,"aw",@nobits
	.weak		__nv_reservedSMEM_offset_0_alias
	.size		__nv_reservedSMEM_offset_0_alias, 0, 0
	.other		__nv_reservedSMEM_offset_0_alias,@"STO_CUDA_RESERVED_SHARED STV_DEFAULT"
__nv_reservedSMEM_offset_0_alias:
	.zero		0


//--------------------- .nv.constant0.matmul_kernel --------------------------
	.section	.nv.constant0.matmul_kernel,"a",@progbits
	.sectionflags	@""
	.align	4
.nv.constant0.matmul_kernel:
	.zero		608


//--------------------- SYMBOLS --------------------------

	.type		.nv.reservedSmem.offset0,@object
	.size		.nv.reservedSmem.offset0,0x4
